	.target	sm_90a

	.elftype	@"ET_EXEC"


//--------------------- .note.nv.tkinfo           --------------------------
	.section	.note.nv.tkinfo,"",@"SHT_NOTE"
	.sectionflags	@"SHF_NOTE_NV_TKINFO"
	.tkinfo
        /*0018*/ 	.word	0x00000002
        /*0030*/ 	.string	""
        /*0030*/ 	.string	"ptxas"
        /*0030*/ 	.string	"Cuda compilation tools, release 13.0, V13.0.88"
        /*0030*/ 	.string	"Build cuda_13.0.r13.0/compiler.36424714_0"
        /*0030*/ 	.string	"-arch sm_90a -m 64 "



//--------------------- .note.nv.cuinfo           --------------------------
	.section	.note.nv.cuinfo,"",@"SHT_NOTE"
	.sectionflags	@"SHF_NOTE_NV_CUINFO"
        /*0018*/ 	.short	0x0002
        /*001a*/ 	.short	0x005a
        /*001c*/ 	.short	0x0082
	.zero		2


//--------------------- .nv.info                  --------------------------
	.section	.nv.info,"",@"SHT_CUDA_INFO"
	.align	4


	//----- nvinfo : EIATTR_REGCOUNT
	.align		4
        /*0000*/ 	.byte	0x04, 0x2f
        /*0002*/ 	.short	(.L_12 - .L_11)
	.align		4
.L_11:
        /*0004*/ 	.word	index@(_ZN7cutlass13device_kernelINS_4gemm6kernel13GemmUniversalIN4cute5tupleIJiiiiEEENS1_10collective13CollectiveMmaINS1_37MainloopSm90TmaGmmaWarpSpecializedFP8ILi9ENS5_IJNS4_1CILi2EEENSA_ILi1EEESC_EEENS1_35KernelTmaWarpSpecializedCooperativeEEENS5_IJNSA_ILi512EEENSA_ILi240EEENSA_ILi32EEEEEENS_12float_e4m3_tENS5_IJlSC_lEEESK_SL_NS4_8TiledMMAINS4_8MMA_AtomIJNS4_4SM904GMMA30MMA_64x16x32_F32E4M3E4M3_SS_TNILNSP_7ScaleInE1ELSR_1EEEEEENS4_6LayoutISD_NS5_IJSC_NSA_ILi0EEESV_EEEEENS5_IJNS4_10UnderscoreESY_SY_EEEEENS4_13SM90_TMA_LOADENS4_14ComposedLayoutINS4_7SwizzleILi1ELi4ELi3EEENS4_18smem_ptr_flag_bitsILi8EEENSU_INS5_IJNSA_ILi8EEESI_EEENS5_IJSI_SC_EEEEEEEvNS4_8identityENS4_23SM90_TMA_LOAD_MULTICASTES1B_vS1C_EENS_8epilogue10collective6detail29Sm90TmaWarpSpecializedAdapterINS1G_15DefaultEpilogueISK_SL_SL_NS1F_6thread17LinearCombinationISK_Li1EffLNS1K_9ScaleType4KindE0ELNS_15FloatRoundStyleE2ESK_EENS1_15EpilogueDefaultEEEEEvvEEEEvNT_6ParamsE)
        /*0008*/ 	.word	0x000000a8


	//----- nvinfo : EIATTR_FRAME_SIZE
	.align		4
.L_12:
        /*000c*/ 	.byte	0x04, 0x11
        /*000e*/ 	.short	(.L_14 - .L_13)
	.align		4
.L_13:
        /*0010*/ 	.word	index@(_ZN7cutlass13device_kernelINS_4gemm6kernel13GemmUniversalIN4cute5tupleIJiiiiEEENS1_10collective13CollectiveMmaINS1_37MainloopSm90TmaGmmaWarpSpecializedFP8ILi9ENS5_IJNS4_1CILi2EEENSA_ILi1EEESC_EEENS1_35KernelTmaWarpSpecializedCooperativeEEENS5_IJNSA_ILi512EEENSA_ILi240EEENSA_ILi32EEEEEENS_12float_e4m3_tENS5_IJlSC_lEEESK_SL_NS4_8TiledMMAINS4_8MMA_AtomIJNS4_4SM904GMMA30MMA_64x16x32_F32E4M3E4M3_SS_TNILNSP_7ScaleInE1ELSR_1EEEEEENS4_6LayoutISD_NS5_IJSC_NSA_ILi0EEESV_EEEEENS5_IJNS4_10UnderscoreESY_SY_EEEEENS4_13SM90_TMA_LOADENS4_14ComposedLayoutINS4_7SwizzleILi1ELi4ELi3EEENS4_18smem_ptr_flag_bitsILi8EEENSU_INS5_IJNSA_ILi8EEESI_EEENS5_IJSI_SC_EEEEEEEvNS4_8identityENS4_23SM90_TMA_LOAD_MULTICASTES1B_vS1C_EENS_8epilogue10collective6detail29Sm90TmaWarpSpecializedAdapterINS1G_15DefaultEpilogueISK_SL_SL_NS1F_6thread17LinearCombinationISK_Li1EffLNS1K_9ScaleType4KindE0ELNS_15FloatRoundStyleE2ESK_EENS1_15EpilogueDefaultEEEEEvvEEEEvNT_6ParamsE)
        /*0014*/ 	.word	0x00000d20


	//----- nvinfo : EIATTR_MIN_STACK_SIZE
	.align		4
.L_14:
        /*0018*/ 	.byte	0x04, 0x12
        /*001a*/ 	.short	(.L_16 - .L_15)
	.align		4
.L_15:
        /*001c*/ 	.word	index@(_ZN7cutlass13device_kernelINS_4gemm6kernel13GemmUniversalIN4cute5tupleIJiiiiEEENS1_10collective13CollectiveMmaINS1_37MainloopSm90TmaGmmaWarpSpecializedFP8ILi9ENS5_IJNS4_1CILi2EEENSA_ILi1EEESC_EEENS1_35KernelTmaWarpSpecializedCooperativeEEENS5_IJNSA_ILi512EEENSA_ILi240EEENSA_ILi32EEEEEENS_12float_e4m3_tENS5_IJlSC_lEEESK_SL_NS4_8TiledMMAINS4_8MMA_AtomIJNS4_4SM904GMMA30MMA_64x16x32_F32E4M3E4M3_SS_TNILNSP_7ScaleInE1ELSR_1EEEEEENS4_6LayoutISD_NS5_IJSC_NSA_ILi0EEESV_EEEEENS5_IJNS4_10UnderscoreESY_SY_EEEEENS4_13SM90_TMA_LOADENS4_14ComposedLayoutINS4_7SwizzleILi1ELi4ELi3EEENS4_18smem_ptr_flag_bitsILi8EEENSU_INS5_IJNSA_ILi8EEESI_EEENS5_IJSI_SC_EEEEEEEvNS4_8identityENS4_23SM90_TMA_LOAD_MULTICASTES1B_vS1C_EENS_8epilogue10collective6detail29Sm90TmaWarpSpecializedAdapterINS1G_15DefaultEpilogueISK_SL_SL_NS1F_6thread17LinearCombinationISK_Li1EffLNS1K_9ScaleType4KindE0ELNS_15FloatRoundStyleE2ESK_EENS1_15EpilogueDefaultEEEEEvvEEEEvNT_6ParamsE)
        /*0020*/ 	.word	0x00000d20
.L_16:


//--------------------- .nv.compat                --------------------------
	.section	.nv.compat,"",@"SHT_CUDA_COMPAT_INFO"
	.align	4
        /*0000*/ 	.byte	0x02, 0x09, 0x01, 0x00, 0x02, 0x02, 0x04, 0x00, 0x02, 0x05, 0x05, 0x00, 0x03, 0x07, 0x01, 0x01
        /*0010*/ 	.byte	0x02, 0x03, 0x01, 0x00, 0x02, 0x06, 0x01, 0x00, 0x04, 0x0b, 0x08, 0x00, 0x00, 0x00, 0x00, 0x00
        /*0020*/ 	.byte	0x00, 0x00, 0x00, 0x00


//--------------------- .nv.info._ZN7cutlass13device_kernelINS_4gemm6kernel13GemmUniversalIN4cute5tupleIJiiiiEEENS1_10collective13CollectiveMmaINS1_37MainloopSm90TmaGmmaWarpSpecializedFP8ILi9ENS5_IJNS4_1CILi2EEENSA_ILi1EEESC_EEENS1_35KernelTmaWarpSpecializedCooperativeEEENS5_IJNSA_ILi512EEENSA_ILi240EEENSA_ILi32EEEEEENS_12float_e4m3_tENS5_IJlSC_lEEESK_SL_NS4_8TiledMMAINS4_8MMA_AtomIJNS4_4SM904GMMA30MMA_64x16x32_F32E4M3E4M3_SS_TNILNSP_7ScaleInE1ELSR_1EEEEEENS4_6LayoutISD_NS5_IJSC_NSA_ILi0EEESV_EEEEENS5_IJNS4_10UnderscoreESY_SY_EEEEENS4_13SM90_TMA_LOADENS4_14ComposedLayoutINS4_7SwizzleILi1ELi4ELi3EEENS4_18smem_ptr_flag_bitsILi8EEENSU_INS5_IJNSA_ILi8EEESI_EEENS5_IJSI_SC_EEEEEEEvNS4_8identityENS4_23SM90_TMA_LOAD_MULTICASTES1B_vS1C_EENS_8epilogue10collective6detail29Sm90TmaWarpSpecializedAdapterINS1G_15DefaultEpilogueISK_SL_SL_NS1F_6thread17LinearCombinationISK_Li1EffLNS1K_9ScaleType4KindE0ELNS_15FloatRoundStyleE2ESK_EENS1_15EpilogueDefaultEEEEEvvEEEEvNT_6ParamsE --------------------------
	.section	.nv.info._ZN7cutlass13device_kernelINS_4gemm6kernel13GemmUniversalIN4cute5tupleIJiiiiEEENS1_10collective13CollectiveMmaINS1_37MainloopSm90TmaGmmaWarpSpecializedFP8ILi9ENS5_IJNS4_1CILi2EEENSA_ILi1EEESC_EEENS1_35KernelTmaWarpSpecializedCooperativeEEENS5_IJNSA_ILi512EEENSA_ILi240EEENSA_ILi32EEEEEENS_12float_e4m3_tENS5_IJlSC_lEEESK_SL_NS4_8TiledMMAINS4_8MMA_AtomIJNS4_4SM904GMMA30MMA_64x16x32_F32E4M3E4M3_SS_TNILNSP_7ScaleInE1ELSR_1EEEEEENS4_6LayoutISD_NS5_IJSC_NSA_ILi0EEESV_EEEEENS5_IJNS4_10UnderscoreESY_SY_EEEEENS4_13SM90_TMA_LOADENS4_14ComposedLayoutINS4_7SwizzleILi1ELi4ELi3EEENS4_18smem_ptr_flag_bitsILi8EEENSU_INS5_IJNSA_ILi8EEESI_EEENS5_IJSI_SC_EEEEEEEvNS4_8identityENS4_23SM90_TMA_LOAD_MULTICASTES1B_vS1C_EENS_8epilogue10collective6detail29Sm90TmaWarpSpecializedAdapterINS1G_15DefaultEpilogueISK_SL_SL_NS1F_6thread17LinearCombinationISK_Li1EffLNS1K_9ScaleType4KindE0ELNS_15FloatRoundStyleE2ESK_EENS1_15EpilogueDefaultEEEEEvvEEEEvNT_6ParamsE,"",@"SHT_CUDA_INFO"
	.sectionflags	@""
	.align	4


	//----- nvinfo : EIATTR_CUDA_API_VERSION
	.align		4
        /*0000*/ 	.byte	0x04, 0x37
        /*0002*/ 	.short	(.L_18 - .L_17)
.L_17:
        /*0004*/ 	.word	0x00000082


	//----- nvinfo : EIATTR_KPARAM_INFO
	.align		4
.L_18:
        /*0008*/ 	.byte	0x04, 0x17
        /*000a*/ 	.short	(.L_20 - .L_19)
.L_19:
        /*000c*/ 	.word	0x00000000
        /*0010*/ 	.short	0x0000
        /*0012*/ 	.short	0x0070
        /*0014*/ 	.byte	0x00, 0xf0, 0x01, 0x10


	//----- nvinfo : EIATTR_SPARSE_MMA_MASK
	.align		4
.L_20:
        /*0018*/ 	.byte	0x03, 0x50
        /*001a*/ 	.short	0x0000


	//----- nvinfo : EIATTR_MAXREG_COUNT
	.align		4
        /*001c*/ 	.byte	0x03, 0x1b
        /*001e*/ 	.short	0x00a8


	//----- nvinfo : EIATTR_NUM_BARRIERS
	.align		4
        /*0020*/ 	.byte	0x02, 0x4c
        /*0022*/ 	.byte	0x01
	.zero		1


	//----- nvinfo : EIATTR_ANNOTATIONS
	.align		4
        /*0024*/ 	.byte	0x04, 0x55
        /*0026*/ 	.short	(.L_22 - .L_21)


	//   ....[0]....
.L_21:
        /*0028*/ 	.word	0x00000001
        /*002c*/ 	.byte	0x50, 0x02, 0x00, 0x00, 0x01, 0x00, 0x00, 0x00, 0x20, 0x08, 0x00, 0x00, 0x01, 0x00, 0x00, 0x00
        /* <DEDUP_REMOVED lines=3088> */
        /*c13c*/ 	.byte	0x90, 0xca, 0x05, 0x00, 0x01, 0x00, 0x00, 0x00, 0xe0, 0xca, 0x05, 0x00


	//----- nvinfo : EIATTR_MERCURY_ISA_VERSION
	.align		4
.L_22:
        /*c148*/ 	.byte	0x03, 0x5f
        /*c14a*/ 	.short	0x0101


	//----- nvinfo : EIATTR_INT_WARP_WIDE_INSTR_OFFSETS
	.align		4
        /*c14c*/ 	.byte	0x04, 0x31
        /*c14e*/ 	.short	(.L_24 - .L_23)


	//   ....[0]....
.L_23:
        /*c150*/ 	.word	0x00000640


	//   ....[1]....
        /*c154*/ 	.word	0x00000660


	//   ....[2]....
        /*c158*/ 	.word	0x000007c0


	//   ....[3]....
        /*c15c*/ 	.word	0x00017ed0


	//----- nvinfo : EIATTR_COOP_GROUP_MASK_REGIDS
	.align		4
.L_24:
        /*c160*/ 	.byte	0x04, 0x29
        /*c162*/ 	.short	(.L_26 - .L_25)


	//   ....[0]....
.L_25:
        /*c164*/ 	.word	0xffffffff


	//   ....[1]....
        /*c168*/ 	.word	0xffffffff


	//   ....[2]....
        /*c16c*/ 	.word	0xffffffff


	//   ....[3]....
        /*c170*/ 	.word	0xffffffff


	//   ....[4]....
        /*c174*/ 	.word	0xffffffff


	//   ....[5]....
        /*c178*/ 	.word	0xffffffff


	//----- nvinfo : EIATTR_COOP_GROUP_INSTR_OFFSETS
	.align		4
.L_26:
        /*c17c*/ 	.byte	0x04, 0x28
        /*c17e*/ 	.short	(.L_28 - .L_27)


	//   ....[0]....
.L_27:
        /*c180*/ 	.word	0x00000070


	//   ....[1]....
        /*c184*/ 	.word	0x00000080


	//   ....[2]....
        /*c188*/ 	.word	0x000001b0


	//   ....[3]....
        /*c18c*/ 	.word	0x000004b0


	//   ....[4]....
        /*c190*/ 	.word	0x00000930


	//   ....[5]....
        /*c194*/ 	.word	0x000043b0


	//----- nvinfo : EIATTR_REG_RECONFIG
	.align		4
.L_28:
        /*c198*/ 	.byte	0x01, 0x54
	.zero		2


	//----- nvinfo : EIATTR_MBARRIER_INSTR_OFFSETS
	.align		4
        /*c19c*/ 	.byte	0x04, 0x39
        /*c19e*/ 	.short	(.L_30 - .L_29)


	//   ....[0]....
.L_29:
        /*c1a0*/ 	.word	0x00000360
        /*c1a4*/ 	.word	0x000000ff
        /*c1a8*/ 	.word	0x00000000
        /*c1ac*/ 	.short	0x0100
        /*c1ae*/ 	.byte	0x09
	.zero		1


	//   ....[1]....
        /*c1b0*/ 	.word	0x00000370
        /*c1b4*/ 	.word	0x000000ff
        /*c1b8*/ 	.word	0x00000048
        /*c1bc*/ 	.short	0x0100
        /*c1be*/ 	.byte	0x09
	.zero		1


	//   ....[2]....
        /*c1c0*/ 	.word	0x00000380
        /*c1c4*/ 	.word	0x000000ff
        /*c1c8*/ 	.word	0x00000008
        /*c1cc*/ 	.short	0x0100
        /*c1ce*/ 	.byte	0x09
	.zero		1


	//   ....[3]....
        /*c1d0*/ 	.word	0x00000390
        /*c1d4*/ 	.word	0x000000ff
        /*c1d8*/ 	.word	0x00000050
        /*c1dc*/ 	.short	0x0100
        /*c1de*/ 	.byte	0x09
	.zero		1


	//   ....[4]....
        /*c1e0*/ 	.word	0x000003a0
        /*c1e4*/ 	.word	0x000000ff
        /*c1e8*/ 	.word	0x00000010
        /*c1ec*/ 	.short	0x0100
        /*c1ee*/ 	.byte	0x09
	.zero		1


	//   ....[5]....
        /*c1f0*/ 	.word	0x000003b0
        /*c1f4*/ 	.word	0x000000ff
        /*c1f8*/ 	.word	0x00000058
        /*c1fc*/ 	.short	0x0100
        /*c1fe*/ 	.byte	0x09
	.zero		1


	//   ....[6]....
        /*c200*/ 	.word	0x000003c0
        /*c204*/ 	.word	0x000000ff
        /*c208*/ 	.word	0x00000018
        /*c20c*/ 	.short	0x0100
        /*c20e*/ 	.byte	0x09
	.zero		1


	//   ....[7]....
        /*c210*/ 	.word	0x000003d0
        /*c214*/ 	.word	0x000000ff
        /*c218*/ 	.word	0x00000060
        /*c21c*/ 	.short	0x0100
        /*c21e*/ 	.byte	0x09
	.zero		1


	//   ....[8]....
        /*c220*/ 	.word	0x000003e0
        /*c224*/ 	.word	0x000000ff
        /*c228*/ 	.word	0x00000020
        /*c22c*/ 	.short	0x0100
        /*c22e*/ 	.byte	0x09
	.zero		1


	//   ....[9]....
        /*c230*/ 	.word	0x000003f0
        /*c234*/ 	.word	0x000000ff
        /*c238*/ 	.word	0x00000068
        /*c23c*/ 	.short	0x0100
        /*c23e*/ 	.byte	0x09
	.zero		1


	//   ....[10]....
        /*c240*/ 	.word	0x00000400
        /*c244*/ 	.word	0x000000ff
        /*c248*/ 	.word	0x00000028
        /*c24c*/ 	.short	0x0100
        /*c24e*/ 	.byte	0x09
	.zero		1


	//   ....[11]....
        /*c250*/ 	.word	0x00000410
        /*c254*/ 	.word	0x000000ff
        /*c258*/ 	.word	0x00000070
        /*c25c*/ 	.short	0x0100
        /*c25e*/ 	.byte	0x09
	.zero		1


	//   ....[12]....
        /*c260*/ 	.word	0x00000420
        /*c264*/ 	.word	0x000000ff
        /*c268*/ 	.word	0x00000030
        /*c26c*/ 	.short	0x0100
        /*c26e*/ 	.byte	0x09
	.zero		1


	//   ....[13]....
        /*c270*/ 	.word	0x00000430
        /*c274*/ 	.word	0x000000ff
        /*c278*/ 	.word	0x00000078
        /*c27c*/ 	.short	0x0100
        /*c27e*/ 	.byte	0x09
	.zero		1


	//   ....[14]....
        /*c280*/ 	.word	0x00000440
        /*c284*/ 	.word	0x000000ff
        /*c288*/ 	.word	0x00000038
        /*c28c*/ 	.short	0x0100
        /*c28e*/ 	.byte	0x09
	.zero		1


	//   ....[15]....
        /*c290*/ 	.word	0x00000450
        /*c294*/ 	.word	0x000000ff
        /*c298*/ 	.word	0x00000080
        /*c29c*/ 	.short	0x0100
        /*c29e*/ 	.byte	0x09
	.zero		1


	//   ....[16]....
        /*c2a0*/ 	.word	0x00000460
        /*c2a4*/ 	.word	0x000000ff
        /*c2a8*/ 	.word	0x00000040
        /*c2ac*/ 	.short	0x0100
        /*c2ae*/ 	.byte	0x09
	.zero		1


	//   ....[17]....
        /*c2b0*/ 	.word	0x00000470
        /*c2b4*/ 	.word	0x000000ff
        /*c2b8*/ 	.word	0x00000088
        /*c2bc*/ 	.short	0x0100
        /*c2be*/ 	.byte	0x09
	.zero		1


	//   ....[18]....
        /*c2c0*/ 	.word	0x00000850
        /*c2c4*/ 	.word	0x000000ff
        /*c2c8*/ 	.word	0x000000a0
        /*c2cc*/ 	.short	0x0100
        /*c2ce*/ 	.byte	0x06
	.zero		1


	//   ....[19]....
        /*c2d0*/ 	.word	0x000008d0
        /*c2d4*/ 	.word	0x000000ff
        /*c2d8*/ 	.word	0x000000a8
        /*c2dc*/ 	.short	0x0100
        /*c2de*/ 	.byte	0x06
	.zero		1


	//   ....[20]....
        /*c2e0*/ 	.word	0x00004d00
        /*c2e4*/ 	.word	0x000000ff
        /*c2e8*/ 	.word	0x00000000
        /*c2ec*/ 	.short	0x010a
        /*c2ee*/ 	.byte	0x0b
	.zero		1


	//   ....[21]....
        /*c2f0*/ 	.word	0x00004d70
        /*c2f4*/ 	.word	0x000000ff
        /*c2f8*/ 	.word	0x00000000
        /*c2fc*/ 	.short	0x010a
        /*c2fe*/ 	.byte	0x0b
	.zero		1


	//   ....[22]....
        /*c300*/ 	.word	0x0000df00
        /*c304*/ 	.word	0x000000ff
        /*c308*/ 	.word	0x00000000
        /*c30c*/ 	.short	0x010a
        /*c30e*/ 	.byte	0x0d
	.zero		1


	//   ....[23]....
        /*c310*/ 	.word	0x0000df40
        /*c314*/ 	.word	0x000000ff
        /*c318*/ 	.word	0x00000000
        /*c31c*/ 	.short	0x010a
        /*c31e*/ 	.byte	0x0d
	.zero		1


	//   ....[24]....
        /*c320*/ 	.word	0x00017f60
        /*c324*/ 	.word	0x00000009
        /*c328*/ 	.word	0x00000000
        /*c32c*/ 	.short	0x0101
        /*c32e*/ 	.byte	0x3f
	.zero		1


	//   ....[25]....
        /*c330*/ 	.word	0x0001f240
        /*c334*/ 	.word	0x00000003
        /*c338*/ 	.word	0x00000000
        /*c33c*/ 	.short	0x0101
        /*c33e*/ 	.byte	0x3f
	.zero		1


	//   ....[26]....
        /*c340*/ 	.word	0x0005b9e0
        /*c344*/ 	.word	0x0000000c
        /*c348*/ 	.word	0x00000048
        /*c34c*/ 	.short	0x010a
        /*c34e*/ 	.byte	0x3f
	.zero		1


	//   ....[27]....
        /*c350*/ 	.word	0x0005bd70
        /*c354*/ 	.word	0x00000002
        /*c358*/ 	.word	0x000000a8
        /*c35c*/ 	.short	0x0101
        /*c35e*/ 	.byte	0x3f
	.zero		1


	//   ....[28]....
        /*c360*/ 	.word	0x0005c550
        /*c364*/ 	.word	0x00000003
        /*c368*/ 	.word	0x00000000
        /*c36c*/ 	.short	0x010a
        /*c36e*/ 	.byte	0x3f
	.zero		1


	//   ....[29]....
        /*c370*/ 	.word	0x0005c5e0
        /*c374*/ 	.word	0x00000003
        /*c378*/ 	.word	0x00000000
        /*c37c*/ 	.short	0x010a
        /*c37e*/ 	.byte	0x3f
	.zero		1


	//   ....[30]....
        /*c380*/ 	.word	0x0005c670
        /*c384*/ 	.word	0x00000003
        /*c388*/ 	.word	0x00000000
        /*c38c*/ 	.short	0x010a
        /*c38e*/ 	.byte	0x3f
	.zero		1


	//   ....[31]....
        /*c390*/ 	.word	0x0005c700
        /*c394*/ 	.word	0x00000003
        /*c398*/ 	.word	0x00000000
        /*c39c*/ 	.short	0x010a
        /*c39e*/ 	.byte	0x3f
	.zero		1


	//   ....[32]....
        /*c3a0*/ 	.word	0x0005c790
        /*c3a4*/ 	.word	0x00000003
        /*c3a8*/ 	.word	0x00000000
        /*c3ac*/ 	.short	0x010a
        /*c3ae*/ 	.byte	0x3f
	.zero		1


	//   ....[33]....
        /*c3b0*/ 	.word	0x0005c820
        /*c3b4*/ 	.word	0x00000003
        /*c3b8*/ 	.word	0x00000000
        /*c3bc*/ 	.short	0x010a
        /*c3be*/ 	.byte	0x3f
	.zero		1


	//   ....[34]....
        /*c3c0*/ 	.word	0x0005c8b0
        /*c3c4*/ 	.word	0x00000003
        /*c3c8*/ 	.word	0x00000000
        /*c3cc*/ 	.short	0x010a
        /*c3ce*/ 	.byte	0x3f
	.zero		1


	//   ....[35]....
        /*c3d0*/ 	.word	0x0005c940
        /*c3d4*/ 	.word	0x00000003
        /*c3d8*/ 	.word	0x00000000
        /*c3dc*/ 	.short	0x010a
        /*c3de*/ 	.byte	0x3f
	.zero		1


	//   ....[36]....
        /*c3e0*/ 	.word	0x0005c9d0
        /*c3e4*/ 	.word	0x00000003
        /*c3e8*/ 	.word	0x00000000
        /*c3ec*/ 	.short	0x010a
        /*c3ee*/ 	.byte	0x3f
	.zero		1


	//   ....[37]....
        /*c3f0*/ 	.word	0x0005ca40
        /*c3f4*/ 	.word	0x00000006
        /*c3f8*/ 	.word	0x00000000
        /*c3fc*/ 	.short	0x010a
        /*c3fe*/ 	.byte	0x3f
	.zero		1


	//   ....[38]....
        /*c400*/ 	.word	0x0005cab0
        /*c404*/ 	.word	0x00000000
        /*c408*/ 	.word	0x00000000
        /*c40c*/ 	.short	0x010a
        /*c40e*/ 	.byte	0x3f
	.zero		1


	//   ....[39]....
        /*c410*/ 	.word	0x0005cb90
        /*c414*/ 	.word	0x0000000c
        /*c418*/ 	.word	0x00000048
        /*c41c*/ 	.short	0x010a
        /*c41e*/ 	.byte	0x3f
	.zero		1


	//   ....[40]....
        /*c420*/ 	.word	0x0005cc60
        /*c424*/ 	.word	0x00000003
        /*c428*/ 	.word	0x00000000
        /*c42c*/ 	.short	0x010a
        /*c42e*/ 	.byte	0x3f
	.zero		1


	//   ....[41]....
        /*c430*/ 	.word	0x0005ccb0
        /*c434*/ 	.word	0x00000003
        /*c438*/ 	.word	0x00000000
        /*c43c*/ 	.short	0x010a
        /*c43e*/ 	.byte	0x3f
	.zero		1


	//   ....[42]....
        /*c440*/ 	.word	0x0005cd00
        /*c444*/ 	.word	0x00000003
        /*c448*/ 	.word	0x00000000
        /*c44c*/ 	.short	0x010a
        /*c44e*/ 	.byte	0x3f
	.zero		1


	//   ....[43]....
        /*c450*/ 	.word	0x0005cd50
        /*c454*/ 	.word	0x00000003
        /*c458*/ 	.word	0x00000000
        /*c45c*/ 	.short	0x010a
        /*c45e*/ 	.byte	0x3f
	.zero		1


	//   ....[44]....
        /*c460*/ 	.word	0x0005cda0
        /*c464*/ 	.word	0x00000003
        /*c468*/ 	.word	0x00000000
        /*c46c*/ 	.short	0x010a
        /*c46e*/ 	.byte	0x3f
	.zero		1


	//   ....[45]....
        /*c470*/ 	.word	0x0005cdf0
        /*c474*/ 	.word	0x00000003
        /*c478*/ 	.word	0x00000000
        /*c47c*/ 	.short	0x010a
        /*c47e*/ 	.byte	0x3f
	.zero		1


	//   ....[46]....
        /*c480*/ 	.word	0x0005ce40
        /*c484*/ 	.word	0x00000003
        /*c488*/ 	.word	0x00000000
        /*c48c*/ 	.short	0x010a
        /*c48e*/ 	.byte	0x3f
	.zero		1


	//   ....[47]....
        /*c490*/ 	.word	0x0005ce90
        /*c494*/ 	.word	0x00000003
        /*c498*/ 	.word	0x00000000
        /*c49c*/ 	.short	0x010a
        /*c49e*/ 	.byte	0x3f
	.zero		1


	//----- nvinfo : EIATTR_NUM_MBARRIERS
	.align		4
.L_30:
        /*c4a0*/ 	.byte	0x03, 0x38
        /*c4a2*/ 	.short	0x0014


	//----- nvinfo : EIATTR_EXIT_INSTR_OFFSETS
	.align		4
        /*c4a4*/ 	.byte	0x04, 0x1c
        /*c4a6*/ 	.short	(.L_32 - .L_31)


	//   ....[0]....
.L_31:
        /*c4a8*/ 	.word	0x00000ae0


	//   ....[1]....
        /*c4ac*/ 	.word	0x000013c0


	//   ....[2]....
        /*c4b0*/ 	.word	0x0005b0c0


	//   ....[3]....
        /*c4b4*/ 	.word	0x0005b670


	//   ....[4]....
        /*c4b8*/ 	.word	0x0005ca20


	//----- nvinfo : EIATTR_MAX_THREADS
	.align		4
.L_32:
        /*c4bc*/ 	.byte	0x04, 0x05
        /*c4be*/ 	.short	(.L_34 - .L_33)
.L_33:
        /*c4c0*/ 	.word	0x00000180
        /*c4c4*/ 	.word	0x00000001
        /*c4c8*/ 	.word	0x00000001


	//----- nvinfo : EIATTR_CRS_STACK_SIZE
	.align		4
.L_34:
        /*c4cc*/ 	.byte	0x04, 0x1e
        /*c4ce*/ 	.short	(.L_36 - .L_35)
.L_35:
        /*c4d0*/ 	.word	0x00000000


	//----- nvinfo : EIATTR_CBANK_PARAM_SIZE
	.align		4
.L_36:
        /*c4d4*/ 	.byte	0x03, 0x19
        /*c4d6*/ 	.short	0x0470


	//----- nvinfo : EIATTR_PARAM_CBANK
	.align		4
        /*c4d8*/ 	.byte	0x04, 0x0a
        /*c4da*/ 	.short	(.L_38 - .L_37)
	.align		4
.L_37:
        /*c4dc*/ 	.word	index@(.nv.constant0._ZN7cutlass13device_kernelINS_4gemm6kernel13GemmUniversalIN4cute5tupleIJiiiiEEENS1_10collective13CollectiveMmaINS1_37MainloopSm90TmaGmmaWarpSpecializedFP8ILi9ENS5_IJNS4_1CILi2EEENSA_ILi1EEESC_EEENS1_35KernelTmaWarpSpecializedCooperativeEEENS5_IJNSA_ILi512EEENSA_ILi240EEENSA_ILi32EEEEEENS_12float_e4m3_tENS5_IJlSC_lEEESK_SL_NS4_8TiledMMAINS4_8MMA_AtomIJNS4_4SM904GMMA30MMA_64x16x32_F32E4M3E4M3_SS_TNILNSP_7ScaleInE1ELSR_1EEEEEENS4_6LayoutISD_NS5_IJSC_NSA_ILi0EEESV_EEEEENS5_IJNS4_10UnderscoreESY_SY_EEEEENS4_13SM90_TMA_LOADENS4_14ComposedLayoutINS4_7SwizzleILi1ELi4ELi3EEENS4_18smem_ptr_flag_bitsILi8EEENSU_INS5_IJNSA_ILi8EEESI_EEENS5_IJSI_SC_EEEEEEEvNS4_8identityENS4_23SM90_TMA_LOAD_MULTICASTES1B_vS1C_EENS_8epilogue10collective6detail29Sm90TmaWarpSpecializedAdapterINS1G_15DefaultEpilogueISK_SL_SL_NS1F_6thread17LinearCombinationISK_Li1EffLNS1K_9ScaleType4KindE0ELNS_15FloatRoundStyleE2ESK_EENS1_15EpilogueDefaultEEEEEvvEEEEvNT_6ParamsE)
        /*c4e0*/ 	.short	0x0210
        /*c4e2*/ 	.short	0x0470


	//----- nvinfo : EIATTR_SW_WAR
	.align		4
.L_38:
        /*c4e4*/ 	.byte	0x04, 0x36
        /*c4e6*/ 	.short	(.L_40 - .L_39)
.L_39:
        /*c4e8*/ 	.word	0x00000008
.L_40:


//--------------------- .nv.callgraph             --------------------------
	.section	.nv.callgraph,"",@"SHT_CUDA_CALLGRAPH"
	.align	4
	.sectionentsize	8
	.align		4
        /*0000*/ 	.word	0x00000000
	.align		4
        /*0004*/ 	.word	0xffffffff
	.align		4
        /*0008*/ 	.word	0x00000000
	.align		4
        /*000c*/ 	.word	0xfffffffe
	.align		4
        /*0010*/ 	.word	0x00000000
	.align		4
        /*0014*/ 	.word	0xfffffffd
	.align		4
        /*0018*/ 	.word	0x00000000
	.align		4
        /*001c*/ 	.word	0xfffffffc


//--------------------- .nv.constant4             --------------------------
	.section	.nv.constant4,"a",@progbits
	.align	8
	.align		8
.nv.constant4:
        /*0000*/ 	.dword	_ZN40_INTERNAL_ae921fb0_4_k_cu_d7cfecea_177254cuda3std3__45__cpo5beginE
	.align		8
        /*0008*/ 	.dword	_ZN40_INTERNAL_ae921fb0_4_k_cu_d7cfecea_177254cuda3std3__45__cpo3endE
	.align		8
        /*0010*/ 	.dword	_ZN40_INTERNAL_ae921fb0_4_k_cu_d7cfecea_177254cuda3std3__45__cpo6cbeginE
	.align		8
        /*0018*/ 	.dword	_ZN40_INTERNAL_ae921fb0_4_k_cu_d7cfecea_177254cuda3std3__45__cpo4cendE
	.align		8
        /*0020*/ 	.dword	_ZN40_INTERNAL_ae921fb0_4_k_cu_d7cfecea_177254cuda3std3__442_GLOBAL__N__ae921fb0_4_k_cu_d7cfecea_177256ignoreE
	.align		8
        /*0028*/ 	.dword	_ZN40_INTERNAL_ae921fb0_4_k_cu_d7cfecea_177254cuda3std3__419piecewise_constructE
	.align		8
        /*0030*/ 	.dword	_ZN40_INTERNAL_ae921fb0_4_k_cu_d7cfecea_177254cuda3std3__48in_placeE
	.align		8
        /*0038*/ 	.dword	_ZN40_INTERNAL_ae921fb0_4_k_cu_d7cfecea_177254cuda3std6ranges3__45__cpo4swapE
	.align		8
        /*0040*/ 	.dword	_ZN40_INTERNAL_ae921fb0_4_k_cu_d7cfecea_177254cuda3std6ranges3__45__cpo9iter_moveE
	.align		8
        /*0048*/ 	.dword	_ZN40_INTERNAL_ae921fb0_4_k_cu_d7cfecea_177254cute7productE
	.align		8
        /*0050*/ 	.dword	_ZN40_INTERNAL_ae921fb0_4_k_cu_d7cfecea_177254cute1_E


//--------------------- .text._ZN7cutlass13device_kernelINS_4gemm6kernel13GemmUniversalIN4cute5tupleIJiiiiEEENS1_10collective13CollectiveMmaINS1_37MainloopSm90TmaGmmaWarpSpecializedFP8ILi9ENS5_IJNS4_1CILi2EEENSA_ILi1EEESC_EEENS1_35KernelTmaWarpSpecializedCooperativeEEENS5_IJNSA_ILi512EEENSA_ILi240EEENSA_ILi32EEEEEENS_12float_e4m3_tENS5_IJlSC_lEEESK_SL_NS4_8TiledMMAINS4_8MMA_AtomIJNS4_4SM904GMMA30MMA_64x16x32_F32E4M3E4M3_SS_TNILNSP_7ScaleInE1ELSR_1EEEEEENS4_6LayoutISD_NS5_IJSC_NSA_ILi0EEESV_EEEEENS5_IJNS4_10UnderscoreESY_SY_EEEEENS4_13SM90_TMA_LOADENS4_14ComposedLayoutINS4_7SwizzleILi1ELi4ELi3EEENS4_18smem_ptr_flag_bitsILi8EEENSU_INS5_IJNSA_ILi8EEESI_EEENS5_IJSI_SC_EEEEEEEvNS4_8identityENS4_23SM90_TMA_LOAD_MULTICASTES1B_vS1C_EENS_8epilogue10collective6detail29Sm90TmaWarpSpecializedAdapterINS1G_15DefaultEpilogueISK_SL_SL_NS1F_6thread17LinearCombinationISK_Li1EffLNS1K_9ScaleType4KindE0ELNS_15FloatRoundStyleE2ESK_EENS1_15EpilogueDefaultEEEEEvvEEEEvNT_6ParamsE --------------------------
	.section	.text._ZN7cutlass13device_kernelINS_4gemm6kernel13GemmUniversalIN4cute5tupleIJiiiiEEENS1_10collective13CollectiveMmaINS1_37MainloopSm90TmaGmmaWarpSpecializedFP8ILi9ENS5_IJNS4_1CILi2EEENSA_ILi1EEESC_EEENS1_35KernelTmaWarpSpecializedCooperativeEEENS5_IJNSA_ILi512EEENSA_ILi240EEENSA_ILi32EEEEEENS_12float_e4m3_tENS5_IJlSC_lEEESK_SL_NS4_8TiledMMAINS4_8MMA_AtomIJNS4_4SM904GMMA30MMA_64x16x32_F32E4M3E4M3_SS_TNILNSP_7ScaleInE1ELSR_1EEEEEENS4_6LayoutISD_NS5_IJSC_NSA_ILi0EEESV_EEEEENS5_IJNS4_10UnderscoreESY_SY_EEEEENS4_13SM90_TMA_LOADENS4_14ComposedLayoutINS4_7SwizzleILi1ELi4ELi3EEENS4_18smem_ptr_flag_bitsILi8EEENSU_INS5_IJNSA_ILi8EEESI_EEENS5_IJSI_SC_EEEEEEEvNS4_8identityENS4_23SM90_TMA_LOAD_MULTICASTES1B_vS1C_EENS_8epilogue10collective6detail29Sm90TmaWarpSpecializedAdapterINS1G_15DefaultEpilogueISK_SL_SL_NS1F_6thread17LinearCombinationISK_Li1EffLNS1K_9ScaleType4KindE0ELNS_15FloatRoundStyleE2ESK_EENS1_15EpilogueDefaultEEEEEvvEEEEvNT_6ParamsE,"ax",@progbits
	.align	128
.text._ZN7cutlass13device_kernelINS_4gemm6kernel13GemmUniversalIN4cute5tupleIJiiiiEEENS1_10collective13CollectiveMmaINS1_37MainloopSm90TmaGmmaWarpSpecializedFP8ILi9ENS5_IJNS4_1CILi2EEENSA_ILi1EEESC_EEENS1_35KernelTmaWarpSpecializedCooperativeEEENS5_IJNSA_ILi512EEENSA_ILi240EEENSA_ILi32EEEEEENS_12float_e4m3_tENS5_IJlSC_lEEESK_SL_NS4_8TiledMMAINS4_8MMA_AtomIJNS4_4SM904GMMA30MMA_64x16x32_F32E4M3E4M3_SS_TNILNSP_7ScaleInE1ELSR_1EEEEEENS4_6LayoutISD_NS5_IJSC_NSA_ILi0EEESV_EEEEENS5_IJNS4_10UnderscoreESY_SY_EEEEENS4_13SM90_TMA_LOADENS4_14ComposedLayoutINS4_7SwizzleILi1ELi4ELi3EEENS4_18smem_ptr_flag_bitsILi8EEENSU_INS5_IJNSA_ILi8EEESI_EEENS5_IJSI_SC_EEEEEEEvNS4_8identityENS4_23SM90_TMA_LOAD_MULTICASTES1B_vS1C_EENS_8epilogue10collective6detail29Sm90TmaWarpSpecializedAdapterINS1G_15DefaultEpilogueISK_SL_SL_NS1F_6thread17LinearCombinationISK_Li1EffLNS1K_9ScaleType4KindE0ELNS_15FloatRoundStyleE2ESK_EENS1_15EpilogueDefaultEEEEEvvEEEEvNT_6ParamsE:
        .type           _ZN7cutlass13device_kernelINS_4gemm6kernel13GemmUniversalIN4cute5tupleIJiiiiEEENS1_10collective13CollectiveMmaINS1_37MainloopSm90TmaGmmaWarpSpecializedFP8ILi9ENS5_IJNS4_1CILi2EEENSA_ILi1EEESC_EEENS1_35KernelTmaWarpSpecializedCooperativeEEENS5_IJNSA_ILi512EEENSA_ILi240EEENSA_ILi32EEEEEENS_12float_e4m3_tENS5_IJlSC_lEEESK_SL_NS4_8TiledMMAINS4_8MMA_AtomIJNS4_4SM904GMMA30MMA_64x16x32_F32E4M3E4M3_SS_TNILNSP_7ScaleInE1ELSR_1EEEEEENS4_6LayoutISD_NS5_IJSC_NSA_ILi0EEESV_EEEEENS5_IJNS4_10UnderscoreESY_SY_EEEEENS4_13SM90_TMA_LOADENS4_14ComposedLayoutINS4_7SwizzleILi1ELi4ELi3EEENS4_18smem_ptr_flag_bitsILi8EEENSU_INS5_IJNSA_ILi8EEESI_EEENS5_IJSI_SC_EEEEEEEvNS4_8identityENS4_23SM90_TMA_LOAD_MULTICASTES1B_vS1C_EENS_8epilogue10collective6detail29Sm90TmaWarpSpecializedAdapterINS1G_15DefaultEpilogueISK_SL_SL_NS1F_6thread17LinearCombinationISK_Li1EffLNS1K_9ScaleType4KindE0ELNS_15FloatRoundStyleE2ESK_EENS1_15EpilogueDefaultEEEEEvvEEEEvNT_6ParamsE,@function
        .size           _ZN7cutlass13device_kernelINS_4gemm6kernel13GemmUniversalIN4cute5tupleIJiiiiEEENS1_10collective13CollectiveMmaINS1_37MainloopSm90TmaGmmaWarpSpecializedFP8ILi9ENS5_IJNS4_1CILi2EEENSA_ILi1EEESC_EEENS1_35KernelTmaWarpSpecializedCooperativeEEENS5_IJNSA_ILi512EEENSA_ILi240EEENSA_ILi32EEEEEENS_12float_e4m3_tENS5_IJlSC_lEEESK_SL_NS4_8TiledMMAINS4_8MMA_AtomIJNS4_4SM904GMMA30MMA_64x16x32_F32E4M3E4M3_SS_TNILNSP_7ScaleInE1ELSR_1EEEEEENS4_6LayoutISD_NS5_IJSC_NSA_ILi0EEESV_EEEEENS5_IJNS4_10UnderscoreESY_SY_EEEEENS4_13SM90_TMA_LOADENS4_14ComposedLayoutINS4_7SwizzleILi1ELi4ELi3EEENS4_18smem_ptr_flag_bitsILi8EEENSU_INS5_IJNSA_ILi8EEESI_EEENS5_IJSI_SC_EEEEEEEvNS4_8identityENS4_23SM90_TMA_LOAD_MULTICASTES1B_vS1C_EENS_8epilogue10collective6detail29Sm90TmaWarpSpecializedAdapterINS1G_15DefaultEpilogueISK_SL_SL_NS1F_6thread17LinearCombinationISK_Li1EffLNS1K_9ScaleType4KindE0ELNS_15FloatRoundStyleE2ESK_EENS1_15EpilogueDefaultEEEEEvvEEEEvNT_6ParamsE,(.L_x_209 - _ZN7cutlass13device_kernelINS_4gemm6kernel13GemmUniversalIN4cute5tupleIJiiiiEEENS1_10collective13CollectiveMmaINS1_37MainloopSm90TmaGmmaWarpSpecializedFP8ILi9ENS5_IJNS4_1CILi2EEENSA_ILi1EEESC_EEENS1_35KernelTmaWarpSpecializedCooperativeEEENS5_IJNSA_ILi512EEENSA_ILi240EEENSA_ILi32EEEEEENS_12float_e4m3_tENS5_IJlSC_lEEESK_SL_NS4_8TiledMMAINS4_8MMA_AtomIJNS4_4SM904GMMA30MMA_64x16x32_F32E4M3E4M3_SS_TNILNSP_7ScaleInE1ELSR_1EEEEEENS4_6LayoutISD_NS5_IJSC_NSA_ILi0EEESV_EEEEENS5_IJNS4_10UnderscoreESY_SY_EEEEENS4_13SM90_TMA_LOADENS4_14ComposedLayoutINS4_7SwizzleILi1ELi4ELi3EEENS4_18smem_ptr_flag_bitsILi8EEENSU_INS5_IJNSA_ILi8EEESI_EEENS5_IJSI_SC_EEEEEEEvNS4_8identityENS4_23SM90_TMA_LOAD_MULTICASTES1B_vS1C_EENS_8epilogue10collective6detail29Sm90TmaWarpSpecializedAdapterINS1G_15DefaultEpilogueISK_SL_SL_NS1F_6thread17LinearCombinationISK_Li1EffLNS1K_9ScaleType4KindE0ELNS_15FloatRoundStyleE2ESK_EENS1_15EpilogueDefaultEEEEEvvEEEEvNT_6ParamsE)
        .other          _ZN7cutlass13device_kernelINS_4gemm6kernel13GemmUniversalIN4cute5tupleIJiiiiEEENS1_10collective13CollectiveMmaINS1_37MainloopSm90TmaGmmaWarpSpecializedFP8ILi9ENS5_IJNS4_1CILi2EEENSA_ILi1EEESC_EEENS1_35KernelTmaWarpSpecializedCooperativeEEENS5_IJNSA_ILi512EEENSA_ILi240EEENSA_ILi32EEEEEENS_12float_e4m3_tENS5_IJlSC_lEEESK_SL_NS4_8TiledMMAINS4_8MMA_AtomIJNS4_4SM904GMMA30MMA_64x16x32_F32E4M3E4M3_SS_TNILNSP_7ScaleInE1ELSR_1EEEEEENS4_6LayoutISD_NS5_IJSC_NSA_ILi0EEESV_EEEEENS5_IJNS4_10UnderscoreESY_SY_EEEEENS4_13SM90_TMA_LOADENS4_14ComposedLayoutINS4_7SwizzleILi1ELi4ELi3EEENS4_18smem_ptr_flag_bitsILi8EEENSU_INS5_IJNSA_ILi8EEESI_EEENS5_IJSI_SC_EEEEEEEvNS4_8identityENS4_23SM90_TMA_LOAD_MULTICASTES1B_vS1C_EENS_8epilogue10collective6detail29Sm90TmaWarpSpecializedAdapterINS1G_15DefaultEpilogueISK_SL_SL_NS1F_6thread17LinearCombinationISK_Li1EffLNS1K_9ScaleType4KindE0ELNS_15FloatRoundStyleE2ESK_EENS1_15EpilogueDefaultEEEEEvvEEEEvNT_6ParamsE,@"STO_CUDA_ENTRY STV_DEFAULT"
_ZN7cutlass13device_kernelINS_4gemm6kernel13GemmUniversalIN4cute5tupleIJiiiiEEENS1_10collective13CollectiveMmaINS1_37MainloopSm90TmaGmmaWarpSpecializedFP8ILi9ENS5_IJNS4_1CILi2EEENSA_ILi1EEESC_EEENS1_35KernelTmaWarpSpecializedCooperativeEEENS5_IJNSA_ILi512EEENSA_ILi240EEENSA_ILi32EEEEEENS_12float_e4m3_tENS5_IJlSC_lEEESK_SL_NS4_8TiledMMAINS4_8MMA_AtomIJNS4_4SM904GMMA30MMA_64x16x32_F32E4M3E4M3_SS_TNILNSP_7ScaleInE1ELSR_1EEEEEENS4_6LayoutISD_NS5_IJSC_NSA_ILi0EEESV_EEEEENS5_IJNS4_10UnderscoreESY_SY_EEEEENS4_13SM90_TMA_LOADENS4_14ComposedLayoutINS4_7SwizzleILi1ELi4ELi3EEENS4_18smem_ptr_flag_bitsILi8EEENSU_INS5_IJNSA_ILi8EEESI_EEENS5_IJSI_SC_EEEEEEEvNS4_8identityENS4_23SM90_TMA_LOAD_MULTICASTES1B_vS1C_EENS_8epilogue10collective6detail29Sm90TmaWarpSpecializedAdapterINS1G_15DefaultEpilogueISK_SL_SL_NS1F_6thread17LinearCombinationISK_Li1EffLNS1K_9ScaleType4KindE0ELNS_15FloatRoundStyleE2ESK_EENS1_15EpilogueDefaultEEEEEvvEEEEvNT_6ParamsE:
[----:B------:R-:W0:Y:S02]  /*0000*/  LDC R1, c[0x0][0x28] ;  /* 0x00000a00ff017b82 */ /* 0x000e240000000800 */
[----:B0-----:R-:W-:Y:S01]  /*0010*/  VIADD R1, R1, 0xfffff2e0 ;  /* 0xfffff2e001017836 */ /* 0x001fe20000000000 */
[----:B------:R-:W0:Y:S01]  /*0020*/  S2R R4, SR_TID.X ;  /* 0x0000000000047919 */ /* 0x000e220000002100 */
[----:B------:R-:W-:Y:S01]  /*0030*/  ELECT P0, URZ, PT ;  /* 0x00000000003f782f */ /* 0x000fe20003800000 */
[----:B------:R-:W-:Y:S01]  /*0040*/  BSSY B0, `(.L_x_0) ;  /* 0x0000015000007945 */ /* 0x000fe20003800000 */
[--C-:B0-----:R-:W-:Y:S02]  /*0050*/  SHF.R.U32.HI R0, RZ, 0x5, R4.reuse ;  /* 0x00000005ff007819 */ /* 0x101fe40000011604 */
[----:B------:R-:W-:-:S03]  /*0060*/  SHF.R.U32.HI R2, RZ, 0x7, R4 ;  /* 0x00000007ff027819 */ /* 0x000fc60000011604 */
[----:B------:R-:W0:Y:S04]  /*0070*/  SHFL.IDX PT, R3, R0, RZ, 0x1f ;  /* 0x00001fff00037589 */ /* 0x000e2800000e0000 */
[----:B------:R-:W1:Y:S01]  /*0080*/  SHFL.IDX PT, R2, R2, RZ, 0x1f ;  /* 0x00001fff02027589 */ /* 0x000e6200000e0000 */
[----:B0-----:R-:W-:Y:S02]  /*0090*/  R2UR UR4, R3 ;  /* 0x00000000030472ca */ /* 0x001fe400000e0000 */
[----:B-1----:R-:W-:-:S11]  /*00a0*/  R2UR UR6, R2 ;  /* 0x00000000020672ca */ /* 0x002fd600000e0000 */
[----:B------:R-:W-:Y:S02]  /*00b0*/  USHF.R.S32.HI UR5, URZ, 0x1f, UR4 ;  /* 0x0000001f3f057899 */ /* 0x000fe40008011404 */
[----:B------:R-:W-:Y:S02]  /*00c0*/  ISETP.NE.OR P0, PT, RZ, UR4, !P0 ;  /* 0x00000004ff007c0c */ /* 0x000fe4000c705670 */
[----:B------:R-:W-:-:S04]  /*00d0*/  ULEA.HI UR5, UR5, UR4, URZ, 0x2 ;  /* 0x0000000405057291 */ /* 0x000fc8000f8f103f */
[----:B------:R-:W-:-:S04]  /*00e0*/  ULOP3.LUT UR5, UR5, 0xfffffffc, URZ, 0xc0, !UPT ;  /* 0xfffffffc05057892 */ /* 0x000fc8000f8ec03f */
[----:B------:R-:W-:-:S03]  /*00f0*/  UIADD3 UR8, UR4, -UR5, URZ ;  /* 0x8000000504087290 */ /* 0x000fc6000fffe03f */
[----:B------:R-:W-:Y:S09]  /*0100*/  @P0 BRA `(.L_x_1) ;  /* 0x0000000000200947 */ /* 0x000ff20003800000 */
[----:B------:R-:W-:Y:S02]  /*0110*/  ULDC.64 UR4, c[0x0][0x198] ;  /* 0x0000660000047ab9 */ /* 0x000fe40000000a00 */
[----:B------:R-:W-:Y:S02]  /*0120*/  UIADD3 UR10, UP0, UR4, 0xf0, URZ ;  /* 0x000000f0040a7890 */ /* 0x000fe4000ff1e03f */
[----:B------:R-:W-:Y:S02]  /*0130*/  UIADD3 UR4, UP1, UR4, 0x1f0, URZ ;  /* 0x000001f004047890 */ /* 0x000fe4000ff3e03f */
[----:B------:R-:W-:Y:S02]  /*0140*/  UIADD3.X UR11, URZ, UR5, URZ, UP0, !UPT ;  /* 0x000000053f0b7290 */ /* 0x000fe400087fe43f */
[----:B------:R-:W-:-:S07]  /*0150*/  UIADD3.X UR5, URZ, UR5, URZ, UP1, !UPT ;  /* 0x000000053f057290 */ /* 0x000fce0008ffe43f */
[----:B------:R0:W-:Y:S02]  /*0160*/  UTMACCTL.PF [UR10] ;  /* 0x000000000a0079b9 */ /* 0x0001e40008040000 */
[----:B------:R0:W-:Y:S02]  /*0170*/  UTMACCTL.PF [UR4] ;  /* 0x00000000040079b9 */ /* 0x0001e40008040000 */
[----:B0-----:R-:W-:Y:S01]  /*0180*/  NOP ;  /* 0x0000000000007918 */ /* 0x001fe20000000000 */
.L_x_1:
[----:B------:R-:W-:Y:S05]  /*0190*/  BSYNC B0 ;  /* 0x0000000000007941 */ /* 0x000fea0003800000 */
.L_x_0:
[----:B------:R-:W-:Y:S01]  /*01a0*/  UISETP.NE.AND UP0, UPT, UR8, 0x3, UPT ;  /* 0x000000030800788c */ /* 0x000fe2000bf05270 */
[----:B------:R-:W0:Y:S01]  /*01b0*/  SHFL.IDX PT, R2, R0, RZ, 0x1f ;  /* 0x00001fff00027589 */ /* 0x000e2200000e0000 */
[----:B------:R-:W-:Y:S02]  /*01c0*/  UIADD3 UR10, UR6, -0x1, URZ ;  /* 0xffffffff060a7890 */ /* 0x000fe4000fffe03f */
[----:B------:R-:W-:Y:S01]  /*01d0*/  ISETP.NE.AND P1, PT, RZ, UR6, PT ;  /* 0x00000006ff007c0c */ /* 0x000fe2000bf25270 */
[----:B------:R-:W-:Y:S02]  /*01e0*/  UISETP.EQ.OR UP0, UPT, UR8, URZ, !UP0 ;  /* 0x0000003f0800728c */ /* 0x000fe4000c702670 */
[----:B------:R-:W-:Y:S02]  /*01f0*/  UISETP.GE.U32.AND UP1, UPT, UR10, 0x2, UPT ;  /* 0x000000020a00788c */ /* 0x000fe4000bf26070 */
[----:B------:R-:W-:-:S04]  /*0200*/  UISETP.EQ.AND UP0, UPT, UR6, URZ, UP0 ;  /* 0x0000003f0600728c */ /* 0x000fc80008702270 */
[----:B------:R-:W-:-:S04]  /*0210*/  USEL UR4, URZ, 0x1, !UP0 ;  /* 0x000000013f047887 */ /* 0x000fc8000c000000 */
[----:B------:R-:W-:-:S06]  /*0220*/  USEL UR4, UR4, 0x2, UP1 ;  /* 0x0000000204047887 */ /* 0x000fcc0008800000 */
[----:B------:R-:W-:Y:S01]  /*0230*/  IMAD.U32 R3, RZ, RZ, UR4 ;  /* 0x00000004ff037e24 */ /* 0x000fe2000f8e00ff */
[----:B0-----:R-:W-:-:S04]  /*0240*/  ISETP.NE.AND P0, PT, R2, RZ, PT ;  /* 0x000000ff0200720c */ /* 0x001fc80003f05270 */
[----:B------:R0:W-:Y:S09]  /*0250*/  STL [R1+0xba4], R3 ;  /* 0x000ba40301007387 */ /* 0x0001f20000100800 */
[----:B0-----:R-:W-:Y:S05]  /*0260*/  @P0 BRA `(.L_x_2) ;  /* 0x00000000008c0947 */ /* 0x001fea0003800000 */
[----:B------:R-:W-:Y:S01]  /*0270*/  ELECT P0, URZ, PT ;  /* 0x00000000003f782f */ /* 0x000fe20003800000 */
[----:B------:R-:W-:-:S12]  /*0280*/  BSSY B0, `(.L_x_2) ;  /* 0x0000021000007945 */ /* 0x000fd80003800000 */
[----:B------:R-:W-:Y:S05]  /*0290*/  @!P0 BRA `(.L_x_3) ;  /* 0x00000000007c8947 */ /* 0x000fea0003800000 */
[----:B------:R-:W0:Y:S01]  /*02a0*/  S2UR UR9, SR_CgaCtaId ;  /* 0x00000000000979c3 */ /* 0x000e220000008800 */
[----:B------:R-:W-:Y:S01]  /*02b0*/  UMOV UR4, 0x400 ;  /* 0x0000040000047882 */ /* 0x000fe20000000000 */
[----:B------:R-:W-:Y:S01]  /*02c0*/  UMOV UR5, 0x1 ;  /* 0x0000000100057882 */ /* 0x000fe20000000000 */
[----:B------:R-:W-:Y:S02]  /*02d0*/  UMOV UR6, 0x4 ;  /* 0x0000000400067882 */ /* 0x000fe40000000000 */
[----:B------:R-:W-:-:S04]  /*02e0*/  UIADD3 UR6, -UR6, 0x100000, URZ ;  /* 0x0010000006067890 */ /* 0x000fc8000fffe13f */
[----:B------:R-:W-:Y:S02]  /*02f0*/  USHF.L.U32 UR7, UR6, 0xb, URZ ;  /* 0x0000000b06077899 */ /* 0x000fe4000800063f */
[----:B------:R-:W-:Y:S02]  /*0300*/  USHF.L.U32 UR6, UR6, 0x1, URZ ;  /* 0x0000000106067899 */ /* 0x000fe4000800063f */
[----:B0-----:R-:W-:Y:S02]  /*0310*/  ULEA UR9, UR9, UR4, 0x18 ;  /* 0x0000000409097291 */ /* 0x001fe4000f8ec03f */
[----:B------:R-:W-:-:S04]  /*0320*/  UIADD3 UR4, -UR5, 0x100000, URZ ;  /* 0x0010000005047890 */ /* 0x000fc8000fffe13f */
[----:B------:R-:W-:Y:S02]  /*0330*/  USHF.L.U32 UR5, UR4, 0xb, URZ ;  /* 0x0000000b04057899 */ /* 0x000fe4000800063f */
[----:B------:R-:W-:Y:S01]  /*0340*/  USHF.L.U32 UR4, UR4, 0x1, URZ ;  /* 0x0000000104047899 */ /* 0x000fe2000800063f */
[----:B------:R-:W0:Y:S11]  /*0350*/  FENCE.VIEW.ASYNC.S ;  /* 0x00000000000073c6 */ /* 0x000e360000000000 */
[----:B0-----:R0:W1:Y:S01]  /*0360*/  SYNCS.EXCH.64 URZ, [UR9], UR4 ;  /* 0x00000004093f75b2 */ /* 0x0010620008000100 */
[----:B------:R0:W2:Y:S01]  /*0370*/  SYNCS.EXCH.64 URZ, [UR9+0x48], UR6 ;  /* 0x00004806093f75b2 */ /* 0x0000a20008000100 */
[----:B------:R0:W3:Y:S01]  /*0380*/  SYNCS.EXCH.64 URZ, [UR9+0x8], UR4 ;  /* 0x00000804093f75b2 */ /* 0x0000e20008000100 */
[----:B------:R0:W4:Y:S01]  /*0390*/  SYNCS.EXCH.64 URZ, [UR9+0x50], UR6 ;  /* 0x00005006093f75b2 */ /* 0x0001220008000100 */
[----:B------:R0:W0:Y:S01]  /*03a0*/  SYNCS.EXCH.64 URZ, [UR9+0x10], UR4 ;  /* 0x00001004093f75b2 */ /* 0x0000220008000100 */
        /* <DEDUP_REMOVED lines=13> */
[----:B------:R-:W-:Y:S01]  /*0480*/  NOP ;  /* 0x0000000000007918 */ /* 0x000fe20000000000 */
.L_x_3:
[----:B0-----:R-:W-:Y:S05]  /*0490*/  BSYNC B0 ;  /* 0x0000000000007941 */ /* 0x001fea0003800000 */
.L_x_2:
[----:B------:R-:W-:Y:S01]  /*04a0*/  SHF.R.S32.HI R3, RZ, 0x1f, R4 ;  /* 0x0000001fff037819 */ /* 0x000fe20000011404 */
[----:B------:R-:W0:Y:S01]  /*04b0*/  SHFL.IDX PT, R0, R0, RZ, 0x1f ;  /* 0x00001fff00007589 */ /* 0x000e2200000e0000 */
[----:B------:R-:W5:Y:S01]  /*04c0*/  S2UR UR9, SR_CTAID.X ;  /* 0x00000000000979c3 */ /* 0x000f620000002500 */
[----:B------:R-:W-:Y:S02]  /*04d0*/  ELECT P0, URZ, PT ;  /* 0x00000000003f782f */ /* 0x000fe40003800000 */
[----:B------:R-:W-:Y:S01]  /*04e0*/  LEA.HI R3, R3, R4, RZ, 0x7 ;  /* 0x0000000403037211 */ /* 0x000fe200078f38ff */
[----:B------:R-:W-:Y:S01]  /*04f0*/  ULDC UR4, c[0x0][0x150] ;  /* 0x0000540000047ab9 */ /* 0x000fe20000000800 */
[----:B------:R-:W-:Y:S01]  /*0500*/  SHF.R.S32.HI R9, RZ, 0x1f, R2 ;  /* 0x0000001fff097819 */ /* 0x000fe20000011402 */
[----:B------:R-:W-:Y:S01]  /*0510*/  NOP ;  /* 0x0000000000007918 */ /* 0x000fe20000000000 */
[----:B------:R-:W-:Y:S01]  /*0520*/  LOP3.LUT R3, R3, 0xffffff80, RZ, 0xc0, !PT ;  /* 0xffffff8003037812 */ /* 0x000fe200078ec0ff */
[----:B------:R-:W-:Y:S01]  /*0530*/  NOP ;  /* 0x0000000000007918 */ /* 0x000fe20000000000 */
[----:B------:R-:W-:Y:S01]  /*0540*/  LEA.HI R9, R9, R2, RZ, 0x2 ;  /* 0x0000000209097211 */ /* 0x000fe200078f10ff */
[----:B------:R-:W1:Y:S02]  /*0550*/  LDC R8, c[0x0][0x144] ;  /* 0x00005100ff087b82 */ /* 0x000e640000000800 */
[----:B------:R-:W-:Y:S01]  /*0560*/  IMAD.IADD R3, R4, 0x1, -R3 ;  /* 0x0000000104037824 */ /* 0x000fe200078e0a03 */
[----:B------:R-:W-:Y:S01]  /*0570*/  LOP3.LUT R9, R9, 0x3ffffffc, RZ, 0xc0, !PT ;  /* 0x3ffffffc09097812 */ /* 0x000fe200078ec0ff */
[----:B------:R-:W2:Y:S03]  /*0580*/  S2R R4, SR_CTAID.Y ;  /* 0x0000000000047919 */ /* 0x000ea60000002600 */
[----:B------:R-:W-:Y:S01]  /*0590*/  SHF.R.S32.HI R6, RZ, 0x1f, R3 ;  /* 0x0000001fff067819 */ /* 0x000fe20000011403 */
[----:B------:R-:W-:Y:S01]  /*05a0*/  IMAD.IADD R2, R2, 0x1, -R9 ;  /* 0x0000000102027824 */ /* 0x000fe200078e0a09 */
[----:B------:R-:W3:Y:S02]  /*05b0*/  LDC R13, c[0x0][0x148] ;  /* 0x00005200ff0d7b82 */ /* 0x000ee40000000800 */
[----:B------:R-:W-:-:S02]  /*05c0*/  LEA.HI R6, R6, R3, RZ, 0x3 ;  /* 0x0000000306067211 */ /* 0x000fc400078f18ff */
[----:B0-----:R-:W-:Y:S02]  /*05d0*/  ISETP.NE.OR P0, PT, R0, RZ, !P0 ;  /* 0x000000ff0000720c */ /* 0x001fe40004705670 */
[--C-:B------:R-:W-:Y:S02]  /*05e0*/  SHF.R.S32.HI R0, RZ, 0x3, R6.reuse ;  /* 0x00000003ff007819 */ /* 0x100fe40000011406 */
[----:B------:R-:W-:Y:S02]  /*05f0*/  SHF.R.S32.HI R7, RZ, 0x1f, R6 ;  /* 0x0000001fff077819 */ /* 0x000fe40000011406 */
[----:B-----5:R-:W-:Y:S02]  /*0600*/  I2FP.F32.U32 R6, UR9 ;  /* 0x0000000900067c45 */ /* 0x020fe40008201000 */
[----:B------:R-:W-:-:S03]  /*0610*/  LEA.HI R7, R7, R0, RZ, 0x2 ;  /* 0x0000000007077211 */ /* 0x000fc600078f10ff */
[----:B------:R-:W-:Y:S01]  /*0620*/  FMUL R6, R6, UR4 ;  /* 0x0000000406067c20 */ /* 0x000fe20008400000 */
[----:B------:R-:W-:Y:S01]  /*0630*/  LOP3.LUT R7, R7, 0xfffffffc, RZ, 0xc0, !PT ;  /* 0xfffffffc07077812 */ /* 0x000fe200078ec0ff */
[----:B------:R-:W-:Y:S01]  /*0640*/  VOTEU.ALL UP0, P0 ;  /* 0x00000000003f7886 */ /* 0x000fe20000000000 */
[----:B------:R-:W-:Y:S01]  /*0650*/  ULDC UR4, c[0x0][0x154] ;  /* 0x0000550000047ab9 */ /* 0x000fe20000000800 */
[----:B------:R-:W-:Y:S02]  /*0660*/  VOTEU.ALL UP1, P0 ;  /* 0x00000000003f7886 */ /* 0x000fe40000020000 */
[----:B------:R-:W0:Y:S01]  /*0670*/  F2I.U32.TRUNC.NTZ R6, R6 ;  /* 0x0000000600067305 */ /* 0x000e22000020f000 */
[----:B------:R-:W-:Y:S01]  /*0680*/  IMAD.IADD R7, R0, 0x1, -R7 ;  /* 0x0000000100077824 */ /* 0x000fe200078e0a07 */
[----:B------:R-:W5:Y:S01]  /*0690*/  @!UP0 S2UR UR7, SR_CgaCtaId ;  /* 0x00000000000789c3 */ /* 0x000f620000008800 */
[----:B------:R-:W-:Y:S02]  /*06a0*/  @!UP0 UMOV UR6, 0x400 ;  /* 0x0000040000068882 */ /* 0x000fe40000000000 */
[----:B------:R-:W-:Y:S01]  /*06b0*/  IMAD R2, R2, 0x4, R7 ;  /* 0x0000000402027824 */ /* 0x000fe200078e0207 */
[----:B--2---:R-:W-:-:S04]  /*06c0*/  I2FP.F32.U32 R9, R4 ;  /* 0x0000000400097245 */ /* 0x004fc80000201000 */
[----:B------:R-:W-:Y:S01]  /*06d0*/  LEA.HI R0, R2, R2, RZ, 0x1 ;  /* 0x0000000202007211 */ /* 0x000fe200078f08ff */
[----:B------:R-:W-:Y:S01]  /*06e0*/  FMUL R9, R9, UR4 ;  /* 0x0000000409097c20 */ /* 0x000fe20008400000 */
[----:B------:R-:W-:Y:S02]  /*06f0*/  UMOV UR4, 0x20 ;  /* 0x0000002000047882 */ /* 0x000fe40000000000 */
[----:B------:R-:W-:Y:S01]  /*0700*/  LOP3.LUT R7, R0, 0xfffffffe, RZ, 0xc0, !PT ;  /* 0xfffffffe00077812 */ /* 0x000fe200078ec0ff */
[----:B0-----:R-:W-:Y:S01]  /*0710*/  IMAD.MOV R11, RZ, RZ, -R6 ;  /* 0x000000ffff0b7224 */ /* 0x001fe200078e0a06 */
[----:B------:R-:W-:-:S04]  /*0720*/  @!UP0 UIADD3 UR4, -UR4, 0x100000, URZ ;  /* 0x0010000004048890 */ /* 0x000fc8000fffe13f */
[----:B------:R-:W-:Y:S02]  /*0730*/  @!UP0 USHF.L.U32 UR5, UR4, 0xb, URZ ;  /* 0x0000000b04058899 */ /* 0x000fe4000800063f */
[----:B------:R-:W-:Y:S01]  /*0740*/  @!UP0 USHF.L.U32 UR4, UR4, 0x1, URZ ;  /* 0x0000000104048899 */ /* 0x000fe2000800063f */
[----:B------:R-:W0:Y:S01]  /*0750*/  F2I.U32.TRUNC.NTZ R9, R9 ;  /* 0x0000000900097305 */ /* 0x000e22000020f000 */
[----:B------:R-:W2:Y:S01]  /*0760*/  LDC R6, c[0x0][0x140] ;  /* 0x00005000ff067b82 */ /* 0x000ea20000000800 */
[----:B-1----:R-:W-:Y:S02]  /*0770*/  IMAD R0, R8, R11, UR9 ;  /* 0x0000000908007e24 */ /* 0x002fe4000f8e020b */
[----:B------:R-:W-:-:S05]  /*0780*/  IMAD.IADD R7, R2, 0x1, -R7 ;  /* 0x0000000102077824 */ /* 0x000fca00078e0a07 */
[----:B------:R-:W-:Y:S01]  /*0790*/  ISETP.NE.AND P2, PT, R7, R0, PT ;  /* 0x000000000700720c */ /* 0x000fe20003f45270 */
[C---:B------:R-:W-:Y:S01]  /*07a0*/  IMAD.SHL.U32 R7, R2.reuse, 0x4, RZ ;  /* 0x0000000402077824 */ /* 0x040fe200078e00ff */
[----:B-----5:R-:W-:Y:S01]  /*07b0*/  @!UP0 ULEA UR6, UR7, UR6, 0x18 ;  /* 0x0000000607068291 */ /* 0x020fe2000f8ec03f */
[----:B------:R-:W-:Y:S01]  /*07c0*/  VOTEU.ALL UP0, P0 ;  /* 0x00000000003f7886 */ /* 0x000fe20000000000 */
[----:B------:R-:W-:Y:S01]  /*07d0*/  LOP3.LUT P0, RZ, R3, 0x7, RZ, 0xc0, !PT ;  /* 0x0000000703ff7812 */ /* 0x000fe2000780c0ff */
[----:B0-----:R-:W-:Y:S01]  /*07e0*/  IMAD.MOV R14, RZ, RZ, -R9 ;  /* 0x000000ffff0e7224 */ /* 0x001fe200078e0a09 */
[----:B------:R-:W-:-:S03]  /*07f0*/  LOP3.LUT R10, R2, 0xc, R7, 0x78, !PT ;  /* 0x0000000c020a7812 */ /* 0x000fc600078e7807 */
[----:B---3--:R-:W-:Y:S01]  /*0800*/  IMAD R7, R13, R14, R4 ;  /* 0x0000000e0d077224 */ /* 0x008fe200078e0204 */
[C---:B------:R-:W-:Y:S01]  /*0810*/  ISETP.LT.U32.AND P0, PT, R10.reuse, 0x2, !P0 ;  /* 0x000000020a00780c */ /* 0x040fe20004701070 */
[----:B------:R0:W-:Y:S02]  /*0820*/  STL [R1+0xba0], R10 ;  /* 0x000ba00a01007387 */ /* 0x0001e40000100800 */
[----:B------:R-:W-:Y:S02]  /*0830*/  @P2 LEA.HI R2, R10, R10, RZ, 0x1 ;  /* 0x0000000a0a022211 */ /* 0x000fe400078f08ff */
[----:B------:R-:W1:Y:S02]  /*0840*/  FENCE.VIEW.ASYNC.S ;  /* 0x00000000000073c6 */ /* 0x000e640000000000 */
[----:B-1----:R0:W1:Y:S01]  /*0850*/  @!UP0 SYNCS.EXCH.64 URZ, [UR6+0xa0], UR4 ;  /* 0x0000a004063f85b2 */ /* 0x0020620008000100 */
[----:B------:R-:W-:Y:S02]  /*0860*/  SEL R3, RZ, 0x1, !P0 ;  /* 0x00000001ff037807 */ /* 0x000fe40004000000 */
[----:B------:R-:W-:-:S02]  /*0870*/  @P2 SHF.R.S32.HI R2, RZ, 0x1, R2 ;  /* 0x00000001ff022819 */ /* 0x000fc40000011402 */
[----:B--2---:R-:W-:Y:S02]  /*0880*/  ISETP.EQ.U32.AND P4, PT, R6, 0x1, PT ;  /* 0x000000010600780c */ /* 0x004fe40003f82070 */
[----:B------:R-:W-:Y:S01]  /*0890*/  @P2 ISETP.NE.AND P3, PT, R2, R7, PT ;  /* 0x000000070200220c */ /* 0x000fe20003f65270 */
[----:B------:R-:W-:-:S03]  /*08a0*/  IMAD.MOV.U32 R2, RZ, RZ, 0x1 ;  /* 0x00000001ff027424 */ /* 0x000fc600078e00ff */
[----:B------:R-:W-:-:S04]  /*08b0*/  @P2 SEL R2, RZ, 0x1, P3 ;  /* 0x00000001ff022807 */ /* 0x000fc80001800000 */
[----:B------:R-:W-:Y:S01]  /*08c0*/  LOP3.LUT R2, R2, R3, RZ, 0xc0, !PT ;  /* 0x0000000302027212 */ /* 0x000fe200078ec0ff */
[----:B------:R0:W2:Y:S01]  /*08d0*/  @!UP1 SYNCS.EXCH.64 URZ, [UR6+0xa8], UR4 ;  /* 0x0000a804063f95b2 */ /* 0x0000a20008000100 */
[----:B------:R-:W-:-:S03]  /*08e0*/  NOP ;  /* 0x0000000000007918 */ /* 0x000fc60000000000 */
[----:B------:R0:W-:Y:S01]  /*08f0*/  STL [R1+0xb98], R2 ;  /* 0x000b980201007387 */ /* 0x0001e20000100800 */
[----:B-1----:R-:W-:Y:S05]  /*0900*/  @!P4 BRA `(.L_x_4) ;  /* 0x000000000008c947 */ /* 0x002fea0003800000 */
[----:B--2-4-:R-:W-:Y:S01]  /*0910*/  UCGABAR_ARV ;  /* 0x00000000000079c7 */ /* 0x014fe20008000000 */
[----:B------:R-:W-:Y:S05]  /*0920*/  BRA `(.L_x_5) ;  /* 0x0000000000047947 */ /* 0x000fea0003800000 */
.L_x_4:
[----:B--2-4-:R-:W-:Y:S01]  /*0930*/  NOP ;  /* 0x0000000000007918 */ /* 0x014fe20000000000 */
.L_x_5:
[----:B------:R-:W1:Y:S01]  /*0940*/  LDC R3, c[0x0][0x65c] ;  /* 0x00019700ff037b82 */ /* 0x000e620000000800 */
[----:B------:R-:W-:Y:S01]  /*0950*/  IMAD.U32 R6, RZ, RZ, UR9 ;  /* 0x00000009ff067e24 */ /* 0x000fe2000f8e00ff */
[----:B0-----:R-:W-:Y:S01]  /*0960*/  LOP3.LUT R2, R2, 0xfffffffe, RZ, 0xc0, !PT ;  /* 0xfffffffe02027812 */ /* 0x001fe200078ec0ff */
[----:B------:R-:W-:Y:S01]  /*0970*/  IMAD.MOV.U32 R7, RZ, RZ, RZ ;  /* 0x000000ffff077224 */ /* 0x000fe200078e00ff */
[----:B-1----:R-:W-:-:S13]  /*0980*/  ISETP.NE.AND P2, PT, R3, 0x1, PT ;  /* 0x000000010300780c */ /* 0x002fda0003f45270 */
[----:B------:R-:W0:Y:S01]  /*0990*/  @P2 LDC R9, c[0x0][0x10] ;  /* 0x00000400ff092b82 */ /* 0x000e220000000800 */
[----:B------:R-:W-:Y:S01]  /*09a0*/  @P2 IMAD.MOV.U32 R5, RZ, RZ, RZ ;  /* 0x000000ffff052224 */ /* 0x000fe200078e00ff */
[----:B------:R-:W-:Y:S01]  /*09b0*/  @P2 LOP3.LUT R2, R2, 0x1, RZ, 0xfc, !PT ;  /* 0x0000000102022812 */ /* 0x000fe200078efcff */
[----:B------:R-:W-:-:S05]  /*09c0*/  @P2 IMAD.MOV.U32 R11, RZ, RZ, RZ ;  /* 0x000000ffff0b2224 */ /* 0x000fca00078e00ff */
[----:B------:R-:W1:Y:S01]  /*09d0*/  @!P2 LDC R3, c[0x0][0xc] ;  /* 0x00000300ff03ab82 */ /* 0x000e620000000800 */
[----:B0-----:R-:W-:-:S04]  /*09e0*/  @P2 IMAD.WIDE.U32 R8, R9, UR9, R4 ;  /* 0x0000000909082c25 */ /* 0x001fc8000f8e0004 */
[----:B------:R-:W-:Y:S02]  /*09f0*/  @P2 IMAD.MOV.U32 R21, RZ, RZ, R8 ;  /* 0x000000ffff152224 */ /* 0x000fe400078e0008 */
[----:B------:R-:W-:Y:S02]  /*0a00*/  @P2 IMAD.IADD R25, R9, 0x1, R11 ;  /* 0x0000000109192824 */ /* 0x000fe400078e020b */
[----:B-1----:R-:W-:-:S04]  /*0a10*/  @!P2 IMAD.WIDE.U32 R6, R4, R3, R6 ;  /* 0x000000030406a225 */ /* 0x002fc800078e0006 */
[----:B------:R-:W-:Y:S02]  /*0a20*/  @!P2 IMAD.MOV.U32 R21, RZ, RZ, R6 ;  /* 0x000000ffff15a224 */ /* 0x000fe400078e0006 */
[----:B------:R-:W-:-:S03]  /*0a30*/  @!P2 IMAD.MOV.U32 R25, RZ, RZ, R7 ;  /* 0x000000ffff19a224 */ /* 0x000fc600078e0007 */
[----:B------:R0:W-:Y:S04]  /*0a40*/  STL [R1+0xbb0], R21 ;  /* 0x000bb01501007387 */ /* 0x0001e80000100800 */
[----:B------:R0:W-:Y:S01]  /*0a50*/  STL [R1+0xbac], R25 ;  /* 0x000bac1901007387 */ /* 0x0001e20000100800 */
[----:B------:R-:W-:Y:S05]  /*0a60*/  @!P4 BRA `(.L_x_6) ;  /* 0x00000000000cc947 */ /* 0x000fea0003800000 */
[----:B------:R-:W-:Y:S01]  /*0a70*/  UCGABAR_WAIT ;  /* 0x0000000000007dc7 */ /* 0x000fe20008000000 */
[----:B------:R-:W-:Y:S01]  /*0a80*/  CCTL.IVALL ;  /* 0x00000000ff00798f */ /* 0x000fe20002000000 */
[----:B------:R-:W-:Y:S05]  /*0a90*/  BRA `(.L_x_7) ;  /* 0x0000000000047947 */ /* 0x000fea0003800000 */
.L_x_6:
[----:B------:R-:W-:Y:S06]  /*0aa0*/  BAR.SYNC.DEFER_BLOCKING 0x0 ;  /* 0x0000000000007b1d */ /* 0x000fec0000010000 */
.L_x_7:
[----:B------:R-:W-:Y:S05]  /*0ab0*/  @!P1 BRA `(.L_x_8) ;  /* 0x000005a400849947 */ /* 0x000fea0003800000 */
[----:B------:R-:W-:-:S06]  /*0ac0*/  UISETP.GT.U32.AND UP0, UPT, UR10, 0x1, UPT ;  /* 0x000000010a00788c */ /* 0x000fcc000bf04070 */
[----:B------:R-:W-:-:S13]  /*0ad0*/  PLOP3.LUT P0, PT, PT, PT, UP0, 0x80, 0x0 ;  /* 0x000000000000781c */ /* 0x000fda0003f0f008 */
[----:B------:R-:W-:Y:S05]  /*0ae0*/  @P0 EXIT ;  /* 0x000000000000094d */ /* 0x000fea0003800000 */
[----:B------:R-:W-:Y:S01]  /*0af0*/  IMAD.MOV.U32 R6, RZ, RZ, -0x1 ;  /* 0xffffffffff067424 */ /* 0x000fe200078e00ff */
[----:B------:R-:W-:Y:S01]  /*0b00*/  ULDC.64 UR4, c[0x0][0x650] ;  /* 0x0001940000047ab9 */ /* 0x000fe20000000a00 */
[----:B------:R-:W-:Y:S01]  /*0b10*/  IMAD.MOV.U32 R7, RZ, RZ, -0x1 ;  /* 0xffffffffff077424 */ /* 0x000fe200078e00ff */
[----:B------:R-:W-:Y:S01]  /*0b20*/  ISETP.GE.U32.AND P0, PT, R21, UR4, PT ;  /* 0x0000000415007c0c */ /* 0x000fe2000bf06070 */
[----:B------:R-:W-:Y:S01]  /*0b30*/  UMOV UR4, 0xffffffff ;  /* 0xffffffff00047882 */ /* 0x000fe20000000000 */
[----:B------:R1:W-:Y:S01]  /*0b40*/  STL [R1+0xb90], R6 ;  /* 0x000b900601007387 */ /* 0x0003e20000100800 */
[----:B------:R-:W-:Y:S02]  /*0b50*/  PRMT R3, RZ, 0x7610, R3 ;  /* 0x00007610ff037816 */ /* 0x000fe40000000003 */
[----:B------:R-:W-:Y:S01]  /*0b60*/  ISETP.GE.U32.AND.EX P0, PT, R25, UR5, PT, P0 ;  /* 0x0000000519007c0c */ /* 0x000fe2000bf06100 */
[----:B------:R2:W-:Y:S01]  /*0b70*/  STL [R1+0xb94], R7 ;  /* 0x000b940701007387 */ /* 0x0005e20000100800 */
[----:B-1----:R-:W-:-:S05]  /*0b80*/  IMAD.U32 R6, RZ, RZ, UR4 ;  /* 0x00000004ff067e24 */ /* 0x002fca000f8e00ff */
[----:B------:R2:W-:Y:S06]  /*0b90*/  STL [R1+0xb8c], R6 ;  /* 0x000b8c0601007387 */ /* 0x0005ec0000100800 */
[----:B------:R-:W-:Y:S05]  /*0ba0*/  @P0 BRA `(.L_x_9) ;  /* 0x0000000400440947 */ /* 0x000fea0003800000 */
[----:B------:R-:W1:Y:S01]  /*0bb0*/  LDC.64 R16, c[0x0][0x628] ;  /* 0x00018a00ff107b82 */ /* 0x000e620000000a00 */
[----:B--2---:R-:W-:Y:S02]  /*0bc0*/  IMAD.MOV.U32 R6, RZ, RZ, R21 ;  /* 0x000000ffff067224 */ /* 0x004fe400078e0015 */
[----:B------:R-:W-:-:S05]  /*0bd0*/  IMAD.MOV.U32 R7, RZ, RZ, R25 ;  /* 0x000000ffff077224 */ /* 0x000fca00078e0019 */
[----:B------:R-:W2:Y:S08]  /*0be0*/  LDC R12, c[0x0][0x630] ;  /* 0x00018c00ff0c7b82 */ /* 0x000eb00000000800 */
[----:B------:R-:W3:Y:S01]  /*0bf0*/  LDC.64 R18, c[0x0][0x620] ;  /* 0x00018800ff127b82 */ /* 0x000ee20000000a00 */
[----:B-1----:R-:W-:-:S04]  /*0c00*/  ISETP.NE.U32.AND P0, PT, R16, RZ, PT ;  /* 0x000000ff1000720c */ /* 0x002fc80003f05070 */
[----:B------:R-:W-:-:S13]  /*0c10*/  ISETP.NE.AND.EX P0, PT, R17, RZ, PT, P0 ;  /* 0x000000ff1100720c */ /* 0x000fda0003f05300 */
[----:B--23--:R-:W-:Y:S05]  /*0c20*/  @!P0 BRA `(.L_x_10) ;  /* 0x0000000000288947 */ /* 0x00cfea0003800000 */
[----:B------:R-:W1:Y:S02]  /*0c30*/  LDC R3, c[0x0][0x634] ;  /* 0x00018d00ff037b82 */ /* 0x000e640000000800 */
[----:B-1----:R-:W-:-:S05]  /*0c40*/  IADD3 R3, P0, R21, R3, RZ ;  /* 0x0000000315037210 */ /* 0x002fca0007f1e0ff */
[----:B------:R-:W-:-:S04]  /*0c50*/  IMAD.X R15, RZ, RZ, R25, P0 ;  /* 0x000000ffff0f7224 */ /* 0x000fc800000e0619 */
[----:B------:R-:W-:-:S04]  /*0c60*/  IMAD.WIDE.U32 R6, R15, R16, RZ ;  /* 0x000000100f067225 */ /* 0x000fc800078e00ff */
[----:B------:R-:W-:-:S04]  /*0c70*/  IMAD.WIDE.U32 R8, P0, R3, R17, R6 ;  /* 0x0000001103087225 */ /* 0x000fc80007800006 */
[----:B------:R-:W-:-:S04]  /*0c80*/  IMAD.WIDE.U32 R6, R3, R16, RZ ;  /* 0x0000001003067225 */ /* 0x000fc800078e00ff */
[----:B------:R-:W-:Y:S01]  /*0c90*/  IMAD.X R11, RZ, RZ, RZ, P0 ;  /* 0x000000ffff0b7224 */ /* 0x000fe200000e06ff */
[----:B------:R-:W-:Y:S01]  /*0ca0*/  IADD3 RZ, P0, R7, R8, RZ ;  /* 0x0000000807ff7210 */ /* 0x000fe20007f1e0ff */
[----:B------:R-:W-:-:S04]  /*0cb0*/  IMAD.MOV.U32 R10, RZ, RZ, R9 ;  /* 0x000000ffff0a7224 */ /* 0x000fc800078e0009 */
[----:B------:R-:W-:-:S08]  /*0cc0*/  IMAD.WIDE.U32.X R6, R15, R17, R10, P0 ;  /* 0x000000110f067225 */ /* 0x000fd000000e040a */
.L_x_10:
[----:B------:R-:W1:Y:S01]  /*0cd0*/  LDC.64 R22, c[0x0][0x640] ;  /* 0x00019000ff167b82 */ /* 0x000e620000000a00 */
[-C--:B------:R-:W-:Y:S01]  /*0ce0*/  SHF.R.U64 R24, R6, R12.reuse, R7 ;  /* 0x0000000c06187219 */ /* 0x080fe20000001207 */
[----:B------:R-:W-:Y:S01]  /*0cf0*/  IMAD.MOV.U32 R6, RZ, RZ, R21 ;  /* 0x000000ffff067224 */ /* 0x000fe200078e0015 */
[----:B------:R-:W-:Y:S01]  /*0d00*/  SHF.R.U32.HI R3, RZ, R12, R7 ;  /* 0x0000000cff037219 */ /* 0x000fe20000011607 */
[----:B------:R-:W-:Y:S01]  /*0d10*/  IMAD.MOV.U32 R7, RZ, RZ, R25 ;  /* 0x000000ffff077224 */ /* 0x000fe200078e0019 */
[----:B------:R-:W-:Y:S01]  /*0d20*/  IADD3 R5, P0, RZ, -R24, RZ ;  /* 0x80000018ff057210 */ /* 0x000fe20007f1e0ff */
[----:B0-----:R-:W-:Y:S02]  /*0d30*/  IMAD R25, R13, R14, R4 ;  /* 0x0000000e0d197224 */ /* 0x001fe400078e0204 */
[----:B------:R-:W0:Y:S01]  /*0d40*/  LDC R10, c[0x0][0x618] ;  /* 0x00018600ff0a7b82 */ /* 0x000e220000000800 */
[----:B------:R-:W-:Y:S02]  /*0d50*/  IMAD.MOV.U32 R13, RZ, RZ, 0x1 ;  /* 0x00000001ff0d7424 */ /* 0x000fe400078e00ff */
[----:B------:R-:W-:-:S02]  /*0d60*/  IMAD.X R3, RZ, RZ, ~R3, P0 ;  /* 0x000000ffff037224 */ /* 0x000fc400000e0e03 */
[----:B------:R-:W-:-:S03]  /*0d70*/  IMAD.WIDE.U32 R6, R5, R18, R6 ;  /* 0x0000001205067225 */ /* 0x000fc600078e0006 */
[----:B------:R-:W2:Y:S01]  /*0d80*/  LDC R16, c[0x0][0x608] ;  /* 0x00018200ff107b82 */ /* 0x000ea20000000800 */
[----:B------:R-:W-:Y:S02]  /*0d90*/  IMAD R8, R3, R18, RZ ;  /* 0x0000001203087224 */ /* 0x000fe400078e02ff */
[----:B------:R-:W-:Y:S02]  /*0da0*/  IMAD.MOV.U32 R3, RZ, RZ, -0x1 ;  /* 0xffffffffff037424 */ /* 0x000fe400078e00ff */
[----:B------:R-:W-:-:S03]  /*0db0*/  IMAD R5, R5, R19, R8 ;  /* 0x0000001305057224 */ /* 0x000fc600078e0208 */
[----:B------:R-:W3:Y:S01]  /*0dc0*/  LDC R20, c[0x0][0x658] ;  /* 0x00019600ff147b82 */ /* 0x000ee20000000800 */
[----:B------:R-:W-:Y:S01]  /*0dd0*/  IMAD.IADD R5, R7, 0x1, R5 ;  /* 0x0000000107057824 */ /* 0x000fe200078e0205 */
[----:B-1----:R-:W-:-:S04]  /*0de0*/  ISETP.NE.U32.AND P0, PT, R22, RZ, PT ;  /* 0x000000ff1600720c */ /* 0x002fc80003f05070 */
[----:B------:R-:W-:Y:S02]  /*0df0*/  ISETP.NE.AND.EX P0, PT, R23, RZ, PT, P0 ;  /* 0x000000ff1700720c */ /* 0x000fe40003f05300 */
[----:B------:R-:W1:Y:S01]  /*0e00*/  LDC R18, c[0x0][0x600] ;  /* 0x00018000ff127b82 */ /* 0x000e620000000800 */
[-CC-:B0-----:R-:W-:Y:S02]  /*0e10*/  SHF.R.U64 R12, R6, R10.reuse, R5.reuse ;  /* 0x0000000a060c7219 */ /* 0x181fe40000001205 */
[----:B------:R-:W-:-:S05]  /*0e20*/  SHF.R.U32.HI R5, RZ, R10, R5 ;  /* 0x0000000aff057219 */ /* 0x000fca0000011605 */
[----:B------:R-:W0:Y:S01]  /*0e30*/  LDC R15, c[0x0][0x648] ;  /* 0x00019200ff0f7b82 */ /* 0x000e220000000800 */
[-CC-:B--2---:R-:W-:Y:S02]  /*0e40*/  SHF.R.U64 R21, R12, R16.reuse, R5.reuse ;  /* 0x000000100c157219 */ /* 0x184fe40000001205 */
[----:B------:R-:W-:-:S05]  /*0e50*/  SHF.R.U32.HI R5, RZ, R16, R5 ;  /* 0x00000010ff057219 */ /* 0x000fca0000011605 */
[----:B------:R-:W2:Y:S01]  /*0e60*/  LDC R17, c[0x0][0x638] ;  /* 0x00018e00ff117b82 */ /* 0x000ea20000000800 */
[-CC-:B---3--:R-:W-:Y:S02]  /*0e70*/  SHF.R.U64 R14, R21, R20.reuse, R5.reuse ;  /* 0x00000014150e7219 */ /* 0x188fe40000001205 */
[-C--:B------:R-:W-:Y:S02]  /*0e80*/  SHF.L.U32 R3, R3, R20.reuse, RZ ;  /* 0x0000001403037219 */ /* 0x080fe400000006ff */
[----:B------:R-:W-:Y:S01]  /*0e90*/  SHF.R.U32.HI R5, RZ, R20, R5 ;  /* 0x00000014ff057219 */ /* 0x000fe20000011605 */
[----:B------:R-:W-:Y:S01]  /*0ea0*/  IMAD.MOV.U32 R4, RZ, RZ, R14 ;  /* 0x000000ffff047224 */ /* 0x000fe200078e000e */
[----:B------:R-:W-:Y:S01]  /*0eb0*/  LOP3.LUT R10, RZ, R3, RZ, 0x33, !PT ;  /* 0x00000003ff0a7212 */ /* 0x000fe200078e33ff */
[----:B------:R-:W3:Y:S01]  /*0ec0*/  LDC R19, c[0x0][0x610] ;  /* 0x00018400ff137b82 */ /* 0x000ee20000000800 */
[----:B------:R-:W-:Y:S05]  /*0ed0*/  @!P0 BRA `(.L_x_11) ;  /* 0x0000000000288947 */ /* 0x000fea0003800000 */
[----:B------:R-:W4:Y:S02]  /*0ee0*/  LDC R3, c[0x0][0x64c] ;  /* 0x00019300ff037b82 */ /* 0x000f240000000800 */
[----:B----4-:R-:W-:-:S05]  /*0ef0*/  IADD3 R3, P0, R14, R3, RZ ;  /* 0x000000030e037210 */ /* 0x010fca0007f1e0ff */
        /* <DEDUP_REMOVED lines=8> */
.L_x_11:
[----:B0-----:R-:W-:Y:S01]  /*0f80*/  SHF.R.U64 R4, R4, R15, R5 ;  /* 0x0000000f04047219 */ /* 0x001fe20000001205 */
[----:B-1----:R-:W-:Y:S01]  /*0f90*/  VIADD R5, R18, 0xffffffff ;  /* 0xffffffff12057836 */ /* 0x002fe20000000000 */
[----:B------:R-:W-:Y:S02]  /*0fa0*/  SHF.L.U32 R3, R13, R20, RZ ;  /* 0x000000140d037219 */ /* 0x000fe400000006ff */
[----:B------:R-:W-:Y:S01]  /*0fb0*/  LOP3.LUT R10, R21, R10, RZ, 0xc0, !PT ;  /* 0x0000000a150a7212 */ /* 0x000fe200078ec0ff */
[----:B------:R-:W-:Y:S01]  /*0fc0*/  IMAD.MOV R6, RZ, RZ, -R4 ;  /* 0x000000ffff067224 */ /* 0x000fe200078e0a04 */
[----:B------:R-:W-:Y:S02]  /*0fd0*/  R2UR UR4, R24 ;  /* 0x00000000180472ca */ /* 0x000fe400000e0000 */
[----:B------:R-:W-:Y:S01]  /*0fe0*/  LOP3.LUT R12, R12, R5, RZ, 0xc0, !PT ;  /* 0x000000050c0c7212 */ /* 0x000fe200078ec0ff */
[----:B------:R-:W-:Y:S01]  /*0ff0*/  IMAD R5, R3, R4, R10 ;  /* 0x0000000403057224 */ /* 0x000fe200078e020a */
[----:B------:R-:W-:Y:S01]  /*1000*/  SEL R0, R0, R25, !P2 ;  /* 0x0000001900007207 */ /* 0x000fe20005000000 */
[----:B--2---:R-:W-:-:S02]  /*1010*/  IMAD R3, R6, R17, R14 ;  /* 0x0000001106037224 */ /* 0x004fc400078e020e */
[----:B------:R-:W-:Y:S02]  /*1020*/  IMAD.MOV.U32 R4, RZ, RZ, 0x1 ;  /* 0x00000001ff047424 */ /* 0x000fe400078e00ff */
[----:B---3--:R-:W-:Y:S02]  /*1030*/  IMAD R0, R5, R19, R0 ;  /* 0x0000001305007224 */ /* 0x008fe400078e0200 */
[----:B------:R-:W-:Y:S02]  /*1040*/  IMAD R3, R3, R18, R12 ;  /* 0x0000001203037224 */ /* 0x000fe400078e020c */
[----:B------:R-:W-:-:S03]  /*1050*/  IMAD.U32 R6, RZ, RZ, UR4 ;  /* 0x00000004ff067e24 */ /* 0x000fc6000f8e00ff */
[----:B------:R-:W-:Y:S02]  /*1060*/  SEL R5, R3, R0, !P2 ;  /* 0x0000000003057207 */ /* 0x000fe40005000000 */
[----:B------:R-:W-:Y:S01]  /*1070*/  SEL R0, R0, R3, !P2 ;  /* 0x0000000300007207 */ /* 0x000fe20005000000 */
[----:B------:R1:W-:Y:S01]  /*1080*/  STL [R1+0xb8c], R6 ;  /* 0x000b8c0601007387 */ /* 0x0003e20000100800 */
[----:B------:R-:W-:-:S03]  /*1090*/  PRMT R3, R4, 0x7610, R3 ;  /* 0x0000761004037816 */ /* 0x000fc60000000003 */
[----:B------:R1:W-:Y:S04]  /*10a0*/  STL [R1+0xb94], R5 ;  /* 0x000b940501007387 */ /* 0x0003e80000100800 */
[----:B------:R1:W-:Y:S02]  /*10b0*/  STL [R1+0xb90], R0 ;  /* 0x000b900001007387 */ /* 0x0003e40000100800 */
.L_x_9:
[----:B------:R-:W-:-:S08]  /*10c0*/  NOP ;  /* 0x0000000000007918 */ /* 0x000fd00000000000 */
[----:B------:R-:W3:Y:S02]  /*10d0*/  USETMAXREG.TRY_ALLOC.CTAPOOL UP0, 0xf0 ;  /* 0x000000f0000079c8 */ /* 0x000ee40008000600 */
[----:B---3--:R-:W-:-:S13]  /*10e0*/  PLOP3.LUT P0, PT, PT, PT, UP0, 0x80, 0x0 ;  /* 0x000000000000781c */ /* 0x008fda0003f0f008 */
[----:B------:R-:W-:Y:S05]  /*10f0*/  @!P0 BRA `(.L_x_9) ;  /* 0xfffffffc00f08947 */ /* 0x000fea000383ffff */
[----:B------:R-:W-:Y:S01]  /*1100*/  ULDC.64 UR4, c[0x0][0x598] ;  /* 0x0001660000047ab9 */ /* 0x000fe20000000a00 */
[----:B------:R-:W-:Y:S01]  /*1110*/  ULDC.64 UR8, c[0x0][0x208] ;  /* 0x0000820000087ab9 */ /* 0x000fe20000000a00 */
[----:B------:R-:W-:-:S04]  /*1120*/  ISETP.NE.U32.AND P0, PT, RZ, UR4, PT ;  /* 0x00000004ff007c0c */ /* 0x000fc8000bf05070 */
[----:B------:R-:W-:-:S13]  /*1130*/  ISETP.NE.AND.EX P0, PT, RZ, UR5, PT, P0 ;  /* 0x00000005ff007c0c */ /* 0x000fda000bf05300 */
[----:B------:R-:W-:Y:S05]  /*1140*/  @!P0 BRA `(.L_x_12) ;  /* 0x0000000000208947 */ /* 0x000fea0003800000 */
[----:B-1----:R-:W1:Y:S02]  /*1150*/  LDC.64 R4, c[0x0][0x598] ;  /* 0x00016600ff047b82 */ /* 0x002e640000000a00 */
[----:B-1----:R-:W3:Y:S02]  /*1160*/  LDG.E.64 R4, desc[UR8][R4.64] ;  /* 0x0000000804047981 */ /* 0x002ee4000c1e1b00 */
[----:B---3--:R-:W-:-:S04]  /*1170*/  ISETP.NE.U32.AND P0, PT, R4, RZ, PT ;  /* 0x000000ff0400720c */ /* 0x008fc80003f05070 */
[----:B------:R-:W-:-:S13]  /*1180*/  ISETP.NE.AND.EX P0, PT, R5, RZ, PT, P0 ;  /* 0x000000ff0500720c */ /* 0x000fda0003f05300 */
[----:B------:R-:W-:Y:S05]  /*1190*/  @!P0 BRA `(.L_x_12) ;  /* 0x00000000000c8947 */ /* 0x000fea0003800000 */
[----:B------:R-:W3:Y:S02]  /*11a0*/  LD.E R4, desc[UR8][R4.64] ;  /* 0x0000000804047980 */ /* 0x000ee4000c101900 */
[----:B---3--:R-:W-:Y:S01]  /*11b0*/  R2UR UR4, R4 ;  /* 0x00000000040472ca */ /* 0x008fe200000e0000 */
[----:B------:R-:W-:-:S14]  /*11c0*/  BRA `(.L_x_13) ;  /* 0x0000000000247947 */ /* 0x000fdc0003800000 */
.L_x_12:
[----:B------:R-:W-:Y:S02]  /*11d0*/  ULDC.64 UR4, c[0x0][0x588] ;  /* 0x0001620000047ab9 */ /* 0x000fe40000000a00 */
[----:B------:R-:W-:-:S04]  /*11e0*/  ISETP.NE.U32.AND P0, PT, RZ, UR4, PT ;  /* 0x00000004ff007c0c */ /* 0x000fc8000bf05070 */
[----:B------:R-:W-:-:S13]  /*11f0*/  ISETP.NE.AND.EX P0, PT, RZ, UR5, PT, P0 ;  /* 0x00000005ff007c0c */ /* 0x000fda000bf05300 */
[----:B------:R-:W-:Y:S05]  /*1200*/  @!P0 BRA `(.L_x_14) ;  /* 0x0000000000108947 */ /* 0x000fea0003800000 */
[----:B-1----:R-:W1:Y:S02]  /*1210*/  LDC.64 R4, c[0x0][0x588] ;  /* 0x00016200ff047b82 */ /* 0x002e640000000a00 */
[----:B-1----:R-:W3:Y:S02]  /*1220*/  LDG.E R4, desc[UR8][R4.64] ;  /* 0x0000000804047981 */ /* 0x002ee4000c1e1900 */
[----:B---3--:R-:W-:Y:S01]  /*1230*/  R2UR UR4, R4 ;  /* 0x00000000040472ca */ /* 0x008fe200000e0000 */
[----:B------:R-:W-:-:S14]  /*1240*/  BRA `(.L_x_13) ;  /* 0x0000000000047947 */ /* 0x000fdc0003800000 */
.L_x_14:
[----:B------:R-:W-:-:S05]  /*1250*/  ULDC UR4, c[0x0][0x580] ;  /* 0x0001600000047ab9 */ /* 0x000fca0000000800 */
.L_x_13:
[----:B------:R-:W-:Y:S02]  /*1260*/  ULDC.64 UR6, c[0x0][0x5a0] ;  /* 0x0001680000067ab9 */ /* 0x000fe40000000a00 */
        /* <DEDUP_REMOVED lines=11> */
.L_x_15:
        /* <DEDUP_REMOVED lines=8> */
.L_x_17:
[----:B------:R-:W-:-:S05]  /*13a0*/  ULDC UR5, c[0x0][0x584] ;  /* 0x0001610000057ab9 */ /* 0x000fca0000000800 */
.L_x_16:
[----:B------:R-:W-:-:S13]  /*13b0*/  LOP3.LUT P0, RZ, R3, 0xff, RZ, 0xc0, !PT ;  /* 0x000000ff03ff7812 */ /* 0x000fda000780c0ff */
[----:B------:R-:W-:Y:S05]  /*13c0*/  @!P0 EXIT ;  /* 0x000000000000894d */ /* 0x000fea0003800000 */
[----:B-1----:R-:W3:Y:S01]  /*13d0*/  LDL R0, [R1+0xba4] ;  /* 0x000ba40001007983 */ /* 0x002ee20000100800 */
[----:B------:R-:W-:Y:S01]  /*13e0*/  ULDC UR11, c[0x0][0x28c] ;  /* 0x0000a300000b7ab9 */ /* 0x000fe20000000800 */
[----:B------:R-:W-:Y:S01]  /*13f0*/  ULDC.64 UR14, c[0x0][0x5c8] ;  /* 0x00017200000e7ab9 */ /* 0x000fe20000000a00 */
[----:B------:R-:W-:Y:S02]  /*1400*/  UIADD3 UR11, UR11, 0x1f, URZ ;  /* 0x0000001f0b0b7890 */ /* 0x000fe4000fffe03f */
[----:B------:R-:W-:Y:S02]  /*1410*/  USHF.L.U64.HI UR10, UR14, 0x7, UR15 ;  /* 0x000000070e0a7899 */ /* 0x000fe4000801020f */
[----:B------:R-:W-:Y:S02]  /*1420*/  USHF.R.S32.HI UR12, URZ, 0x1f, UR11 ;  /* 0x0000001f3f0c7899 */ /* 0x000fe4000801140b */
[----:B------:R-:W-:Y:S02]  /*1430*/  USHF.L.U32 UR60, UR14, 0x7, URZ ;  /* 0x000000070e3c7899 */ /* 0x000fe4000800063f */
[----:B------:R-:W-:-:S02]  /*1440*/  USHF.L.U64.HI UR6, UR14, 0x3, UR15 ;  /* 0x000000030e067899 */ /* 0x000fc4000801020f */
[----:B------:R-:W-:Y:S02]  /*1450*/  USHF.L.U32 UR7, UR14, 0x3, URZ ;  /* 0x000000030e077899 */ /* 0x000fe4000800063f */
[----:B------:R-:W-:Y:S02]  /*1460*/  USHF.L.U64.HI UR61, UR14, 0x8, UR15 ;  /* 0x000000080e3d7899 */ /* 0x000fe4000801020f */
[----:B------:R-:W-:Y:S02]  /*1470*/  ULEA.HI UR12, UR12, UR11, URZ, 0x5 ;  /* 0x0000000b0c0c7291 */ /* 0x000fe4000f8f283f */
[----:B------:R-:W-:-:S06]  /*1480*/  USHF.L.U32 UR14, UR14, 0x8, URZ ;  /* 0x000000080e0e7899 */ /* 0x000fcc000800063f */
[----:B------:R-:W-:-:S05]  /*1490*/  IMAD.U32 R3, RZ, RZ, UR14 ;  /* 0x0000000eff037e24 */ /* 0x000fca000f8e00ff */
[----:B------:R1:W-:Y:S01]  /*14a0*/  STL [R1+0xba8], R3 ;  /* 0x000ba80301007387 */ /* 0x0003e20000100800 */
[----:B---3--:R-:W-:-:S13]  /*14b0*/  R2UR UR13, R0 ;  /* 0x00000000000d72ca */ /* 0x008fda00000e0000 */
[----:B------:R-:W-:Y:S02]  /*14c0*/  ULOP3.LUT UR11, UR13, 0x1, URZ, 0xfc, !UPT ;  /* 0x000000010d0b7892 */ /* 0x000fe4000f8efc3f */
[----:B------:R-:W-:-:S03]  /*14d0*/  USHF.R.S32.HI UR13, URZ, 0x5, UR12 ;  /* 0x000000053f0d7899 */ /* 0x000fc6000801140c */
[----:B------:R-:W-:Y:S01]  /*14e0*/  UMOV UR12, URZ ;  /* 0x0000003f000c7c82 */ /* 0x000fe20008000000 */
[----:B------:R-:W-:Y:S01]  /*14f0*/  IMAD.U32 R0, RZ, RZ, UR11 ;  /* 0x0000000bff007e24 */ /* 0x000fe2000f8e00ff */
[----:B------:R-:W-:Y:S01]  /*1500*/  UMOV UR11, URZ ;  /* 0x0000003f000b7c82 */ /* 0x000fe20008000000 */
[----:B------:R-:W-:Y:S02]  /*1510*/  IMAD.U32 R4, RZ, RZ, UR13 ;  /* 0x0000000dff047e24 */ /* 0x000fe4000f8e00ff */
[----:B-1----:R-:W-:Y:S01]  /*1520*/  IMAD.U32 R3, RZ, RZ, UR11 ;  /* 0x0000000bff037e24 */ /* 0x002fe2000f8e00ff */
[----:B------:R1:W-:Y:S04]  /*1530*/  STL [R1+0xb9c], R0 ;  /* 0x000b9c0001007387 */ /* 0x0003e80000100800 */
[----:B------:R3:W-:Y:S01]  /*1540*/  STL [R1+0xbb8], R4 ;  /* 0x000bb80401007387 */ /* 0x0007e20000100800 */
[----:B-1----:R-:W-:-:S05]  /*1550*/  IMAD.U32 R0, RZ, RZ, UR12 ;  /* 0x0000000cff007e24 */ /* 0x002fca000f8e00ff */
[----:B------:R3:W-:Y:S04]  /*1560*/  STL [R1+0xbb4], R0 ;  /* 0x000bb40001007387 */ /* 0x0007e80000100800 */
[----:B------:R3:W-:Y:S02]  /*1570*/  STL [R1+0xb88], R3 ;  /* 0x000b880301007387 */ /* 0x0007e40000100800 */
.L_x_164:
[----:B--2---:R-:W2:Y:S01]  /*1580*/  LDL R7, [R1+0xbb4] ;  /* 0x000bb40001077983 */ /* 0x004ea20000100800 */
[----:B-1-3--:R-:W1:Y:S03]  /*1590*/  LDC R4, c[0x0][0x28c] ;  /* 0x0000a300ff047b82 */ /* 0x00ae660000000800 */
[----:B------:R-:W-:Y:S04]  /*15a0*/  STL [R1+0xb6c], RZ ;  /* 0x000b6cff01007387 */ /* 0x000fe80000100800 */
        /* <DEDUP_REMOVED lines=723> */
[----:B------:R-:W-:Y:S04]  /*42e0*/  STL [R1], RZ ;  /* 0x000000ff01007387 */ /* 0x000fe80000100800 */
[----:B------:R-:W-:Y:S04]  /*42f0*/  STL [R1+0x4], RZ ;  /* 0x000004ff01007387 */ /* 0x000fe80000100800 */
[----:B------:R-:W-:Y:S04]  /*4300*/  STL [R1+0x8], RZ ;  /* 0x000008ff01007387 */ /* 0x000fe80000100800 */
[----:B------:R-:W-:Y:S04]  /*4310*/  STL [R1+0xc], RZ ;  /* 0x00000cff01007387 */ /* 0x000fe80000100800 */
[----:B------:R-:W-:Y:S04]  /*4320*/  STL [R1+0x10], RZ ;  /* 0x000010ff01007387 */ /* 0x000fe80000100800 */
[----:B------:R-:W-:Y:S04]  /*4330*/  STL [R1+0x14], RZ ;  /* 0x000014ff01007387 */ /* 0x000fe80000100800 */
[----:B------:R-:W-:Y:S04]  /*4340*/  STL [R1+0x18], RZ ;  /* 0x000018ff01007387 */ /* 0x000fe80000100800 */
[----:B------:R-:W-:Y:S04]  /*4350*/  STL [R1+0x1c], RZ ;  /* 0x00001cff01007387 */ /* 0x000fe80000100800 */
[----:B------:R-:W3:Y:S01]  /*4360*/  LDL R8, [R1+0xb88] ;  /* 0x000b880001087983 */ /* 0x000ee20000100800 */
[----:B------:R-:W4:Y:S01]  /*4370*/  S2R R3, SR_TID.X ;  /* 0x0000000000037919 */ /* 0x000f220000002100 */
[----:B------:R-:W5:Y:S01]  /*4380*/  S2UR UR16, SR_CgaCtaId ;  /* 0x00000000001079c3 */ /* 0x000f620000008800 */
[----:B----4-:R-:W-:-:S04]  /*4390*/  LOP3.LUT R3, R3, 0x80, RZ, 0xc0, !PT ;  /* 0x0000008003037812 */ /* 0x010fc800078ec0ff */
[----:B------:R-:W-:-:S06]  /*43a0*/  SHF.R.U32.HI R3, RZ, 0x7, R3 ;  /* 0x00000007ff037819 */ /* 0x000fcc0000011603 */
[----:B------:R-:W4:Y:S01]  /*43b0*/  SHFL.IDX PT, R3, R3, RZ, 0x1f ;  /* 0x00001fff03037589 */ /* 0x000f2200000e0000 */
[----:B--2---:R-:W-:Y:S01]  /*43c0*/  R2UR UR14, R7 ;  /* 0x00000000070e72ca */ /* 0x004fe200000e0000 */
[----:B------:R-:W-:Y:S01]  /*43d0*/  UMOV UR15, 0x400 ;  /* 0x00000400000f7882 */ /* 0x000fe20000000000 */
[----:B----4-:R-:W-:-:S11]  /*43e0*/  R2UR UR13, R3 ;  /* 0x00000000030d72ca */ /* 0x010fd600000e0000 */
[----:B------:R-:W-:Y:S01]  /*43f0*/  IMAD.U32 R6, RZ, RZ, UR14 ;  /* 0x0000000eff067e24 */ /* 0x000fe2000f8e00ff */
[----:B-----5:R-:W-:Y:S02]  /*4400*/  ULEA UR15, UR16, UR15, 0x18 ;  /* 0x0000000f100f7291 */ /* 0x020fe4000f8ec03f */
[----:B------:R-:W-:-:S04]  /*4410*/  ULEA.HI UR14, UR13, UR13, URZ, 0x1 ;  /* 0x0000000d0d0e7291 */ /* 0x000fc8000f8f083f */
[----:B------:R-:W-:-:S04]  /*4420*/  ULOP3.LUT UR14, UR14, 0x1ffffe, URZ, 0xc0, !UPT ;  /* 0x001ffffe0e0e7892 */ /* 0x000fc8000f8ec03f */
[----:B------:R-:W-:-:S04]  /*4430*/  UIADD3 UR14, UR13, -UR14, URZ ;  /* 0x8000000e0d0e7290 */ /* 0x000fc8000fffe03f */
[----:B------:R-:W-:-:S04]  /*4440*/  ULEA UR14, UR14, UR15, 0xb ;  /* 0x0000000f0e0e7291 */ /* 0x000fc8000f8e583f */
[----:B------:R-:W-:-:S04]  /*4450*/  UIADD3 UR14, UR14, 0x180, URZ ;  /* 0x000001800e0e7890 */ /* 0x000fc8000fffe03f */
[----:B------:R-:W-:-:S04]  /*4460*/  USHF.R.U32.HI UR14, URZ, 0x4, UR14 ;  /* 0x000000043f0e7899 */ /* 0x000fc8000801160e */
[----:B------:R-:W-:Y:S01]  /*4470*/  ULOP3.LUT UR13, UR14, 0x3fff, URZ, 0xc0, !UPT ;  /* 0x00003fff0e0d7892 */ /* 0x000fe2000f8ec03f */
[----:B-1----:R-:W-:-:S05]  /*4480*/  ISETP.GE.AND P0, PT, R4, 0x1, PT ;  /* 0x000000010400780c */ /* 0x002fca0003f06270 */
[----:B------:R-:W-:Y:S01]  /*4490*/  IMAD.U32 R3, RZ, RZ, UR13 ;  /* 0x0000000dff037e24 */ /* 0x000fe2000f8e00ff */
[----:B------:R-:W-:Y:S01]  /*44a0*/  UMOV UR11, URZ ;  /* 0x0000003f000b7c82 */ /* 0x000fe20008000000 */
[----:B------:R-:W-:Y:S01]  /*44b0*/  UMOV UR12, URZ ;  /* 0x0000003f000c7c82 */ /* 0x000fe20008000000 */
[----:B------:R-:W-:Y:S02]  /*44c0*/  IMAD.U32 R5, RZ, RZ, UR11 ;  /* 0x0000000bff057e24 */ /* 0x000fe4000f8e00ff */
[----:B------:R1:W-:Y:S01]  /*44d0*/  STL [R1+0xb84], R3 ;  /* 0x000b840301007387 */ /* 0x0003e20000100800 */
[----:B------:R-:W-:Y:S01]  /*44e0*/  IMAD.U32 R4, RZ, RZ, UR15 ;  /* 0x0000000fff047e24 */ /* 0x000fe2000f8e00ff */
[----:B------:R-:W-:Y:S02]  /*44f0*/  CS2R R236, SRZ ;  /* 0x0000000000ec7805 */ /* 0x000fe4000001ff00 */
[----:B------:R-:W-:Y:S02]  /*4500*/  CS2R R234, SRZ ;  /* 0x0000000000ea7805 */ /* 0x000fe4000001ff00 */
[----:B------:R-:W-:-:S02]  /*4510*/  CS2R R232, SRZ ;  /* 0x0000000000e87805 */ /* 0x000fc4000001ff00 */
[----:B------:R-:W-:Y:S02]  /*4520*/  CS2R R22, SRZ ;  /* 0x0000000000167805 */ /* 0x000fe4000001ff00 */
[----:B0-----:R-:W-:Y:S02]  /*4530*/  CS2R R20, SRZ ;  /* 0x0000000000147805 */ /* 0x001fe4000001ff00 */
[----:B------:R-:W-:Y:S02]  /*4540*/  CS2R R18, SRZ ;  /* 0x0000000000127805 */ /* 0x000fe4000001ff00 */
[----:B------:R-:W-:Y:S02]  /*4550*/  CS2R R16, SRZ ;  /* 0x0000000000107805 */ /* 0x000fe4000001ff00 */
[----:B------:R-:W-:Y:S02]  /*4560*/  CS2R R14, SRZ ;  /* 0x00000000000e7805 */ /* 0x000fe4000001ff00 */
[----:B------:R-:W-:-:S02]  /*4570*/  CS2R R12, SRZ ;  /* 0x00000000000c7805 */ /* 0x000fc4000001ff00 */
[----:B------:R-:W-:Y:S02]  /*4580*/  CS2R R10, SRZ ;  /* 0x00000000000a7805 */ /* 0x000fe4000001ff00 */
[----:B------:R-:W-:Y:S02]  /*4590*/  CS2R R224, SRZ ;  /* 0x0000000000e07805 */ /* 0x000fe4000001ff00 */
        /* <DEDUP_REMOVED lines=103> */
[----:B---3--:R-:W-:-:S13]  /*4c10*/  R2UR UR13, R8 ;  /* 0x00000000080d72ca */ /* 0x008fda00000e0000 */
[----:B-1----:R-:W-:Y:S01]  /*4c20*/  IMAD.U32 R3, RZ, RZ, UR13 ;  /* 0x0000000dff037e24 */ /* 0x002fe2000f8e00ff */
[----:B------:R-:W-:Y:S06]  /*4c30*/  @!P0 BRA `(.L_x_18) ;  /* 0x00000090004c8947 */ /* 0x000fec0003800000 */
[----:B------:R-:W2:Y:S02]  /*4c40*/  LDL R9, [R1+0xb9c] ;  /* 0x000b9c0001097983 */ /* 0x000ea40000100800 */
[----:B--2---:R-:W-:-:S13]  /*4c50*/  R2UR UR11, R9 ;  /* 0x00000000090b72ca */ /* 0x004fda00000e0000 */
[----:B------:R-:W-:-:S06]  /*4c60*/  UISETP.NE.AND UP0, UPT, UR11, 0x3, UPT ;  /* 0x000000030b00788c */ /* 0x000fcc000bf05270 */
[----:B------:R-:W-:-:S13]  /*4c70*/  PLOP3.LUT P1, PT, PT, PT, UP0, 0x80, 0x0 ;  /* 0x000000000000781c */ /* 0x000fda0003f2f008 */
[----:B------:R-:W-:Y:S05]  /*4c80*/  @!P1 BRA `(.L_x_19) ;  /* 0x0000000000049947 */ /* 0x000fea0003800000 */
[----:B------:R-:W-:Y:S01]  /*4c90*/  BPT.TRAP 0x1 ;  /* 0x000000040000795c */ /* 0x000fe20000300000 */
.L_x_19:
[----:B------:R-:W-:Y:S02]  /*4ca0*/  R2UR UR13, R4 ;  /* 0x00000000040d72ca */ /* 0x000fe400000e0000 */
[----:B------:R-:W-:Y:S02]  /*4cb0*/  R2UR UR11, R8 ;  /* 0x00000000080b72ca */ /* 0x000fe400000e0000 */
[----:B------:R-:W-:-:S11]  /*4cc0*/  R2UR UR12, R7 ;  /* 0x00000000070c72ca */ /* 0x000fd600000e0000 */
[----:B------:R-:W-:Y:S02]  /*4cd0*/  ULEA UR11, UR11, UR13, 0x3 ;  /* 0x0000000d0b0b7291 */ /* 0x000fe4000f8e183f */
[----:B------:R-:W-:-:S05]  /*4ce0*/  IMAD.U32 R3, RZ, RZ, UR12 ;  /* 0x0000000cff037e24 */ /* 0x000fca000f8e00ff */
[----:B------:R-:W-:-:S04]  /*4cf0*/  SHF.L.U32 R3, R3, 0x1f, RZ ;  /* 0x0000001f03037819 */ /* 0x000fc800000006ff */
[----:B------:R0:W1:Y:S01]  /*4d00*/  SYNCS.PHASECHK.TRANS64.TRYWAIT P0, [UR11], R3 ;  /* 0x00000003ff0075a7 */ /* 0x000062000800014b */
[----:B------:R-:W-:Y:S05]  /*4d10*/  @!P1 BRA `(.L_x_20) ;  /* 0x0000000000049947 */ /* 0x000fea0003800000 */
[----:B------:R-:W-:Y:S01]  /*4d20*/  BPT.TRAP 0x1 ;  /* 0x000000040000795c */ /* 0x000fe20000300000 */
.L_x_20:
[----:B------:R2:W-:Y:S01]  /*4d30*/  STL [R1+0xb6c], RZ ;  /* 0x000b6cff01007387 */ /* 0x0005e20000100800 */
[----:B------:R-:W-:Y:S02]  /*4d40*/  UMOV UR12, 0x1 ;  /* 0x00000001000c7882 */ /* 0x000fe40000000000 */
[----:B------:R-:W-:Y:S01]  /*4d50*/  IMAD.U32 R5, RZ, RZ, UR12 ;  /* 0x0000000cff057e24 */ /* 0x000fe2000f8e00ff */
[----:B-1----:R-:W-:Y:S06]  /*4d60*/  @P0 BRA `(.L_x_21) ;  /* 0x0000000000080947 */ /* 0x002fec0003800000 */
[----:B------:R-:W1:Y:S02]  /*4d70*/  SYNCS.PHASECHK.TRANS64.TRYWAIT P0, [UR11], R3 ;  /* 0x00000003ff0075a7 */ /* 0x000e64000800014b */
[----:B-1----:R-:W-:Y:S05]  /*4d80*/  @!P0 BRA `(.L_x_22) ;  /* 0x0000057c00288947 */ /* 0x002fea0003800000 */
.L_x_21:
[----:B------:R-:W3:Y:S04]  /*4d90*/  LDL R7, [R1+0xb84] ;  /* 0x000b840001077983 */ /* 0x000ee80000100800 */
[----:B-1----:R-:W4:Y:S01]  /*4da0*/  LDL R6, [R1+0xb88] ;  /* 0x000b880001067983 */ /* 0x002f220000100800 */
[----:B------:R-:W-:Y:S01]  /*4db0*/  R2UR UR11, R4 ;  /* 0x00000000040b72ca */ /* 0x000fe200000e0000 */
[----:B------:R-:W-:Y:S01]  /*4dc0*/  WARPGROUP.ARRIVE ;  /* 0x00000000000079c5 */ /* 0x000fe20000000000 */
[----:B------:R-:W-:Y:S01]  /*4dd0*/  UMOV UR21, 0xc0000010 ;  /* 0xc000001000157882 */ /* 0x000fe20000000000 */
[----:B------:R-:W-:Y:S01]  /*4de0*/  STL [R1+0xb68], RZ ;  /* 0x000b68ff01007387 */ /* 0x000fe20000100800 */
[----:B------:R-:W-:Y:S01]  /*4df0*/  UMOV UR23, 0xc0000010 ;  /* 0xc000001000177882 */ /* 0x000fe20000000000 */
[----:B------:R-:W-:Y:S01]  /*4e00*/  UMOV UR17, UR21 ;  /* 0x0000001500117c82 */ /* 0x000fe20008000000 */
[----:B------:R-:W-:Y:S01]  /*4e10*/  UMOV UR19, 0xc0000010 ;  /* 0xc000001000137882 */ /* 0x000fe20000000000 */
[----:B------:R-:W-:Y:S01]  /*4e20*/  STL [R1+0xb64], RZ ;  /* 0x000b64ff01007387 */ /* 0x000fe20000100800 */
[----:B------:R-:W-:Y:S01]  /*4e30*/  UMOV UR25, UR19 ;  /* 0x0000001300197c82 */ /* 0x000fe20008000000 */
[----:B------:R-:W-:Y:S01]  /*4e40*/  UMOV UR29, UR21 ;  /* 0x00000015001d7c82 */ /* 0x000fe20008000000 */
[----:B------:R-:W-:Y:S01]  /*4e50*/  UMOV UR31, 0xc0000010 ;  /* 0xc0000010001f7882 */ /* 0x000fe20000000000 */
[----:B------:R-:W-:Y:S01]  /*4e60*/  STL [R1+0xb60], RZ ;  /* 0x000b60ff01007387 */ /* 0x000fe20000100800 */
[----:B------:R-:W-:Y:S01]  /*4e70*/  UMOV UR57, UR21 ;  /* 0x0000001500397c82 */ /* 0x000fe20008000000 */
[----:B------:R-:W-:Y:S01]  /*4e80*/  UIADD3 UR11, UR11, 0x24180, URZ ;  /* 0x000241800b0b7890 */ /* 0x000fe2000fffe03f */
[----:B------:R-:W-:Y:S01]  /*4e90*/  CS2R R236, SRZ ;  /* 0x0000000000ec7805 */ /* 0x000fe2000001ff00 */
[----:B------:R-:W-:Y:S01]  /*4ea0*/  STL [R1+0xb5c], RZ ;  /* 0x000b5cff01007387 */ /* 0x000fe20000100800 */
[----:B------:R-:W-:Y:S01]  /*4eb0*/  UMOV UR59, 0xc0000010 ;  /* 0xc0000010003b7882 */ /* 0x000fe20000000000 */
[----:B------:R-:W-:Y:S01]  /*4ec0*/  USHF.R.U32.HI UR11, URZ, 0x4, UR11 ;  /* 0x000000043f0b7899 */ /* 0x000fe2000801160b */
[----:B------:R-:W-:Y:S01]  /*4ed0*/  CS2R R234, SRZ ;  /* 0x0000000000ea7805 */ /* 0x000fe2000001ff00 */
[----:B------:R-:W-:Y:S01]  /*4ee0*/  STL [R1+0xb58], RZ ;  /* 0x000b58ff01007387 */ /* 0x000fe20000100800 */
[----:B------:R-:W-:Y:S01]  /*4ef0*/  UMOV UR53, UR21 ;  /* 0x0000001500357c82 */ /* 0x000fe20008000000 */
[----:B------:R-:W-:Y:S01]  /*4f00*/  ULOP3.LUT UR11, UR11, 0x3fff, URZ, 0xc0, !UPT ;  /* 0x00003fff0b0b7892 */ /* 0x000fe2000f8ec03f */
[----:B------:R-:W-:Y:S01]  /*4f10*/  CS2R R232, SRZ ;  /* 0x0000000000e87805 */ /* 0x000fe2000001ff00 */
[----:B------:R-:W-:Y:S01]  /*4f20*/  STL [R1+0xb54], RZ ;  /* 0x000b54ff01007387 */ /* 0x000fe20000100800 */
[----:B------:R-:W-:Y:S01]  /*4f30*/  UMOV UR55, 0xc0000010 ;  /* 0xc000001000377882 */ /* 0x000fe20000000000 */
[----:B------:R-:W-:Y:S01]  /*4f40*/  ULOP3.LUT UR11, UR11, 0x10000, URZ, 0xfc, !UPT ;  /* 0x000100000b0b7892 */ /* 0x000fe2000f8efc3f */
[----:B------:R-:W-:Y:S01]  /*4f50*/  CS2R R22, SRZ ;  /* 0x0000000000167805 */ /* 0x000fe2000001ff00 */
[----:B------:R-:W-:Y:S01]  /*4f60*/  STL [R1+0xb50], RZ ;  /* 0x000b50ff01007387 */ /* 0x000fe20000100800 */
[----:B------:R-:W-:Y:S01]  /*4f70*/  UMOV UR49, UR21 ;  /* 0x0000001500317c82 */ /* 0x000fe20008000000 */
[----:B------:R-:W-:Y:S01]  /*4f80*/  UMOV UR51, 0xc0000010 ;  /* 0xc000001000337882 */ /* 0x000fe20000000000 */
[----:B------:R-:W-:Y:S01]  /*4f90*/  UMOV UR45, UR21 ;  /* 0x00000015002d7c82 */ /* 0x000fe20008000000 */
[----:B------:R-:W-:Y:S01]  /*4fa0*/  STL [R1+0xb4c], RZ ;  /* 0x000b4cff01007387 */ /* 0x000fe20000100800 */
[----:B------:R-:W-:Y:S01]  /*4fb0*/  UMOV UR47, 0xc0000010 ;  /* 0xc0000010002f7882 */ /* 0x000fe20000000000 */
[----:B------:R-:W-:Y:S01]  /*4fc0*/  UMOV UR41, UR21 ;  /* 0x0000001500297c82 */ /* 0x000fe20008000000 */
[----:B------:R-:W-:Y:S01]  /*4fd0*/  UMOV UR43, 0xc0000010 ;  /* 0xc0000010002b7882 */ /* 0x000fe20000000000 */
[----:B------:R-:W-:Y:S01]  /*4fe0*/  STL [R1+0xb48], RZ ;  /* 0x000b48ff01007387 */ /* 0x000fe20000100800 */
[----:B------:R-:W-:Y:S01]  /*4ff0*/  UMOV UR37, UR21 ;  /* 0x0000001500257c82 */ /* 0x000fe20008000000 */
[----:B------:R-:W-:Y:S01]  /*5000*/  UMOV UR39, 0xc0000010 ;  /* 0xc000001000277882 */ /* 0x000fe20000000000 */
[----:B------:R-:W-:Y:S01]  /*5010*/  UMOV UR33, UR21 ;  /* 0x0000001500217c82 */ /* 0x000fe20008000000 */
[----:B------:R-:W-:Y:S01]  /*5020*/  STL [R1+0xb44], RZ ;  /* 0x000b44ff01007387 */ /* 0x000fe20000100800 */
[----:B------:R-:W-:Y:S01]  /*5030*/  UMOV UR35, 0xc0000010 ;  /* 0xc000001000237882 */ /* 0x000fe20000000000 */
[----:B------:R-:W-:-:S02]  /*5040*/  CS2R R20, SRZ ;  /* 0x0000000000147805 */ /* 0x000fc4000001ff00 */
        /* <DEDUP_REMOVED lines=63> */
[----:B------:R-:W-:Y:S01]  /*5440*/  STL [R1+0xa44], RZ ;  /* 0x000a44ff01007387 */ /* 0x000fe20000100800 */
[----:B---3--:R-:W-:-:S03]  /*5450*/  R2UR UR13, R7 ;  /* 0x00000000070d72ca */ /* 0x008fc600000e0000 */
[----:B------:R-:W-:Y:S01]  /*5460*/  STL [R1+0xa40], RZ ;  /* 0x000a40ff01007387 */ /* 0x000fe20000100800 */
[----:B----4-:R-:W-:-:S03]  /*5470*/  R2UR UR12, R6 ;  /* 0x00000000060c72ca */ /* 0x010fc600000e0000 */
[----:B------:R-:W-:Y:S04]  /*5480*/  STL [R1+0xa3c], RZ ;  /* 0x000a3cff01007387 */ /* 0x000fe80000100800 */
[----:B------:R-:W-:Y:S02]  /*5490*/  STL [R1+0xa38], RZ ;  /* 0x000a38ff01007387 */ /* 0x000fe40000100800 */
[----:B------:R-:W-:Y:S02]  /*54a0*/  ULOP3.LUT UR20, UR13, 0x10000, URZ, 0xfc, !UPT ;  /* 0x000100000d147892 */ /* 0x000fe4000f8efc3f */
[----:B------:R-:W-:Y:S02]  /*54b0*/  STL [R1+0xa34], RZ ;  /* 0x000a34ff01007387 */ /* 0x000fe40000100800 */
[----:B------:R-:W-:-:S02]  /*54c0*/  ULEA UR20, UR12, UR20, 0xa ;  /* 0x000000140c147291 */ /* 0x000fc4000f8e503f */
[----:B------:R-:W-:Y:S01]  /*54d0*/  STL [R1+0xa30], RZ ;  /* 0x000a30ff01007387 */ /* 0x000fe20000100800 */
[----:B------:R-:W-:-:S03]  /*54e0*/  UIMAD UR11, UR12, 0x1e0, UR11 ;  /* 0x000001e00c0b78a4 */ /* 0x000fc6000f8e020b */
[----:B------:R-:W-:Y:S01]  /*54f0*/  STL [R1+0xa2c], RZ ;  /* 0x000a2cff01007387 */ /* 0x000fe20000100800 */
[----:B------:R-:W-:Y:S01]  /*5500*/  UIADD3 UR12, UR11, 0x20, URZ ;  /* 0x000000200b0c7890 */ /* 0x000fe2000fffe03f */
[----:B------:R-:W-:Y:S02]  /*5510*/  UMOV UR16, UR20 ;  /* 0x0000001400107c82 */ /* 0x000fe40008000000 */
[----:B------:R-:W-:Y:S01]  /*5520*/  STL [R1+0xa28], RZ ;  /* 0x000a28ff01007387 */ /* 0x000fe20000100800 */
[----:B------:R-:W-:Y:S01]  /*5530*/  UMOV UR22, UR11 ;  /* 0x0000000b00167c82 */ /* 0x000fe20008000000 */
[----:B------:R-:W-:Y:S01]  /*5540*/  UIADD3 UR13, UR11, 0x40, URZ ;  /* 0x000000400b0d7890 */ /* 0x000fe2000fffe03f */
[----:B------:R-:W-:Y:S01]  /*5550*/  QGMMA.64x16x32.F32.E4M3.E4M3 R24, gdesc[UR20], RZ, !UPT, gsb0 ;  /* 0x00200000141879f3 */ /* 0x000fe2000c0008ff */
[----:B------:R-:W-:Y:S01]  /*5560*/  STL [R1+0xa24], RZ ;  /* 0x000a24ff01007387 */ /* 0x000fe20000100800 */
[----:B------:R-:W-:Y:S01]  /*5570*/  UMOV UR18, UR12 ;  /* 0x0000000c00127c82 */ /* 0x000fe20008000000 */
[----:B------:R-:W-:-:S02]  /*5580*/  UIADD3 UR12, UR11, 0x60, URZ ;  /* 0x000000600b0c7890 */ /* 0x000fc4000fffe03f */
[----:B------:R-:W-:Y:S01]  /*5590*/  STL [R1+0xa20], RZ ;  /* 0x000a20ff01007387 */ /* 0x000fe20000100800 */
[----:B------:R-:W-:Y:S01]  /*55a0*/  UMOV UR24, UR18 ;  /* 0x0000001200187c82 */ /* 0x000fe20008000000 */
[----:B------:R-:W-:Y:S01]  /*55b0*/  UMOV UR28, UR20 ;  /* 0x00000014001c7c82 */ /* 0x000fe20008000000 */
[----:B------:R-:W-:Y:S01]  /*55c0*/  UIADD3 UR58, UR11, 0xc0, URZ ;  /* 0x000000c00b3a7890 */ /* 0x000fe2000fffe03f */
[----:B------:R-:W-:Y:S01]  /*55d0*/  STL [R1+0xa1c], RZ ;  /* 0x000a1cff01007387 */ /* 0x000fe20000100800 */
[----:B------:R-:W-:Y:S01]  /*55e0*/  UMOV UR30, UR12 ;  /* 0x0000000c001e7c82 */ /* 0x000fe20008000000 */
[----:B------:R-:W-:Y:S02]  /*55f0*/  UIADD3 UR12, UR11, 0xa0, URZ ;  /* 0x000000a00b0c7890 */ /* 0x000fe4000fffe03f */
[----:B------:R-:W-:Y:S01]  /*5600*/  STL [R1+0xa18], RZ ;  /* 0x000a18ff01007387 */ /* 0x000fe20000100800 */
[----:B------:R-:W-:Y:S01]  /*5610*/  UMOV UR56, UR20 ;  /* 0x0000001400387c82 */ /* 0x000fe20008000000 */
[----:B------:R-:W-:-:S02]  /*5620*/  UIADD3 UR54, UR11, 0xe0, URZ ;  /* 0x000000e00b367890 */ /* 0x000fc4000fffe03f */
[----:B------:R-:W-:Y:S01]  /*5630*/  STL [R1+0xa14], RZ ;  /* 0x000a14ff01007387 */ /* 0x000fe20000100800 */
[----:B------:R-:W-:Y:S01]  /*5640*/  UMOV UR52, UR20 ;  /* 0x0000001400347c82 */ /* 0x000fe20008000000 */
[----:B------:R-:W-:Y:S02]  /*5650*/  UIADD3 UR50, UR11, 0x100, URZ ;  /* 0x000001000b327890 */ /* 0x000fe4000fffe03f */
        /* <DEDUP_REMOVED lines=13> */
[----:B------:R-:W-:-:S03]  /*5730*/  UMOV UR32, UR20 ;  /* 0x0000001400207c82 */ /* 0x000fc60008000000 */
[----:B------:R-:W-:Y:S04]  /*5740*/  STL [R1+0x9fc], RZ ;  /* 0x0009fcff01007387 */ /* 0x000fe80000100800 */
[----:B------:R-:W-:Y:S04]  /*5750*/  STL [R1+0x9f8], RZ ;  /* 0x0009f8ff01007387 */ /* 0x000fe80000100800 */
[----:B------:R-:W-:Y:S01]  /*5760*/  STL [R1+0x9f4], RZ ;  /* 0x0009f4ff01007387 */ /* 0x000fe20000100800 */
[----:B------:R-:W-:-:S03]  /*5770*/  WARPGROUP.DEPBAR.LE gsb0, 0x0 ;  /* 0x00008000000079c5 */ /* 0x000fc60000010000 */
        /* <DEDUP_REMOVED lines=352> */
[----:B------:R-:W-:Y:S04]  /*6d80*/  STL.64 [R1+0x420], R24 ;  /* 0x0004201801007387 */ /* 0x000fe80000100a00 */
[----:B------:R-:W-:Y:S04]  /*6d90*/  STL.64 [R1+0x428], R26 ;  /* 0x0004281a01007387 */ /* 0x000fe80000100a00 */
[----:B------:R-:W-:Y:S04]  /*6da0*/  STL.64 [R1+0x430], R28 ;  /* 0x0004301c01007387 */ /* 0x000fe80000100a00 */
[----:B------:R1:W-:Y:S02]  /*6db0*/  STL.64 [R1+0x438], R30 ;  /* 0x0004381e01007387 */ /* 0x0003e40000100a00 */
[----:B-1----:R-:W-:-:S06]  /*6dc0*/  WARPGROUP.ARRIVE ;  /* 0x00000000000079c5 */ /* 0x002fcc0000000000 */
[----:B------:R-:W-:Y:S01]  /*6dd0*/  QGMMA.64x16x32.F32.E4M3.E4M3 R24, gdesc[UR16], RZ, !UPT, gsb0 ;  /* 0x00200000101879f3 */ /* 0x000fe2000c0008ff */
[----:B------:R-:W-:Y:S01]  /*6de0*/  UMOV UR16, UR20 ;  /* 0x0000001400107c82 */ /* 0x000fe20008000000 */
[----:B------:R-:W-:Y:S01]  /*6df0*/  UMOV UR17, UR21 ;  /* 0x0000001500117c82 */ /* 0x000fe20008000000 */
[----:B------:R-:W-:Y:S01]  /*6e00*/  UMOV UR18, UR13 ;  /* 0x0000000d00127c82 */ /* 0x000fe20008000000 */
[----:B------:R-:W-:Y:S01]  /*6e10*/  UMOV UR19, 0xc0000010 ;  /* 0xc000001000137882 */ /* 0x000fe20000000000 */
[----:B------:R-:W-:Y:S01]  /*6e20*/  UIADD3 UR13, UR11, 0x80, URZ ;  /* 0x000000800b0d7890 */ /* 0x000fe2000fffe03f */
[----:B------:R-:W-:Y:S02]  /*6e30*/  WARPGROUP.DEPBAR.LE gsb0, 0x0 ;  /* 0x00008000000079c5 */ /* 0x000fe40000010000 */
        /* <DEDUP_REMOVED lines=41> */
[----:B------:R-:W-:Y:S01]  /*70d0*/  UIADD3 UR30, UR11, 0x1a0, URZ ;  /* 0x000001a00b1e7890 */ /* 0x000fe2000fffe03f */
[----:B------:R-:W-:Y:S01]  /*70e0*/  UMOV UR28, UR20 ;  /* 0x00000014001c7c82 */ /* 0x000fe20008000000 */
[----:B------:R-:W-:Y:S01]  /*70f0*/  UMOV UR29, UR21 ;  /* 0x00000015001d7c82 */ /* 0x000fe20008000000 */
[----:B------:R-:W-:Y:S01]  /*7100*/  UMOV UR31, 0xc0000010 ;  /* 0xc0000010001f7882 */ /* 0x000fe20000000000 */
        /* <DEDUP_REMOVED lines=28> */
[----:B------:R-:W-:Y:S01]  /*72d0*/  UIADD3 UR16, UR20, 0x100, URZ ;  /* 0x0000010014107890 */ /* 0x000fe2000fffe03f */
[----:B------:R-:W-:Y:S01]  /*72e0*/  UMOV UR49, UR17 ;  /* 0x0000001100317c82 */ /* 0x000fe20008000000 */
[----:B------:R-:W-:Y:S02]  /*72f0*/  UMOV UR17, 0xc0000010 ;  /* 0xc000001000117882 */ /* 0x000fe40000000000 */
[----:B------:R-:W-:-:S03]  /*7300*/  UMOV UR25, UR17 ;  /* 0x0000001100197c82 */ /* 0x000fc60008000000 */
[----:B------:R-:W-:Y:S01]  /*7310*/  UMOV UR24, UR16 ;  /* 0x0000001000187c82 */ /* 0x000fe20008000000 */
[----:B------:R-:W-:Y:S02]  /*7320*/  WARPGROUP.DEPBAR.LE gsb0, 0x0 ;  /* 0x00008000000079c5 */ /* 0x000fe40000010000 */
[----:B------:R-:W-:Y:S01]  /*7330*/  WARPGROUP.ARRIVE ;  /* 0x00000000000079c5 */ /* 0x000fe20000000000 */
[----:B------:R-:W-:Y:S04]  /*7340*/  STL.64 [R1+0x20], R24 ;  /* 0x0000201801007387 */ /* 0x000fe80000100a00 */
[----:B------:R-:W-:Y:S01]  /*7350*/  STL.64 [R1+0x28], R26 ;  /* 0x0000281a01007387 */ /* 0x000fe20000100a00 */
[----:B------:R-:W-:Y:S01]  /*7360*/  QGMMA.64x16x32.F32.E4M3.E4M3 R208, gdesc[UR44], RZ, !UPT, gsb0 ;  /* 0x002000002cd079f3 */ /* 0x000fe2000c0008ff */
[----:B------:R-:W-:Y:S01]  /*7370*/  UMOV UR44, UR12 ;  /* 0x0000000c002c7c82 */ /* 0x000fe20008000000 */
[----:B------:R-:W-:Y:S01]  /*7380*/  UMOV UR45, UR13 ;  /* 0x0000000d002d7c82 */ /* 0x000fe20008000000 */
[----:B------:R-:W-:Y:S01]  /*7390*/  UMOV UR12, UR20 ;  /* 0x00000014000c7c82 */ /* 0x000fe20008000000 */
[----:B------:R-:W-:Y:S01]  /*73a0*/  UMOV UR13, UR21 ;  /* 0x00000015000d7c82 */ /* 0x000fe20008000000 */
[----:B------:R-:W-:Y:S04]  /*73b0*/  STL.64 [R1+0x30], R28 ;  /* 0x0000301c01007387 */ /* 0x000fe80000100a00 */
[----:B------:R1:W-:Y:S01]  /*73c0*/  STL.64 [R1+0x38], R30 ;  /* 0x0000381e01007387 */ /* 0x0003e20000100a00 */
[----:B------:R-:W-:-:S02]  /*73d0*/  WARPGROUP.DEPBAR.LE gsb0, 0x0 ;  /* 0x00008000000079c5 */ /* 0x000fc40000010000 */
[----:B------:R-:W-:Y:S01]  /*73e0*/  WARPGROUP.ARRIVE ;  /* 0x00000000000079c5 */ /* 0x000fe20000000000 */
[----:B------:R-:W-:Y:S04]  /*73f0*/  STL.64 [R1+0xbd8], R214 ;  /* 0x000bd8d601007387 */ /* 0x000fe80000100a00 */
[----:B------:R-:W-:Y:S01]  /*7400*/  STL.64 [R1+0xbd0], R212 ;  /* 0x000bd0d401007387 */ /* 0x000fe20000100a00 */
[----:B------:R-:W-:Y:S01]  /*7410*/  QGMMA.64x16x32.F32.E4M3.E4M3 R176, gdesc[UR40], RZ, !UPT, gsb0 ;  /* 0x0020000028b079f3 */ /* 0x000fe2000c0008ff */
[----:B------:R-:W-:Y:S01]  /*7420*/  UMOV UR40, UR14 ;  /* 0x0000000e00287c82 */ /* 0x000fe20008000000 */
[----:B------:R-:W-:Y:S01]  /*7430*/  UIADD3 UR14, UR11, 0x1c0, URZ ;  /* 0x000001c00b0e7890 */ /* 0x000fe2000fffe03f */
[----:B------:R-:W-:Y:S01]  /*7440*/  STL.64 [R1+0xbc8], R210 ;  /* 0x000bc8d201007387 */ /* 0x000fe20000100a00 */
[----:B------:R-:W-:Y:S01]  /*7450*/  UMOV UR41, UR15 ;  /* 0x0000000f00297c82 */ /* 0x000fe20008000000 */
[----:B------:R-:W-:Y:S01]  /*7460*/  UMOV UR15, 0xc0000010 ;  /* 0xc0000010000f7882 */ /* 0x000fe20000000000 */
[----:B------:R-:W-:Y:S01]  /*7470*/  UIADD3 UR11, UR20, 0x200, URZ ;  /* 0x00000200140b7890 */ /* 0x000fe2000fffe03f */
[----:B------:R-:W-:Y:S01]  /*7480*/  STL.64 [R1+0xbc0], R208 ;  /* 0x000bc0d001007387 */ /* 0x000fe20000100a00 */
[----:B------:R-:W-:Y:S01]  /*7490*/  UMOV UR19, UR15 ;  /* 0x0000000f00137c82 */ /* 0x000fe20008000000 */
[----:B------:R-:W-:-:S02]  /*74a0*/  UMOV UR18, UR14 ;  /* 0x0000000e00127c82 */ /* 0x000fc40008000000 */
[----:B------:R-:W-:Y:S04]  /*74b0*/  STL [R1+0x470], RZ ;  /* 0x000470ff01007387 */ /* 0x000fe80000100800 */
[----:B------:R-:W-:Y:S04]  /*74c0*/  STL [R1+0x46c], RZ ;  /* 0x00046cff01007387 */ /* 0x000fe80000100800 */
[----:B------:R-:W-:Y:S04]  /*74d0*/  STL [R1+0x468], RZ ;  /* 0x000468ff01007387 */ /* 0x000fe80000100800 */
[----:B------:R-:W-:Y:S04]  /*74e0*/  STL [R1+0x464], RZ ;  /* 0x000464ff01007387 */ /* 0x000fe80000100800 */
[----:B------:R-:W-:Y:S04]  /*74f0*/  STL [R1+0x460], RZ ;  /* 0x000460ff01007387 */ /* 0x000fe80000100800 */
[----:B------:R-:W-:Y:S04]  /*7500*/  STL [R1+0x45c], RZ ;  /* 0x00045cff01007387 */ /* 0x000fe80000100800 */
[----:B------:R-:W-:Y:S01]  /*7510*/  STL [R1+0x458], RZ ;  /* 0x000458ff01007387 */ /* 0x000fe20000100800 */
[----:B------:R-:W-:-:S02]  /*7520*/  WARPGROUP.DEPBAR.LE gsb0, 0x0 ;  /* 0x00008000000079c5 */ /* 0x000fc40000010000 */
[----:B------:R-:W-:-:S06]  /*7530*/  WARPGROUP.ARRIVE ;  /* 0x00000000000079c5 */ /* 0x000fcc0000000000 */
[----:B------:R-:W-:Y:S03]  /*7540*/  QGMMA.64x16x32.F32.E4M3.E4M3 R144, gdesc[UR36], RZ, !UPT, gsb0 ;  /* 0x00200000249079f3 */ /* 0x000fe6000c0008ff */
[----:B------:R-:W-:Y:S02]  /*7550*/  WARPGROUP.DEPBAR.LE gsb0, 0x0 ;  /* 0x00008000000079c5 */ /* 0x000fe40000010000 */
[----:B------:R-:W-:-:S06]  /*7560*/  WARPGROUP.ARRIVE ;  /* 0x00000000000079c5 */ /* 0x000fcc0000000000 */
[----:B------:R-:W-:Y:S03]  /*7570*/  QGMMA.64x16x32.F32.E4M3.E4M3 R112, gdesc[UR32], RZ, !UPT, gsb0 ;  /* 0x00200000207079f3 */ /* 0x000fe6000c0008ff */
[----:B------:R-:W-:Y:S02]  /*7580*/  WARPGROUP.DEPBAR.LE gsb0, 0x0 ;  /* 0x00008000000079c5 */ /* 0x000fe40000010000 */
[----:B------:R-:W-:-:S06]  /*7590*/  WARPGROUP.ARRIVE ;  /* 0x00000000000079c5 */ /* 0x000fcc0000000000 */
[----:B------:R-:W-:Y:S03]  /*75a0*/  QGMMA.64x16x32.F32.E4M3.E4M3 R80, gdesc[UR28], RZ, !UPT, gsb0 ;  /* 0x002000001c5079f3 */ /* 0x000fe6000c0008ff */
[----:B------:R-:W-:Y:S02]  /*75b0*/  WARPGROUP.DEPBAR.LE gsb0, 0x0 ;  /* 0x00008000000079c5 */ /* 0x000fe40000010000 */
[----:B------:R-:W-:-:S06]  /*75c0*/  WARPGROUP.ARRIVE ;  /* 0x00000000000079c5 */ /* 0x000fcc0000000000 */
[----:B------:R-:W-:Y:S01]  /*75d0*/  QGMMA.64x16x32.F32.E4M3.E4M3 R48, gdesc[UR12], RZ, !UPT, gsb0 ;  /* 0x002000000c3079f3 */ /* 0x000fe2000c0008ff */
[----:B------:R-:W-:Y:S01]  /*75e0*/  UIADD3 UR12, UR20, 0x300, URZ ;  /* 0x00000300140c7890 */ /* 0x000fe2000fffe03f */
[----:B------:R-:W-:Y:S02]  /*75f0*/  UMOV UR13, 0xc0000010 ;  /* 0xc0000010000d7882 */ /* 0x000fe40000000000 */
[----:B------:R-:W-:Y:S01]  /*7600*/  UMOV UR37, UR13 ;  /* 0x0000000d00257c82 */ /* 0x000fe20008000000 */
[----:B------:R-:W-:Y:S01]  /*7610*/  UMOV UR33, UR13 ;  /* 0x0000000d00217c82 */ /* 0x000fe20008000000 */
[----:B------:R-:W-:Y:S02]  /*7620*/  UMOV UR29, UR13 ;  /* 0x0000000d001d7c82 */ /* 0x000fe40008000000 */
[----:B------:R-:W-:Y:S01]  /*7630*/  UMOV UR36, UR12 ;  /* 0x0000000c00247c82 */ /* 0x000fe20008000000 */
[----:B------:R-:W-:Y:S01]  /*7640*/  UMOV UR32, UR12 ;  /* 0x0000000c00207c82 */ /* 0x000fe20008000000 */
[----:B------:R-:W-:Y:S01]  /*7650*/  UMOV UR28, UR12 ;  /* 0x0000000c001c7c82 */ /* 0x000fe20008000000 */
[----:B------:R-:W-:Y:S01]  /*7660*/  UMOV UR20, UR12 ;  /* 0x0000000c00147c82 */ /* 0x000fe20008000000 */
[----:B------:R-:W-:Y:S01]  /*7670*/  UMOV UR21, UR13 ;  /* 0x0000000d00157c82 */ /* 0x000fe20008000000 */
[----:B------:R-:W-:-:S02]  /*7680*/  WARPGROUP.DEPBAR.LE gsb0, 0x0 ;  /* 0x00008000000079c5 */ /* 0x000fc40000010000 */
[----:B------:R-:W-:-:S06]  /*7690*/  WARPGROUP.ARRIVE ;  /* 0x00000000000079c5 */ /* 0x000fcc0000000000 */
[----:B------:R-:W-:Y:S01]  /*76a0*/  QGMMA.64x16x32.F32.E4M3.E4M3 R40, gdesc[UR16], RZ, !UPT, gsb0 ;  /* 0x00200000102879f3 */ /* 0x000fe2000c0008ff */
[----:B------:R-:W-:Y:S01]  /*76b0*/  UMOV UR18, UR30 ;  /* 0x0000001e00127c82 */ /* 0x000fe20008000000 */
[----:B------:R-:W-:Y:S01]  /*76c0*/  UMOV UR19, UR31 ;  /* 0x0000001f00137c82 */ /* 0x000fe20008000000 */
[----:B------:R-:W-:Y:S02]  /*76d0*/  WARPGROUP.DEPBAR.LE gsb0, 0x0 ;  /* 0x00008000000079c5 */ /* 0x000fe40000010000 */
        /* <DEDUP_REMOVED lines=30> */
[----:B-1----:R-:W-:Y:S01]  /*78c0*/  WARPGROUP.ARRIVE ;  /* 0x00000000000079c5 */ /* 0x002fe20000000000 */
[----:B------:R-:W-:Y:S01]  /*78d0*/  STL.64 [R1], R12 ;  /* 0x0000000c01007387 */ /* 0x000fe20000100a00 */
[----:B------:R-:W-:Y:S01]  /*78e0*/  IMAD.MOV.U32 R9, RZ, RZ, R16 ;  /* 0x000000ffff097224 */ /* 0x000fe200078e0010 */
[----:B------:R-:W-:Y:S01]  /*78f0*/  CS2R R10, SRZ ;  /* 0x00000000000a7805 */ /* 0x000fe2000001ff00 */
[----:B------:R-:W-:Y:S01]  /*7900*/  IMAD.MOV.U32 R8, RZ, RZ, R17 ;  /* 0x000000ffff087224 */ /* 0x000fe200078e0011 */
[----:B------:R1:W-:Y:S01]  /*7910*/  STL.64 [R1+0x8], R14 ;  /* 0x0000080e01007387 */ /* 0x0003e20000100a00 */
[----:B------:R-:W-:Y:S01]  /*7920*/  QGMMA.64x16x32.F32.E4M3.E4M3 R24, gdesc[UR16], RZ, !UPT, gsb0 ;  /* 0x00200000101879f3 */ /* 0x000fe2000c0008ff */
[----:B------:R-:W-:Y:S01]  /*7930*/  UMOV UR18, UR58 ;  /* 0x0000003a00127c82 */ /* 0x000fe20008000000 */
[----:B------:R-:W-:Y:S01]  /*7940*/  UMOV UR19, UR59 ;  /* 0x0000003b00137c82 */ /* 0x000fe20008000000 */
[----:B------:R3:W-:Y:S01]  /*7950*/  STL.64 [R1+0x10], R16 ;  /* 0x0000101001007387 */ /* 0x0007e20000100a00 */
[----:B------:R-:W-:-:S02]  /*7960*/  IMAD.MOV.U32 R7, RZ, RZ, R18 ;  /* 0x000000ffff077224 */ /* 0x000fc400078e0012 */
[----:B0-----:R-:W-:Y:S01]  /*7970*/  IMAD.MOV.U32 R3, RZ, RZ, R19 ;  /* 0x000000ffff037224 */ /* 0x001fe200078e0013 */
[----:B------:R0:W-:Y:S04]  /*7980*/  STL.64 [R1+0x18], R18 ;  /* 0x0000181201007387 */ /* 0x0001e80000100a00 */
[----:B------:R-:W-:Y:S01]  /*7990*/  STL [R1+0x454], RZ ;  /* 0x000454ff01007387 */ /* 0x000fe20000100800 */
[----:B-1----:R-:W-:Y:S02]  /*79a0*/  CS2R R14, SRZ ;  /* 0x00000000000e7805 */ /* 0x002fe4000001ff00 */
[----:B------:R-:W-:Y:S02]  /*79b0*/  CS2R R12, SRZ ;  /* 0x00000000000c7805 */ /* 0x000fe4000001ff00 */
[----:B---3--:R-:W-:-:S02]  /*79c0*/  CS2R R16, SRZ ;  /* 0x0000000000107805 */ /* 0x008fc4000001ff00 */
[----:B0-----:R-:W-:Y:S01]  /*79d0*/  CS2R R18, SRZ ;  /* 0x0000000000127805 */ /* 0x001fe2000001ff00 */
[----:B------:R-:W-:Y:S02]  /*79e0*/  WARPGROUP.DEPBAR.LE gsb0, 0x0 ;  /* 0x00008000000079c5 */ /* 0x000fe40000010000 */
[----:B------:R-:W-:Y:S04]  /*79f0*/  STL.64 [R1+0x80], R24 ;  /* 0x0000801801007387 */ /* 0x000fe80000100a00 */
[----:B------:R-:W-:Y:S04]  /*7a00*/  STL.64 [R1+0x88], R26 ;  /* 0x0000881a01007387 */ /* 0x000fe80000100a00 */
[----:B------:R-:W-:Y:S04]  /*7a10*/  STL.64 [R1+0x90], R28 ;  /* 0x0000901c01007387 */ /* 0x000fe80000100a00 */
[----:B------:R0:W-:Y:S04]  /*7a20*/  STL.64 [R1+0x98], R30 ;  /* 0x0000981e01007387 */ /* 0x0001e80000100a00 */
[----:B------:R-:W-:Y:S01]  /*7a30*/  STL [R1+0x450], RZ ;  /* 0x000450ff01007387 */ /* 0x000fe20000100800 */
[----:B0-----:R-:W-:-:S06]  /*7a40*/  WARPGROUP.ARRIVE ;  /* 0x00000000000079c5 */ /* 0x001fcc0000000000 */
[----:B------:R-:W-:Y:S01]  /*7a50*/  QGMMA.64x16x32.F32.E4M3.E4M3 R24, gdesc[UR16], RZ, !UPT, gsb0 ;  /* 0x00200000101879f3 */ /* 0x000fe2000c0008ff */
[----:B------:R-:W-:Y:S01]  /*7a60*/  UMOV UR18, UR44 ;  /* 0x0000002c00127c82 */ /* 0x000fe20008000000 */
[----:B------:R-:W-:Y:S01]  /*7a70*/  UMOV UR19, UR45 ;  /* 0x0000002d00137c82 */ /* 0x000fe20008000000 */
        /* <DEDUP_REMOVED lines=58> */
[----:B------:R-:W-:Y:S01]  /*7e20*/  UMOV UR16, UR11 ;  /* 0x0000000b00107c82 */ /* 0x000fe20008000000 */
[----:B------:R-:W-:Y:S01]  /*7e30*/  UMOV UR17, 0xc0000010 ;  /* 0xc000001000117882 */ /* 0x000fe20000000000 */
[----:B------:R-:W-:Y:S01]  /*7e40*/  UMOV UR24, UR16 ;  /* 0x0000001000187c82 */ /* 0x000fe20008000000 */
[----:B------:R-:W-:Y:S01]  /*7e50*/  UMOV UR25, UR17 ;  /* 0x0000001100197c82 */ /* 0x000fe20008000000 */
[----:B------:R-:W-:Y:S02]  /*7e60*/  ULDC UR11, c[0x0][0x50c] ;  /* 0x00014300000b7ab9 */ /* 0x000fe40000000800 */
[----:B------:R-:W-:-:S04]  /*7e70*/  UISETP.NE.AND UP0, UPT, UR11, 0x1, UPT ;  /* 0x000000010b00788c */ /* 0x000fc8000bf05270 */
[----:B------:R-:W-:-:S06]  /*7e80*/  USEL UR11, URZ, 0x1, UP0 ;  /* 0x000000013f0b7887 */ /* 0x000fcc0008000000 */
[----:B------:R-:W-:Y:S01]  /*7e90*/  ISETP.NE.AND P0, PT, RZ, UR11, PT ;  /* 0x0000000bff007c0c */ /* 0x000fe2000bf05270 */
        /* <DEDUP_REMOVED lines=79> */
[----:B------:R-:W-:Y:S04]  /*8390*/  STL.64 [R1+0x70], R28 ;  /* 0x0000701c01007387 */ /* 0x000fe80000100a00 */
[----:B------:R0:W-:Y:S01]  /*83a0*/  STL.64 [R1+0x78], R30 ;  /* 0x0000781e01007387 */ /* 0x0001e20000100a00 */
        /* <DEDUP_REMOVED lines=15> */
[----:B------:R-:W-:Y:S01]  /*84a0*/  UMOV UR26, UR34 ;  /* 0x00000022001a7c82 */ /* 0x000fe20008000000 */
[----:B------:R-:W-:Y:S01]  /*84b0*/  UMOV UR27, UR35 ;  /* 0x00000023001b7c82 */ /* 0x000fe20008000000 */
[----:B------:R-:W-:Y:S01]  /*84c0*/  UMOV UR34, UR44 ;  /* 0x0000002c00227c82 */ /* 0x000fe20008000000 */
[----:B------:R-:W-:Y:S01]  /*84d0*/  UMOV UR35, UR45 ;  /* 0x0000002d00237c82 */ /* 0x000fe20008000000 */
        /* <DEDUP_REMOVED lines=24> */
[----:B0-----:R-:W-:-:S06]  /*8660*/  WARPGROUP.ARRIVE ;  /* 0x00000000000079c5 */ /* 0x001fcc0000000000 */
[----:B------:R-:W-:Y:S01]  /*8670*/  QGMMA.64x16x32.F32.E4M3.E4M3 R24, gdesc[UR12], RZ, !UPT, gsb0 ;  /* 0x002000000c1879f3 */ /* 0x000fe2000c0008ff */
        /* <DEDUP_REMOVED lines=48> */
[----:B------:R-:W-:Y:S04]  /*8980*/  STL.64 [R1+0x40], R208 ;  /* 0x000040d001007387 */ /* 0x000fe80000100a00 */
[----:B------:R-:W-:Y:S04]  /*8990*/  STL.64 [R1+0x48], R210 ;  /* 0x000048d201007387 */ /* 0x000fe80000100a00 */
[----:B------:R-:W-:Y:S04]  /*89a0*/  STL.64 [R1+0x50], R212 ;  /* 0x000050d401007387 */ /* 0x000fe80000100a00 */
[----:B------:R0:W-:Y:S02]  /*89b0*/  STL.64 [R1+0x58], R214 ;  /* 0x000058d601007387 */ /* 0x0001e40000100a00 */
[----:B0-----:R-:W-:-:S06]  /*89c0*/  WARPGROUP.ARRIVE ;  /* 0x00000000000079c5 */ /* 0x001fcc0000000000 */
        /* <DEDUP_REMOVED lines=47> */
[----:B------:R0:W-:Y:S04]  /*8cc0*/  STL.64 [R1+0x3d8], R214 ;  /* 0x0003d8d601007387 */ /* 0x0001e80000100a00 */
[----:B0-----:R0:W5:Y:S04]  /*8cd0*/  LDL.LU.64 R214, [R1+0xbd8] ;  /* 0x000bd80001d67983 */ /* 0x0011680000300a00 */
[----:B------:R0:W5:Y:S04]  /*8ce0*/  LDL.LU.64 R212, [R1+0xbd0] ;  /* 0x000bd00001d47983 */ /* 0x0001680000300a00 */
[----:B------:R0:W5:Y:S04]  /*8cf0*/  LDL.LU.64 R210, [R1+0xbc8] ;  /* 0x000bc80001d27983 */ /* 0x0001680000300a00 */
[----:B------:R0:W5:Y:S01]  /*8d00*/  LDL.LU.64 R208, [R1+0xbc0] ;  /* 0x000bc00001d07983 */ /* 0x0001620000300a00 */
[----:B------:R-:W-:Y:S05]  /*8d10*/  @!P0 BRA `(.L_x_23) ;  /* 0x0000004c00e88947 */ /* 0x000fea0003800000 */
[----:B------:R-:W3:Y:S04]  /*8d20*/  LDL R234, [R1+0x3e0] ;  /* 0x0003e00001ea7983 */ /* 0x000ee80000100800 */
[----:B------:R-:W4:Y:S04]  /*8d30*/  LDL R19, [R1+0x404] ;  /* 0x0004040001137983 */ /* 0x000f280000100800 */
[----:B------:R-:W2:Y:S04]  /*8d40*/  LDL R20, [R1+0x408] ;  /* 0x0004080001147983 */ /* 0x000ea80000100800 */
[----:B------:R-:W3:Y:S04]  /*8d50*/  LDL R21, [R1+0x40c] ;  /* 0x00040c0001157983 */ /* 0x000ee80000100800 */
        /* <DEDUP_REMOVED lines=13> */
[----:B------:R1:W-:Y:S04]  /*8e30*/  STL [R1+0xc38], R52 ;  /* 0x000c383401007387 */ /* 0x0003e80000100800 */
[----:B------:R0:W-:Y:S04]  /*8e40*/  STL [R1+0xc34], R53 ;  /* 0x000c343501007387 */ /* 0x0001e80000100800 */
[----:B------:R-:W-:Y:S04]  /*8e50*/  STL [R1+0xc30], R54 ;  /* 0x000c303601007387 */ /* 0x000fe80000100800 */
        /* <DEDUP_REMOVED lines=28> */
[----:B------:R0:W-:Y:S04]  /*9020*/  STL [R1+0xbbc], R0 ;  /* 0x000bbc0001007387 */ /* 0x0001e80000100800 */
[----:B-1----:R-:W3:Y:S04]  /*9030*/  LDL R52, [R1+0x3e8] ;  /* 0x0003e80001347983 */ /* 0x002ee80000100800 */
[----:B0-----:R-:W3:Y:S04]  /*9040*/  LDL R53, [R1+0x3ec] ;  /* 0x0003ec0001357983 */ /* 0x001ee80000100800 */
        /* <DEDUP_REMOVED lines=25> */
[----:B------:R-:W3:Y:S01]  /*91e0*/  LDL R42, [R1+0x394] ;  /* 0x00039400012a7983 */ /* 0x000ee20000100800 */
[----:B------:R-:W-:-:S01]  /*91f0*/  FADD R8, RZ, R8 ;  /* 0x00000008ff087221 */ /* 0x000fc20000000000 */
[----:B------:R-:W-:Y:S01]  /*9200*/  FADD R7, RZ, R7 ;  /* 0x00000007ff077221 */ /* 0x000fe20000000000 */
[----:B------:R-:W-:Y:S01]  /*9210*/  UMOV UR12, URZ ;  /* 0x0000003f000c7c82 */ /* 0x000fe20008000000 */
[----:B------:R-:W3:Y:S01]  /*9220*/  LDL R41, [R1+0x398] ;  /* 0x0003980001297983 */ /* 0x000ee20000100800 */
[----:B----4-:R-:W-:-:S01]  /*9230*/  FADD R19, RZ, R19 ;  /* 0x00000013ff137221 */ /* 0x010fc20000000000 */
[----:B--2---:R-:W-:-:S02]  /*9240*/  FADD R20, RZ, R20 ;  /* 0x00000014ff147221 */ /* 0x004fc40000000000 */
[----:B------:R-:W2:Y:S01]  /*9250*/  LDL R40, [R1+0x39c] ;  /* 0x00039c0001287983 */ /* 0x000ea20000100800 */
[----:B---3--:R-:W-:-:S03]  /*9260*/  FADD R21, RZ, R21 ;  /* 0x00000015ff157221 */ /* 0x008fc60000000000 */
[----:B------:R-:W3:Y:S01]  /*9270*/  LDL R55, [R1+0x360] ;  /* 0x0003600001377983 */ /* 0x000ee20000100800 */
[----:B------:R-:W-:-:S03]  /*9280*/  FADD R22, RZ, R22 ;  /* 0x00000016ff167221 */ /* 0x000fc60000000000 */
[----:B------:R-:W4:Y:S01]  /*9290*/  LDL R54, [R1+0x364] ;  /* 0x0003640001367983 */ /* 0x000f220000100800 */
[----:B------:R-:W-:-:S03]  /*92a0*/  FADD R23, RZ, R23 ;  /* 0x00000017ff177221 */ /* 0x000fc60000000000 */
[----:B------:R-:W4:Y:S01]  /*92b0*/  LDL R5, [R1+0x368] ;  /* 0x0003680001057983 */ /* 0x000f220000100800 */
[----:B------:R-:W-:-:S03]  /*92c0*/  FADD R232, RZ, R232 ;  /* 0x000000e8ffe87221 */ /* 0x000fc60000000000 */
[----:B------:R-:W4:Y:S01]  /*92d0*/  LDL R235, [R1+0x3e4] ;  /* 0x0003e40001eb7983 */ /* 0x000f220000100800 */
[----:B------:R-:W-:-:S01]  /*92e0*/  FADD R233, RZ, R233 ;  /* 0x000000e9ffe97221 */ /* 0x000fc20000000000 */
[----:B------:R-:W-:Y:S01]  /*92f0*/  FADD R234, RZ, R234 ;  /* 0x000000eaffea7221 */ /* 0x000fe20000000000 */
        /* <DEDUP_REMOVED lines=9> */
[----:B------:R-:W-:-:S02]  /*9390*/  FADD R236, RZ, R52 ;  /* 0x00000034ffec7221 */ /* 0x000fc40000000000 */
[----:B------:R-:W4:Y:S01]  /*93a0*/  LDL.LU R52, [R1+0xc38] ;  /* 0x000c380001347983 */ /* 0x000f220000300800 */
[----:B------:R-:W-:-:S03]  /*93b0*/  FADD R237, RZ, R53 ;  /* 0x00000035ffed7221 */ /* 0x000fc60000000000 */
[----:B------:R-:W4:Y:S01]  /*93c0*/  LDL.LU R53, [R1+0xc34] ;  /* 0x000c340001357983 */ /* 0x000f220000300800 */
[----:B------:R-:W-:-:S05]  /*93d0*/  FADD R0, RZ, R0 ;  /* 0x00000000ff007221 */ /* 0x000fca0000000000 */
[----:B------:R0:W-:Y:S02]  /*93e0*/  STL [R1+0x440], R0 ;  /* 0x0004400001007387 */ /* 0x0001e40000100800 */
[----:B0-----:R-:W-:-:S01]  /*93f0*/  FADD R0, RZ, R2 ;  /* 0x00000002ff007221 */ /* 0x001fc20000000000 */
[----:B------:R-:W-:Y:S01]  /*9400*/  FADD R2, RZ, R4 ;  /* 0x00000004ff027221 */ /* 0x000fe20000000000 */
[----:B------:R-:W-:-:S03]  /*9410*/  FADD R4, RZ, R6 ;  /* 0x00000006ff047221 */ /* 0x000fc60000000000 */
[----:B------:R0:W-:Y:S04]  /*9420*/  STL [R1+0x444], R0 ;  /* 0x0004440001007387 */ /* 0x0001e80000100800 */
[----:B------:R1:W-:Y:S01]  /*9430*/  STL [R1+0x448], R2 ;  /* 0x0004480201007387 */ /* 0x0003e20000100800 */
[----:B0-----:R-:W-:-:S03]  /*9440*/  FADD R0, RZ, R31 ;  /* 0x0000001fff007221 */ /* 0x001fc60000000000 */
[----:B------:R0:W-:Y:S01]  /*9450*/  STL [R1+0x44c], R4 ;  /* 0x00044c0401007387 */ /* 0x0001e20000100800 */
[----:B-1----:R-:W-:-:S03]  /*9460*/  FADD R2, RZ, R30 ;  /* 0x0000001eff027221 */ /* 0x002fc60000000000 */
[----:B------:R1:W-:Y:S01]  /*9470*/  STL [R1+0x450], R0 ;  /* 0x0004500001007387 */ /* 0x0003e20000100800 */
[----:B0-----:R-:W-:-:S03]  /*9480*/  FADD R4, RZ, R29 ;  /* 0x0000001dff047221 */ /* 0x001fc60000000000 */
[----:B------:R0:W-:Y:S01]  /*9490*/  STL [R1+0x454], R2 ;  /* 0x0004540201007387 */ /* 0x0001e20000100800 */
[----:B-1----:R-:W-:-:S03]  /*94a0*/  FADD R0, RZ, R28 ;  /* 0x0000001cff007221 */ /* 0x002fc60000000000 */
[----:B------:R1:W-:Y:S04]  /*94b0*/  STL [R1+0x458], R4 ;  /* 0x0004580401007387 */ /* 0x0003e80000100800 */
[----:B------:R1:W-:Y:S01]  /*94c0*/  STL [R1+0x45c], R0 ;  /* 0x00045c0001007387 */ /* 0x0003e20000100800 */
[----:B0-----:R-:W-:-:S01]  /*94d0*/  FADD R2, RZ, R27 ;  /* 0x0000001bff027221 */ /* 0x001fc20000000000 */
[----:B-1----:R-:W-:-:S04]  /*94e0*/  FADD R4, RZ, R26 ;  /* 0x0000001aff047221 */ /* 0x002fc80000000000 */
[----:B------:R0:W-:Y:S01]  /*94f0*/  STL [R1+0x460], R2 ;  /* 0x0004600201007387 */ /* 0x0001e20000100800 */
[----:B------:R-:W-:-:S03]  /*9500*/  FADD R0, RZ, R25 ;  /* 0x00000019ff007221 */ /* 0x000fc60000000000 */
        /* <DEDUP_REMOVED lines=17> */
[----:B--2---:R-:W-:-:S03]  /*9620*/  FADD R0, RZ, R32 ;  /* 0x00000020ff007221 */ /* 0x004fc60000000000 */
        /* <DEDUP_REMOVED lines=17> */
[----:B---3--:R-:W-:-:S03]  /*9740*/  FADD R0, RZ, R55 ;  /* 0x00000037ff007221 */ /* 0x008fc60000000000 */
[----:B------:R0:W-:Y:S04]  /*9750*/  STL [R1+0x4ac], R4 ;  /* 0x0004ac0401007387 */ /* 0x0001e80000100800 */
[----:B------:R1:W-:Y:S01]  /*9760*/  STL [R1+0x4b0], R0 ;  /* 0x0004b00001007387 */ /* 0x0003e20000100800 */
[----:B----4-:R-:W-:-:S01]  /*9770*/  FADD R2, RZ, R54 ;  /* 0x00000036ff027221 */ /* 0x010fc20000000000 */
[----:B0-----:R-:W-:Y:S02]  /*9780*/  FADD R4, RZ, R5 ;  /* 0x00000005ff047221 */ /* 0x001fe40000000000 */
[----:B-1----:R-:W2:Y:S04]  /*9790*/  LDL R0, [R1+0x36c] ;  /* 0x00036c0001007983 */ /* 0x002ea80000100800 */
[----:B------:R0:W-:Y:S04]  /*97a0*/  STL [R1+0x4b4], R2 ;  /* 0x0004b40201007387 */ /* 0x0001e80000100800 */
[----:B0-----:R-:W3:Y:S04]  /*97b0*/  LDL R2, [R1+0x370] ;  /* 0x0003700001027983 */ /* 0x001ee80000100800 */
[----:B------:R0:W-:Y:S04]  /*97c0*/  STL [R1+0x4b8], R4 ;  /* 0x0004b80401007387 */ /* 0x0001e80000100800 */
[----:B------:R-:W4:Y:S04]  /*97d0*/  LDL R6, [R1+0x378] ;  /* 0x0003780001067983 */ /* 0x000f280000100800 */
[----:B------:R-:W4:Y:S04]  /*97e0*/  LDL R31, [R1+0x37c] ;  /* 0x00037c00011f7983 */ /* 0x000f280000100800 */
[----:B0-----:R-:W4:Y:S04]  /*97f0*/  LDL R4, [R1+0x374] ;  /* 0x0003740001047983 */ /* 0x001f280000100800 */
[----:B------:R-:W4:Y:S04]  /*9800*/  LDL R30, [R1+0x340] ;  /* 0x00034000011e7983 */ /* 0x000f280000100800 */
        /* <DEDUP_REMOVED lines=24> */
[----:B------:R-:W4:Y:S01]  /*9990*/  LDL R5, [R1+0x2e4] ;  /* 0x0002e40001057983 */ /* 0x000f220000100800 */
[----:B--2---:R-:W-:-:S05]  /*99a0*/  FADD R0, RZ, R0 ;  /* 0x00000000ff007221 */ /* 0x004fca0000000000 */
[----:B------:R3:W-:Y:S02]  /*99b0*/  STL [R1+0x4bc], R0 ;  /* 0x0004bc0001007387 */ /* 0x0007e40000100800 */
[----:B---3--:R-:W-:-:S05]  /*99c0*/  FADD R0, RZ, R2 ;  /* 0x00000002ff007221 */ /* 0x008fca0000000000 */
[----:B------:R0:W-:Y:S01]  /*99d0*/  STL [R1+0x4c0], R0 ;  /* 0x0004c00001007387 */ /* 0x0001e20000100800 */
[----:B----4-:R-:W-:-:S01]  /*99e0*/  FADD R2, RZ, R4 ;  /* 0x00000004ff027221 */ /* 0x010fc20000000000 */
[----:B------:R-:W-:Y:S01]  /*99f0*/  FADD R4, RZ, R6 ;  /* 0x00000006ff047221 */ /* 0x000fe20000000000 */
[----:B0-----:R-:W-:-:S03]  /*9a00*/  FADD R0, RZ, R31 ;  /* 0x0000001fff007221 */ /* 0x001fc60000000000 */
[----:B------:R0:W-:Y:S04]  /*9a10*/  STL [R1+0x4c4], R2 ;  /* 0x0004c40201007387 */ /* 0x0001e80000100800 */
        /* <DEDUP_REMOVED lines=51> */
[----:B-1----:R-:W-:Y:S02]  /*9d50*/  FADD R4, RZ, R5 ;  /* 0x00000005ff047221 */ /* 0x002fe40000000000 */
[----:B--2---:R-:W2:Y:S04]  /*9d60*/  LDL R0, [R1+0x2e8] ;  /* 0x0002e80001007983 */ /* 0x004ea80000100800 */
        /* <DEDUP_REMOVED lines=409> */
[----:B0-----:R-:W-:Y:S01]  /*b700*/  FADD R0, RZ, R6 ;  /* 0x00000006ff007221 */ /* 0x001fe20000000000 */
        /* <DEDUP_REMOVED lines=54> */
[----:B------:R-:W2:Y:S04]  /*ba70*/  LDL R54, [R1+0x94] ;  /* 0x0000940001367983 */ /* 0x000ea80000100800 */
[----:B------:R1:W-:Y:S04]  /*ba80*/  STL [R1+0x79c], R2 ;  /* 0x00079c0201007387 */ /* 0x0003e80000100800 */
[----:B------:R-:W3:Y:S04]  /*ba90*/  LDL R55, [R1+0x98] ;  /* 0x0000980001377983 */ /* 0x000ee80000100800 */
[----:B------:R4:W-:Y:S04]  /*baa0*/  STL [R1+0x7a0], R0 ;  /* 0x0007a00001007387 */ /* 0x0009e80000100800 */
        /* <DEDUP_REMOVED lines=25> */
[----:B0-----:R-:W3:Y:S04]  /*bc40*/  LDL R4, [R1] ;  /* 0x0000000001047983 */ /* 0x001ee80000100800 */
[----:B-1----:R-:W3:Y:S04]  /*bc50*/  LDL R2, [R1+0x4] ;  /* 0x0000040001027983 */ /* 0x002ee80000100800 */
[----:B----4-:R-:W4:Y:S04]  /*bc60*/  LDL R0, [R1+0x8] ;  /* 0x0000080001007983 */ /* 0x010f280000100800 */
[----:B------:R-:W4:Y:S01]  /*bc70*/  LDL R5, [R1+0xc] ;  /* 0x00000c0001057983 */ /* 0x000f220000100800 */
[----:B--2---:R-:W-:-:S05]  /*bc80*/  FADD R54, RZ, R54 ;  /* 0x00000036ff367221 */ /* 0x004fca0000000000 */
[----:B------:R0:W-:Y:S01]  /*bc90*/  STL [R1+0x7a4], R54 ;  /* 0x0007a43601007387 */ /* 0x0001e20000100800 */
[----:B---3--:R-:W-:-:S03]  /*bca0*/  FADD R55, RZ, R55 ;  /* 0x00000037ff377221 */ /* 0x008fc60000000000 */
[----:B0-----:R-:W2:Y:S01]  /*bcb0*/  LDL.LU R54, [R1+0xc30] ;  /* 0x000c300001367983 */ /* 0x001ea20000300800 */
[----:B------:R-:W-:-:S03]  /*bcc0*/  FADD R40, RZ, R40 ;  /* 0x00000028ff287221 */ /* 0x000fc60000000000 */
[----:B------:R0:W-:Y:S01]  /*bcd0*/  STL [R1+0x7a8], R55 ;  /* 0x0007a83701007387 */ /* 0x0001e20000100800 */
[----:B------:R-:W-:-:S01]  /*bce0*/  FADD R41, RZ, R41 ;  /* 0x00000029ff297221 */ /* 0x000fc20000000000 */
[----:B------:R-:W-:Y:S02]  /*bcf0*/  FADD R42, RZ, R42 ;  /* 0x0000002aff2a7221 */ /* 0x000fe40000000000 */
[----:B0-----:R-:W3:Y:S01]  /*bd00*/  LDL.LU R55, [R1+0xc2c] ;  /* 0x000c2c0001377983 */ /* 0x001ee20000300800 */
[----:B------:R-:W-:-:S03]  /*bd10*/  FADD R43, RZ, R43 ;  /* 0x0000002bff2b7221 */ /* 0x000fc60000000000 */
[----:B------:R0:W-:Y:S01]  /*bd20*/  STL [R1+0x7ac], R40 ;  /* 0x0007ac2801007387 */ /* 0x0001e20000100800 */
[----:B------:R-:W-:-:S01]  /*bd30*/  FADD R44, RZ, R44 ;  /* 0x0000002cff2c7221 */ /* 0x000fc20000000000 */
[----:B------:R-:W-:Y:S02]  /*bd40*/  FADD R45, RZ, R45 ;  /* 0x0000002dff2d7221 */ /* 0x000fe40000000000 */
[----:B0-----:R-:W3:Y:S04]  /*bd50*/  LDL.LU R40, [R1+0xc28] ;  /* 0x000c280001287983 */ /* 0x001ee80000300800 */
[----:B------:R0:W-:Y:S01]  /*bd60*/  STL [R1+0x7b0], R41 ;  /* 0x0007b02901007387 */ /* 0x0001e20000100800 */
[----:B------:R-:W-:-:S01]  /*bd70*/  FADD R46, RZ, R46 ;  /* 0x0000002eff2e7221 */ /* 0x000fc20000000000 */
[----:B------:R-:W-:-:S02]  /*bd80*/  FADD R47, RZ, R47 ;  /* 0x0000002fff2f7221 */ /* 0x000fc40000000000 */
[----:B0-----:R-:W3:Y:S04]  /*bd90*/  LDL.LU R41, [R1+0xc24] ;  /* 0x000c240001297983 */ /* 0x001ee80000300800 */
[----:B------:R0:W-:Y:S01]  /*bda0*/  STL [R1+0x7b4], R42 ;  /* 0x0007b42a01007387 */ /* 0x0001e20000100800 */
[----:B------:R-:W-:-:S01]  /*bdb0*/  FADD R32, RZ, R32 ;  /* 0x00000020ff207221 */ /* 0x000fc20000000000 */
[----:B------:R-:W-:Y:S02]  /*bdc0*/  FADD R33, RZ, R33 ;  /* 0x00000021ff217221 */ /* 0x000fe40000000000 */
[----:B0-----:R-:W3:Y:S04]  /*bdd0*/  LDL.LU R42, [R1+0xc20] ;  /* 0x000c2000012a7983 */ /* 0x001ee80000300800 */
[----:B------:R0:W-:Y:S01]  /*bde0*/  STL [R1+0x7b8], R43 ;  /* 0x0007b82b01007387 */ /* 0x0001e20000100800 */
[----:B------:R-:W-:-:S03]  /*bdf0*/  FADD R34, RZ, R34 ;  /* 0x00000022ff227221 */ /* 0x000fc60000000000 */
        /* <DEDUP_REMOVED lines=50> */
[----:B----4-:R-:W-:-:S03]  /*c120*/  FADD R0, RZ, R0 ;  /* 0x00000000ff007221 */ /* 0x010fc60000000000 */
[----:B0-----:R-:W4:Y:S04]  /*c130*/  LDL.LU R28, [R1+0xbd8] ;  /* 0x000bd800011c7983 */ /* 0x001f280000300800 */
[----:B------:R0:W-:Y:S01]  /*c140*/  STL [R1+0x800], R29 ;  /* 0x0008001d01007387 */ /* 0x0001e20000100800 */
[----:B------:R-:W-:-:S03]  /*c150*/  FADD R5, RZ, R5 ;  /* 0x00000005ff057221 */ /* 0x000fc60000000000 */
[----:B0-----:R-:W4:Y:S04]  /*c160*/  LDL.LU R29, [R1+0xbd4] ;  /* 0x000bd400011d7983 */ /* 0x001f280000300800 */
[----:B------:R0:W-:Y:S04]  /*c170*/  STL [R1+0x804], R30 ;  /* 0x0008041e01007387 */ /* 0x0001e80000100800 */
[----:B0-----:R-:W4:Y:S04]  /*c180*/  LDL.LU R30, [R1+0xbd0] ;  /* 0x000bd000011e7983 */ /* 0x001f280000300800 */
[----:B------:R0:W-:Y:S04]  /*c190*/  STL [R1+0x808], R31 ;  /* 0x0008081f01007387 */ /* 0x0001e80000100800 */
[----:B0-----:R-:W4:Y:S04]  /*c1a0*/  LDL.LU R31, [R1+0xbcc] ;  /* 0x000bcc00011f7983 */ /* 0x001f280000300800 */
[----:B------:R0:W-:Y:S04]  /*c1b0*/  STL [R1+0x80c], R6 ;  /* 0x00080c0601007387 */ /* 0x0001e80000100800 */
[----:B0-----:R1:W5:Y:S04]  /*c1c0*/  LDL.LU R6, [R1+0xbc8] ;  /* 0x000bc80001067983 */ /* 0x0013680000300800 */
[----:B------:R0:W-:Y:S04]  /*c1d0*/  STL [R1+0x810], R4 ;  /* 0x0008100401007387 */ /* 0x0001e80000100800 */
[----:B0-----:R1:W5:Y:S04]  /*c1e0*/  LDL.LU R4, [R1+0xbc4] ;  /* 0x000bc40001047983 */ /* 0x0013680000300800 */
[----:B------:R0:W-:Y:S04]  /*c1f0*/  STL [R1+0x814], R2 ;  /* 0x0008140201007387 */ /* 0x0001e80000100800 */
[----:B0-----:R1:W5:Y:S04]  /*c200*/  LDL.LU R2, [R1+0xbc0] ;  /* 0x000bc00001027983 */ /* 0x0013680000300800 */
[----:B------:R0:W-:Y:S04]  /*c210*/  STL [R1+0x818], R0 ;  /* 0x0008180001007387 */ /* 0x0001e80000100800 */
[----:B0-----:R1:W5:Y:S04]  /*c220*/  LDL.LU R0, [R1+0xbbc] ;  /* 0x000bbc0001007983 */ /* 0x0013680000300800 */
[----:B------:R0:W-:Y:S02]  /*c230*/  STL [R1+0x81c], R5 ;  /* 0x00081c0501007387 */ /* 0x0001e40000100800 */
[----:B0-----:R-:W-:-:S05]  /*c240*/  FADD R5, RZ, R9 ;  /* 0x00000009ff057221 */ /* 0x001fca0000000000 */
[----:B------:R0:W-:Y:S04]  /*c250*/  STL [R1+0x820], R5 ;  /* 0x0008200501007387 */ /* 0x0001e80000100800 */
[----:B------:R-:W-:Y:S01]  /*c260*/  STL [R1+0x824], R8 ;  /* 0x0008240801007387 */ /* 0x000fe20000100800 */
[----:B0-----:R-:W-:-:S01]  /*c270*/  FADD R5, RZ, R3 ;  /* 0x00000003ff057221 */ /* 0x001fc20000000000 */
[----:B------:R-:W-:Y:S02]  /*c280*/  FADD R3, RZ, R224 ;  /* 0x000000e0ff037221 */ /* 0x000fe40000000000 */
[----:B------:R0:W-:Y:S04]  /*c290*/  STL [R1+0x828], R7 ;  /* 0x0008280701007387 */ /* 0x0001e80000100800 */
[----:B------:R2:W-:Y:S04]  /*c2a0*/  STL [R1+0x82c], R5 ;  /* 0x00082c0501007387 */ /* 0x0005e80000100800 */
[----:B------:R1:W-:Y:S01]  /*c2b0*/  STL [R1+0x830], R3 ;  /* 0x0008300301007387 */ /* 0x0003e20000100800 */
[----:B0-----:R-:W-:-:S01]  /*c2c0*/  FADD R7, RZ, R225 ;  /* 0x000000e1ff077221 */ /* 0x001fc20000000000 */
[----:B--2---:R-:W-:-:S04]  /*c2d0*/  FADD R5, RZ, R226 ;  /* 0x000000e2ff057221 */ /* 0x004fc80000000000 */
[----:B------:R0:W-:Y:S01]  /*c2e0*/  STL [R1+0x834], R7 ;  /* 0x0008340701007387 */ /* 0x0001e20000100800 */
[----:B-1----:R-:W-:-:S03]  /*c2f0*/  FADD R3, RZ, R227 ;  /* 0x000000e3ff037221 */ /* 0x002fc60000000000 */
        /* <DEDUP_REMOVED lines=26> */
[----:B0----5:R-:W-:-:S01]  /*c4a0*/  FADD R7, RZ, R208 ;  /* 0x000000d0ff077221 */ /* 0x021fc20000000000 */
        /* <DEDUP_REMOVED lines=374> */
[----:B----4-:R-:W-:-:S03]  /*dc10*/  FADD R3, RZ, R28 ;  /* 0x0000001cff037221 */ /* 0x010fc60000000000 */
[----:B------:R1:W-:Y:S04]  /*dc20*/  STL [R1+0xb5c], R5 ;  /* 0x000b5c0501007387 */ /* 0x0003e80000100800 */
[----:B------:R2:W-:Y:S01]  /*dc30*/  STL [R1+0xb60], R3 ;  /* 0x000b600301007387 */ /* 0x0005e20000100800 */
[----:B0-----:R-:W-:-:S01]  /*dc40*/  FADD R7, RZ, R29 ;  /* 0x0000001dff077221 */ /* 0x001fc20000000000 */
[----:B-1----:R-:W-:-:S04]  /*dc50*/  FADD R5, RZ, R30 ;  /* 0x0000001eff057221 */ /* 0x002fc80000000000 */
[----:B------:R-:W-:Y:S01]  /*dc60*/  STL [R1+0xb64], R7 ;  /* 0x000b640701007387 */ /* 0x000fe20000100800 */
[----:B--2---:R-:W-:-:S03]  /*dc70*/  FADD R3, RZ, R31 ;  /* 0x0000001fff037221 */ /* 0x004fc60000000000 */
[----:B------:R0:W-:Y:S04]  /*dc80*/  STL [R1+0xb68], R5 ;  /* 0x000b680501007387 */ /* 0x0001e80000100800 */
[----:B------:R1:W-:Y:S01]  /*dc90*/  STL [R1+0xb6c], R3 ;  /* 0x000b6c0301007387 */ /* 0x0003e20000100800 */
[----:B------:R-:W-:-:S01]  /*dca0*/  FADD R235, RZ, R235 ;  /* 0x000000ebffeb7221 */ /* 0x000fc20000000000 */
[----:B0-----:R-:W-:-:S07]  /*dcb0*/  IMAD.U32 R5, RZ, RZ, UR12 ;  /* 0x0000000cff057e24 */ /* 0x001fce000f8e00ff */
.L_x_23:
[----:B-1----:R-:W3:Y:S01]  /*dcc0*/  LDL R3, [R1+0xbb4] ;  /* 0x000bb40001037983 */ /* 0x002ee20000100800 */
[----:B------:R-:W-:-:S13]  /*dcd0*/  R2UR UR12, R6 ;  /* 0x00000000060c72ca */ /* 0x000fda00000e0000 */
[----:B------:R-:W-:-:S04]  /*dce0*/  UIADD3 UR12, UR12, 0x1, URZ ;  /* 0x000000010c0c7890 */ /* 0x000fc8000fffe03f */
[----:B------:R-:W-:-:S04]  /*dcf0*/  UISETP.NE.AND UP0, UPT, UR12, 0x9, UPT ;  /* 0x000000090c00788c */ /* 0x000fc8000bf05270 */
[----:B------:R-:W-:Y:S01]  /*dd00*/  USEL UR13, URZ, 0x1, UP0 ;  /* 0x000000013f0d7887 */ /* 0x000fe20008000000 */
[----:B---3--:R-:W-:-:S13]  /*dd10*/  R2UR UR14, R3 ;  /* 0x00000000030e72ca */ /* 0x008fda00000e0000 */
[----:B------:R-:W-:Y:S02]  /*dd20*/  ULOP3.LUT UR13, UR14, UR13, URZ, 0x3c, !UPT ;  /* 0x0000000d0e0d7292 */ /* 0x000fe4000f8e3c3f */
[----:B------:R-:W-:-:S03]  /*dd30*/  USEL UR14, UR12, URZ, UP0 ;  /* 0x0000003f0c0e7287 */ /* 0x000fc60008000000 */
[----:B------:R-:W-:Y:S01]  /*dd40*/  UMOV UR12, 0x1 ;  /* 0x00000001000c7882 */ /* 0x000fe20000000000 */
[----:B------:R-:W-:Y:S02]  /*dd50*/  IMAD.U32 R6, RZ, RZ, UR13 ;  /* 0x0000000dff067e24 */ /* 0x000fe4000f8e00ff */
[----:B------:R-:W-:-:S07]  /*dd60*/  IMAD.U32 R3, RZ, RZ, UR14 ;  /* 0x0000000eff037e24 */ /* 0x000fce000f8e00ff */
.L_x_18:
[----:B------:R-:W3:Y:S02]  /*dd70*/  LDL R7, [R1+0xbb8] ;  /* 0x000bb80001077983 */ /* 0x000ee40000100800 */
[----:B---3--:R-:W-:-:S13]  /*dd80*/  R2UR UR14, R7 ;  /* 0x00000000070e72ca */ /* 0x008fda00000e0000 */
[----:B------:R-:W-:-:S04]  /*dd90*/  UISETP.LT.AND UP0, UPT, UR14, 0x1, UPT ;  /* 0x000000010e00788c */ /* 0x000fc8000bf01270 */
[----:B------:R-:W-:-:S04]  /*dda0*/  USEL UR13, UR14, 0x1, UP0 ;  /* 0x000000010e0d7887 */ /* 0x000fc80008000000 */
[----:B------:R-:W-:-:S04]  /*ddb0*/  UIADD3 UR13, UR14, -UR13, URZ ;  /* 0x8000000d0e0d7290 */ /* 0x000fc8000fffe03f */
[----:B------:R-:W-:-:S06]  /*ddc0*/  UISETP.GE.AND UP0, UPT, UR13, 0x1, UPT ;  /* 0x000000010d00788c */ /* 0x000fcc000bf06270 */
[----:B------:R-:W-:-:S13]  /*ddd0*/  PLOP3.LUT P0, PT, PT, PT, UP0, 0x80, 0x0 ;  /* 0x000000000000781c */ /* 0x000fda0003f0f008 */
[----:B------:R-:W-:Y:S05]  /*dde0*/  @!P0 BRA `(.L_x_24) ;  /* 0x000000a000ac8947 */ /* 0x000fea0003800000 */
[----:B------:R-:W3:Y:S02]  /*ddf0*/  LDL R7, [R1+0xb88] ;  /* 0x000b880001077983 */ /* 0x000ee40000100800 */
[----:B---3--:R-:W-:Y:S01]  /*de00*/  R2UR UR14, R7 ;  /* 0x00000000070e72ca */ /* 0x008fe200000e0000 */
[----:B------:R-:W-:-:S12]  /*de10*/  IMAD.U32 R7, RZ, RZ, UR13 ;  /* 0x0000000dff077e24 */ /* 0x000fd8000f8e00ff */
[----:B------:R-:W-:-:S07]  /*de20*/  IMAD.U32 R8, RZ, RZ, UR14 ;  /* 0x0000000eff087e24 */ /* 0x000fce000f8e00ff */
.L_x_32:
[----:B------:R-:W3:Y:S02]  /*de30*/  LDL R4, [R1+0xb9c] ;  /* 0x000b9c0001047983 */ /* 0x000ee40000100800 */
[----:B---3--:R-:W-:-:S13]  /*de40*/  R2UR UR13, R4 ;  /* 0x00000000040d72ca */ /* 0x008fda00000e0000 */
[----:B------:R-:W-:-:S06]  /*de50*/  UISETP.NE.AND UP0, UPT, UR13, 0x3, UPT ;  /* 0x000000030d00788c */ /* 0x000fcc000bf05270 */
[----:B------:R-:W-:-:S13]  /*de60*/  PLOP3.LUT P1, PT, PT, PT, UP0, 0x80, 0x0 ;  /* 0x000000000000781c */ /* 0x000fda0003f2f008 */
[----:B-----5:R-:W-:Y:S05]  /*de70*/  @!P1 BRA `(.L_x_25) ;  /* 0x0000000000049947 */ /* 0x020fea0003800000 */
[----:B------:R-:W-:Y:S01]  /*de80*/  BPT.TRAP 0x1 ;  /* 0x000000040000795c */ /* 0x000fe20000300000 */
.L_x_25:
[----:B------:R-:W1:Y:S01]  /*de90*/  S2UR UR14, SR_CgaCtaId ;  /* 0x00000000000e79c3 */ /* 0x000e620000008800 */
[----:B------:R-:W-:Y:S01]  /*dea0*/  R2UR UR15, R3 ;  /* 0x00000000030f72ca */ /* 0x000fe200000e0000 */
[----:B------:R-:W-:Y:S01]  /*deb0*/  UMOV UR13, 0x400 ;  /* 0x00000400000d7882 */ /* 0x000fe20000000000 */
[----:B------:R-:W-:Y:S01]  /*dec0*/  SHF.L.U32 R9, R6, 0x1f, RZ ;  /* 0x0000001f06097819 */ /* 0x000fe200000006ff */
[----:B-1----:R-:W-:-:S10]  /*ded0*/  ULEA UR16, UR14, UR13, 0x18 ;  /* 0x0000000d0e107291 */ /* 0x002fd4000f8ec03f */
[----:B------:R-:W-:Y:S02]  /*dee0*/  ULEA UR13, UR15, UR16, 0x3 ;  /* 0x000000100f0d7291 */ /* 0x000fe4000f8e183f */
[----:B------:R-:W-:-:S07]  /*def0*/  IMAD.U32 R4, RZ, RZ, UR16 ;  /* 0x00000010ff047e24 */ /* 0x000fce000f8e00ff */
[----:B------:R1:W3:Y:S01]  /*df00*/  SYNCS.PHASECHK.TRANS64.TRYWAIT P0, [UR13], R9 ;  /* 0x00000009ff0075a7 */ /* 0x0002e2000800014d */
[----:B------:R-:W-:Y:S05]  /*df10*/  @!P1 BRA `(.L_x_26) ;  /* 0x0000000000049947 */ /* 0x000fea0003800000 */
[----:B------:R-:W-:Y:S01]  /*df20*/  BPT.TRAP 0x1 ;  /* 0x000000040000795c */ /* 0x000fe20000300000 */
.L_x_26:
[----:B---3--:R-:W-:Y:S05]  /*df30*/  @P0 BRA `(.L_x_27) ;  /* 0x0000000000080947 */ /* 0x008fea0003800000 */
[----:B------:R-:W3:Y:S02]  /*df40*/  SYNCS.PHASECHK.TRANS64.TRYWAIT P0, [UR13], R9 ;  /* 0x00000009ff0075a7 */ /* 0x000ee4000800014d */
[----:B---3--:R-:W-:Y:S05]  /*df50*/  @!P0 BRA `(.L_x_28) ;  /* 0x000004e800cc8947 */ /* 0x008fea0003800000 */
.L_x_27:
[----:B-1----:R-:W3:Y:S01]  /*df60*/  LDL R9, [R1+0xb84] ;  /* 0x000b840001097983 */ /* 0x002ee20000100800 */
[----:B------:R-:W-:-:S03]  /*df70*/  R2UR UR14, R4 ;  /* 0x00000000040e72ca */ /* 0x000fc600000e0000 */
[----:B------:R-:W-:Y:S04]  /*df80*/  STL.64 [R1+0xd18], R94 ;  /* 0x000d185e01007387 */ /* 0x000fe80000100a00 */
        /* <DEDUP_REMOVED lines=18> */
[----:B------:R1:W-:Y:S04]  /*e0b0*/  STL.64 [R1+0xc80], R216 ;  /* 0x000c80d801007387 */ /* 0x0003e80000100a00 */
[----:B-1----:R-:W4:Y:S04]  /*e0c0*/  LDL.LU.64 R216, [R1+0x420] ;  /* 0x0004200001d87983 */ /* 0x002f280000300a00 */
[----:B------:R-:W4:Y:S04]  /*e0d0*/  LDL.LU.64 R218, [R1+0x428] ;  /* 0x0004280001da7983 */ /* 0x000f280000300a00 */
[----:B------:R-:W4:Y:S04]  /*e0e0*/  LDL.LU.64 R220, [R1+0x430] ;  /* 0x0004300001dc7983 */ /* 0x000f280000300a00 */
[----:B------:R-:W4:Y:S04]  /*e0f0*/  LDL.LU.64 R222, [R1+0x438] ;  /* 0x0004380001de7983 */ /* 0x000f280000300a00 */
[----:B------:R-:W2:Y:S04]  /*e100*/  LDL.LU.64 R184, [R1+0x3a0] ;  /* 0x0003a00001b87983 */ /* 0x000ea80000300a00 */
        /* <DEDUP_REMOVED lines=10> */
[----:B------:R-:W2:Y:S01]  /*e1b0*/  LDL.LU.64 R94, [R1+0x2b8] ;  /* 0x0002b800015e7983 */ /* 0x000ea20000300a00 */
[----:B------:R-:W-:Y:S01]  /*e1c0*/  UIADD3 UR14, UR14, 0x24180, URZ ;  /* 0x000241800e0e7890 */ /* 0x000fe2000fffe03f */
[----:B------:R-:W-:Y:S01]  /*e1d0*/  R2UR UR15, R3 ;  /* 0x00000000030f72ca */ /* 0x000fe200000e0000 */
[----:B------:R-:W-:-:S02]  /*e1e0*/  UISETP.NE.AND UP0, UPT, UR11, URZ, UPT ;  /* 0x0000003f0b00728c */ /* 0x000fc4000bf05270 */
[----:B------:R-:W-:Y:S02]  /*e1f0*/  USHF.R.U32.HI UR14, URZ, 0x4, UR14 ;  /* 0x000000043f0e7899 */ /* 0x000fe4000801160e */
[----:B------:R-:W-:Y:S02]  /*e200*/  USEL UR12, UR12, URZ, !UP0 ;  /* 0x0000003f0c0c7287 */ /* 0x000fe4000c000000 */
[----:B------:R-:W-:Y:S02]  /*e210*/  ULOP3.LUT UR14, UR14, 0x3fff, URZ, 0xc0, !UPT ;  /* 0x00003fff0e0e7892 */ /* 0x000fe4000f8ec03f */
[----:B------:R-:W-:Y:S02]  /*e220*/  UISETP.NE.U32.AND UP0, UPT, UR12, URZ, UPT ;  /* 0x0000003f0c00728c */ /* 0x000fe4000bf05070 */
[----:B------:R-:W-:-:S04]  /*e230*/  ULOP3.LUT UR11, UR14, 0x10000, URZ, 0xfc, !UPT ;  /* 0x000100000e0b7892 */ /* 0x000fc8000f8efc3f */
[----:B------:R-:W-:-:S07]  /*e240*/  UIMAD UR11, UR15, 0x1e0, UR11 ;  /* 0x000001e00f0b78a4 */ /* 0x000fce000f8e020b */
[----:B------:R-:W-:Y:S01]  /*e250*/  UMOV UR14, UR11 ;  /* 0x0000000b000e7c82 */ /* 0x000fe20008000000 */
[----:B------:R-:W-:Y:S01]  /*e260*/  UIADD3 UR18, UR11, 0x20, URZ ;  /* 0x000000200b127890 */ /* 0x000fe2000fffe03f */
[----:B------:R-:W-:Y:S01]  /*e270*/  MOV R122, UR7 ;  /* 0x00000007007a7c02 */ /* 0x000fe20008000f00 */
[----:B------:R-:W-:Y:S01]  /*e280*/  UMOV UR7, 0xc0000010 ;  /* 0xc000001000077882 */ /* 0x000fe20000000000 */
[----:B------:R-:W-:Y:S02]  /*e290*/  MOV R121, UR6 ;  /* 0x0000000600797c02 */ /* 0x000fe40008000f00 */
[----:B------:R-:W-:Y:S02]  /*e2a0*/  MOV R120, UR5 ;  /* 0x0000000500787c02 */ /* 0x000fe40008000f00 */
[----:B------:R-:W-:Y:S01]  /*e2b0*/  UMOV UR6, UR18 ;  /* 0x0000001200067c82 */ /* 0x000fe20008000000 */
[----:B---3--:R-:W-:-:S13]  /*e2c0*/  R2UR UR13, R9 ;  /* 0x00000000090d72ca */ /* 0x008fda00000e0000 */
[----:B------:R-:W-:-:S04]  /*e2d0*/  ULOP3.LUT UR13, UR13, 0x10000, URZ, 0xfc, !UPT ;  /* 0x000100000d0d7892 */ /* 0x000fc8000f8efc3f */
[----:B------:R-:W-:-:S03]  /*e2e0*/  ULEA UR46, UR15, UR13, 0xa ;  /* 0x0000000d0f2e7291 */ /* 0x000fc6000f8e503f */
[----:B------:R-:W-:Y:S01]  /*e2f0*/  UMOV UR13, 0xc0000010 ;  /* 0xc0000010000d7882 */ /* 0x000fe20000000000 */
[----:B------:R-:W-:-:S03]  /*e300*/  UMOV UR15, 0xc0000010 ;  /* 0xc0000010000f7882 */ /* 0x000fc60000000000 */
[----:B------:R-:W-:Y:S01]  /*e310*/  UMOV UR12, UR46 ;  /* 0x0000002e000c7c82 */ /* 0x000fe20008000000 */
[----:B------:R-:W-:Y:S01]  /*e320*/  MOV R9, UR4 ;  /* 0x0000000400097c02 */ /* 0x000fe20008000f00 */
[----:B------:R-:W-:Y:S01]  /*e330*/  UMOV UR4, UR12 ;  /* 0x0000000c00047c82 */ /* 0x000fe20008000000 */
[----:B------:R-:W-:Y:S01]  /*e340*/  UMOV UR5, UR13 ;  /* 0x0000000d00057c82 */ /* 0x000fe20008000000 */
[----:B----4-:R-:W-:-:S06]  /*e350*/  WARPGROUP.ARRIVE ;  /* 0x00000000000079c5 */ /* 0x010fcc0000000000 */
[----:B------:R-:W-:Y:S01]  /*e360*/  QGMMA.64x16x32.F32.E4M3.E4M3 R216, gdesc[UR12], R216, UP0, gsb0 ;  /* 0x002000000cd879f3 */ /* 0x000fe2000b8008d8 */
[----:B------:R-:W-:Y:S02]  /*e370*/  MOV R124, UR5 ;  /* 0x00000005007c7c02 */ /* 0x000fe40008000f00 */
[----:B------:R-:W-:Y:S01]  /*e380*/  MOV R123, UR4 ;  /* 0x00000004007b7c02 */ /* 0x000fe20008000f00 */
[----:B------:R-:W-:Y:S02]  /*e390*/  WARPGROUP.DEPBAR.LE gsb0, 0x0 ;  /* 0x00008000000079c5 */ /* 0x000fe40000010000 */
[----:B--2---:R-:W-:-:S06]  /*e3a0*/  WARPGROUP.ARRIVE ;  /* 0x00000000000079c5 */ /* 0x004fcc0000000000 */
[----:B------:R-:W-:Y:S01]  /*e3b0*/  QGMMA.64x16x32.F32.E4M3.E4M3 R184, gdesc[UR4], R184, UP0, gsb0 ;  /* 0x0020000004b879f3 */ /* 0x000fe2000b8008b8 */
[----:B------:R-:W-:Y:S02]  /*e3c0*/  R2UR UR5, R124 ;  /* 0x000000007c0572ca */ /* 0x000fe400000e0000 */
[----:B------:R-:W-:Y:S01]  /*e3d0*/  R2UR UR4, R123 ;  /* 0x000000007b0472ca */ /* 0x000fe200000e0000 */
[----:B------:R-:W-:Y:S01]  /*e3e0*/  UIADD3 UR22, UR11, 0x40, URZ ;  /* 0x000000400b167890 */ /* 0x000fe2000fffe03f */
[----:B------:R-:W-:Y:S01]  /*e3f0*/  UMOV UR44, UR6 ;  /* 0x00000006002c7c82 */ /* 0x000fe20008000000 */
[----:B------:R-:W-:Y:S01]  /*e400*/  UMOV UR45, UR7 ;  /* 0x00000007002d7c82 */ /* 0x000fe20008000000 */
[----:B------:R-:W-:-:S04]  /*e410*/  UMOV UR7, 0xc0000010 ;  /* 0xc000001000077882 */ /* 0x000fc80000000000 */
[----:B------:R-:W-:Y:S01]  /*e420*/  UMOV UR6, UR22 ;  /* 0x0000001600067c82 */ /* 0x000fe20008000000 */
[----:B------:R-:W-:Y:S02]  /*e430*/  WARPGROUP.DEPBAR.LE gsb0, 0x0 ;  /* 0x00008000000079c5 */ /* 0x000fe40000010000 */
[----:B------:R-:W-:-:S06]  /*e440*/  WARPGROUP.ARRIVE ;  /* 0x00000000000079c5 */ /* 0x000fcc0000000000 */
[----:B------:R-:W-:Y:S01]  /*e450*/  QGMMA.64x16x32.F32.E4M3.E4M3 R152, gdesc[UR4], R152, UP0, gsb0 ;  /* 0x00200000049879f3 */ /* 0x000fe2000b800898 */
        /* <DEDUP_REMOVED lines=19> */
[----:B------:R-:W-:Y:S01]  /*e590*/  STL.64 [R1+0x338], R158 ;  /* 0x0003389e01007387 */ /* 0x000fe20000100a00 */
[----:B------:R-:W-:-:S03]  /*e5a0*/  WARPGROUP.DEPBAR.LE gsb0, 0x0 ;  /* 0x00008000000079c5 */ /* 0x000fc60000010000 */
[----:B------:R1:W-:Y:S04]  /*e5b0*/  STL.64 [R1+0x2a0], R88 ;  /* 0x0002a05801007387 */ /* 0x0003e80000100a00 */
[----:B------:R2:W-:Y:S04]  /*e5c0*/  STL.64 [R1+0x2a8], R90 ;  /* 0x0002a85a01007387 */ /* 0x0005e80000100a00 */
[----:B------:R3:W-:Y:S04]  /*e5d0*/  STL.64 [R1+0x2b0], R92 ;  /* 0x0002b05c01007387 */ /* 0x0007e80000100a00 */
[----:B------:R4:W-:Y:S04]  /*e5e0*/  STL.64 [R1+0x2b8], R94 ;  /* 0x0002b85e01007387 */ /* 0x0009e80000100a00 */
[----:B-1----:R-:W4:Y:S04]  /*e5f0*/  LDL.LU.64 R88, [R1+0x220] ;  /* 0x0002200001587983 */ /* 0x002f280000300a00 */
[----:B--2---:R-:W2:Y:S04]  /*e600*/  LDL.LU.64 R90, [R1+0x228] ;  /* 0x00022800015a7983 */ /* 0x004ea80000300a00 */
[----:B---3--:R-:W2:Y:S04]  /*e610*/  LDL.LU.64 R92, [R1+0x230] ;  /* 0x00023000015c7983 */ /* 0x008ea80000300a00 */
[----:B----4-:R-:W2:Y:S01]  /*e620*/  LDL.LU.64 R94, [R1+0x238] ;  /* 0x00023800015e7983 */ /* 0x010ea20000300a00 */
[----:B------:R-:W-:Y:S01]  /*e630*/  UMOV UR26, UR6 ;  /* 0x00000006001a7c82 */ /* 0x000fe20008000000 */
[----:B------:R-:W-:Y:S01]  /*e640*/  UMOV UR27, UR7 ;  /* 0x00000007001b7c82 */ /* 0x000fe20008000000 */
[----:B------:R-:W-:-:S02]  /*e650*/  R2UR UR6, R121 ;  /* 0x00000000790672ca */ /* 0x000fc400000e0000 */
[----:B------:R-:W-:Y:S02]  /*e660*/  R2UR UR5, R120 ;  /* 0x00000000780572ca */ /* 0x000fe400000e0000 */
[----:B------:R-:W-:Y:S01]  /*e670*/  R2UR UR7, R122 ;  /* 0x000000007a0772ca */ /* 0x000fe200000e0000 */
[----:B------:R-:W3:Y:S04]  /*e680*/  LDL.LU.64 R120, [R1+0x1a0] ;  /* 0x0001a00001787983 */ /* 0x000ee80000300a00 */
[----:B------:R-:W3:Y:S04]  /*e690*/  LDL.LU.64 R122, [R1+0x1a8] ;  /* 0x0001a800017a7983 */ /* 0x000ee80000300a00 */
[----:B------:R-:W3:Y:S04]  /*e6a0*/  LDL.LU.64 R124, [R1+0x1b0] ;  /* 0x0001b000017c7983 */ /* 0x000ee80000300a00 */
[----:B------:R-:W3:Y:S04]  /*e6b0*/  LDL.LU.64 R126, [R1+0x1b8] ;  /* 0x0001b800017e7983 */ /* 0x000ee80000300a00 */
[----:B------:R-:W4:Y:S04]  /*e6c0*/  LDL.LU.64 R152, [R1+0x120] ;  /* 0x0001200001987983 */ /* 0x000f280000300a00 */
        /* <DEDUP_REMOVED lines=10> */
[----:B------:R-:W4:Y:S01]  /*e770*/  LDL.LU.64 R222, [R1+0x38] ;  /* 0x0000380001de7983 */ /* 0x000f220000300a00 */
[----:B------:R-:W-:Y:S01]  /*e780*/  UIADD3 UR18, UR11, 0x80, URZ ;  /* 0x000000800b127890 */ /* 0x000fe2000fffe03f */
[----:B------:R-:W-:Y:S01]  /*e790*/  UMOV UR36, UR12 ;  /* 0x0000000c00247c82 */ /* 0x000fe20008000000 */
[----:B------:R-:W-:Y:S01]  /*e7a0*/  UMOV UR37, UR13 ;  /* 0x0000000d00257c82 */ /* 0x000fe20008000000 */
[----:B------:R-:W-:-:S04]  /*e7b0*/  UMOV UR39, 0xc0000010 ;  /* 0xc000001000277882 */ /* 0x000fc80000000000 */
[----:B------:R-:W-:Y:S01]  /*e7c0*/  UMOV UR38, UR18 ;  /* 0x0000001200267c82 */ /* 0x000fe20008000000 */
[----:B------:R-:W-:Y:S01]  /*e7d0*/  UIADD3 UR58, UR11, 0xa0, URZ ;  /* 0x000000a00b3a7890 */ /* 0x000fe2000fffe03f */
[----:B------:R-:W-:Y:S01]  /*e7e0*/  UMOV UR56, UR12 ;  /* 0x0000000c00387c82 */ /* 0x000fe20008000000 */
[----:B------:R-:W-:Y:S01]  /*e7f0*/  UMOV UR57, UR13 ;  /* 0x0000000d00397c82 */ /* 0x000fe20008000000 */
[----:B------:R-:W-:Y:S01]  /*e800*/  UMOV UR59, 0xc0000010 ;  /* 0xc0000010003b7882 */ /* 0x000fe20000000000 */
        /* <DEDUP_REMOVED lines=8> */
[----:B--2---:R-:W-:-:S06]  /*e890*/  WARPGROUP.ARRIVE ;  /* 0x00000000000079c5 */ /* 0x004fcc0000000000 */
[----:B------:R-:W-:Y:S03]  /*e8a0*/  QGMMA.64x16x32.F32.E4M3.E4M3 R88, gdesc[UR36], R88, UP0, gsb0 ;  /* 0x00200000245879f3 */ /* 0x000fe6000b800858 */
[----:B------:R-:W-:Y:S02]  /*e8b0*/  WARPGROUP.DEPBAR.LE gsb0, 0x0 ;  /* 0x00008000000079c5 */ /* 0x000fe40000010000 */
[----:B---3--:R-:W-:-:S06]  /*e8c0*/  WARPGROUP.ARRIVE ;  /* 0x00000000000079c5 */ /* 0x008fcc0000000000 */
[----:B------:R-:W-:Y:S03]  /*e8d0*/  QGMMA.64x16x32.F32.E4M3.E4M3 R120, gdesc[UR56], R120, UP0, gsb0 ;  /* 0x00200000387879f3 */ /* 0x000fe6000b800878 */
[----:B------:R-:W-:Y:S02]  /*e8e0*/  WARPGROUP.DEPBAR.LE gsb0, 0x0 ;  /* 0x00008000000079c5 */ /* 0x000fe40000010000 */
[----:B----4-:R-:W-:-:S06]  /*e8f0*/  WARPGROUP.ARRIVE ;  /* 0x00000000000079c5 */ /* 0x010fcc0000000000 */
[----:B------:R-:W-:Y:S03]  /*e900*/  QGMMA.64x16x32.F32.E4M3.E4M3 R152, gdesc[UR52], R152, UP0, gsb0 ;  /* 0x00200000349879f3 */ /* 0x000fe6000b800898 */
[----:B------:R-:W-:Y:S02]  /*e910*/  WARPGROUP.DEPBAR.LE gsb0, 0x0 ;  /* 0x00008000000079c5 */ /* 0x000fe40000010000 */
[----:B------:R-:W-:-:S06]  /*e920*/  WARPGROUP.ARRIVE ;  /* 0x00000000000079c5 */ /* 0x000fcc0000000000 */
[----:B------:R-:W-:Y:S01]  /*e930*/  QGMMA.64x16x32.F32.E4M3.E4M3 R184, gdesc[UR48], R184, UP0, gsb0 ;  /* 0x0020000030b879f3 */ /* 0x000fe2000b8008b8 */
[----:B------:R-:W-:Y:S02]  /*e940*/  UMOV UR18, UR38 ;  /* 0x0000002600127c82 */ /* 0x000fe40008000000 */
[----:B------:R-:W-:Y:S01]  /*e950*/  UMOV UR56, UR18 ;  /* 0x0000001200387c82 */ /* 0x000fe20008000000 */
[----:B------:R-:W-:Y:S01]  /*e960*/  UIADD3 UR18, UR11, 0x100, URZ ;  /* 0x000001000b127890 */ /* 0x000fe2000fffe03f */
[----:B------:R-:W-:Y:S01]  /*e970*/  UMOV UR19, UR39 ;  /* 0x0000002700137c82 */ /* 0x000fe20008000000 */
[----:B------:R-:W-:Y:S01]  /*e980*/  UMOV UR16, UR12 ;  /* 0x0000000c00107c82 */ /* 0x000fe20008000000 */
[----:B------:R-:W-:Y:S01]  /*e990*/  UMOV UR57, UR19 ;  /* 0x0000001300397c82 */ /* 0x000fe20008000000 */
[----:B------:R-:W-:Y:S01]  /*e9a0*/  UMOV UR17, UR13 ;  /* 0x0000000d00117c82 */ /* 0x000fe20008000000 */
[----:B------:R-:W-:Y:S01]  /*e9b0*/  UMOV UR19, 0xc0000010 ;  /* 0xc000001000137882 */ /* 0x000fe20000000000 */
[----:B------:R-:W-:-:S02]  /*e9c0*/  WARPGROUP.DEPBAR.LE gsb0, 0x0 ;  /* 0x00008000000079c5 */ /* 0x000fc40000010000 */
        /* <DEDUP_REMOVED lines=11> */
[----:B-----5:R-:W-:-:S06]  /*ea80*/  WARPGROUP.ARRIVE ;  /* 0x00000000000079c5 */ /* 0x020fcc0000000000 */
[----:B------:R-:W-:Y:S01]  /*ea90*/  QGMMA.64x16x32.F32.E4M3.E4M3 R208, gdesc[UR20], R208, UP0, gsb0 ;  /* 0x0020000014d079f3 */ /* 0x000fe2000b8008d0 */
[----:B------:R-:W-:Y:S01]  /*eaa0*/  UMOV UR48, UR26 ;  /* 0x0000001a00307c82 */ /* 0x000fe20008000000 */
[----:B------:R-:W-:Y:S01]  /*eab0*/  UIADD3 UR26, UR11, 0x140, URZ ;  /* 0x000001400b1a7890 */ /* 0x000fe2000fffe03f */
[----:B------:R-:W-:Y:S01]  /*eac0*/  UMOV UR49, UR27 ;  /* 0x0000001b00317c82 */ /* 0x000fe20008000000 */
[----:B------:R-:W-:Y:S01]  /*ead0*/  UMOV UR24, UR12 ;  /* 0x0000000c00187c82 */ /* 0x000fe20008000000 */
[----:B------:R-:W-:Y:S01]  /*eae0*/  UMOV UR25, UR13 ;  /* 0x0000000d00197c82 */ /* 0x000fe20008000000 */
[----:B------:R-:W-:Y:S01]  /*eaf0*/  UMOV UR27, 0xc0000010 ;  /* 0xc0000010001b7882 */ /* 0x000fe20000000000 */
[----:B------:R-:W-:Y:S02]  /*eb00*/  WARPGROUP.DEPBAR.LE gsb0, 0x0 ;  /* 0x00008000000079c5 */ /* 0x000fe40000010000 */
[----:B------:R-:W-:-:S06]  /*eb10*/  WARPGROUP.ARRIVE ;  /* 0x00000000000079c5 */ /* 0x000fcc0000000000 */
[----:B------:R-:W-:Y:S01]  /*eb20*/  QGMMA.64x16x32.F32.E4M3.E4M3 R176, gdesc[UR24], R176, UP0, gsb0 ;  /* 0x0020000018b079f3 */ /* 0x000fe2000b8008b0 */
[----:B------:R-:W-:Y:S01]  /*eb30*/  UIADD3 UR30, UR11, 0x160, URZ ;  /* 0x000001600b1e7890 */ /* 0x000fe2000fffe03f */
        /* <DEDUP_REMOVED lines=24> */
[----:B------:R-:W-:Y:S04]  /*ecc0*/  STL.64 [R1+0x220], R88 ;  /* 0x0002205801007387 */ /* 0x000fe80000100a00 */
[----:B------:R-:W-:Y:S04]  /*ecd0*/  STL.64 [R1+0x228], R90 ;  /* 0x0002285a01007387 */ /* 0x000fe80000100a00 */
[----:B------:R-:W-:Y:S01]  /*ece0*/  STL.64 [R1+0x230], R92 ;  /* 0x0002305c01007387 */ /* 0x000fe20000100a00 */
[----:B------:R-:W-:-:S02]  /*ecf0*/  WARPGROUP.DEPBAR.LE gsb0, 0x0 ;  /* 0x00008000000079c5 */ /* 0x000fc40000010000 */
[----:B------:R-:W-:-:S06]  /*ed00*/  WARPGROUP.ARRIVE ;  /* 0x00000000000079c5 */ /* 0x000fcc0000000000 */
[----:B------:R-:W-:Y:S01]  /*ed10*/  QGMMA.64x16x32.F32.E4M3.E4M3 R48, gdesc[UR40], R48, UP0, gsb0 ;  /* 0x00200000283079f3 */ /* 0x000fe2000b800830 */
[----:B------:R1:W-:Y:S04]  /*ed20*/  STL.64 [R1+0x238], R94 ;  /* 0x0002385e01007387 */ /* 0x0003e80000100a00 */
[----:B-1----:R-:W2:Y:S04]  /*ed30*/  LDL.LU.64 R94, [R1+0xd18] ;  /* 0x000d1800015e7983 */ /* 0x002ea80000300a00 */
[----:B------:R-:W2:Y:S04]  /*ed40*/  LDL.LU.64 R92, [R1+0xd10] ;  /* 0x000d1000015c7983 */ /* 0x000ea80000300a00 */
[----:B------:R-:W2:Y:S04]  /*ed50*/  LDL.LU.64 R90, [R1+0xd08] ;  /* 0x000d0800015a7983 */ /* 0x000ea80000300a00 */
[----:B------:R-:W2:Y:S04]  /*ed60*/  LDL.LU.64 R88, [R1+0xd00] ;  /* 0x000d000001587983 */ /* 0x000ea80000300a00 */
[----:B------:R-:W-:Y:S04]  /*ed70*/  STL.64 [R1+0x1a0], R120 ;  /* 0x0001a07801007387 */ /* 0x000fe80000100a00 */
[----:B------:R-:W-:Y:S04]  /*ed80*/  STL.64 [R1+0x1a8], R122 ;  /* 0x0001a87a01007387 */ /* 0x000fe80000100a00 */
[----:B------:R-:W-:Y:S04]  /*ed90*/  STL.64 [R1+0x1b0], R124 ;  /* 0x0001b07c01007387 */ /* 0x000fe80000100a00 */
[----:B------:R1:W-:Y:S01]  /*eda0*/  STL.64 [R1+0x1b8], R126 ;  /* 0x0001b87e01007387 */ /* 0x0003e20000100a00 */
[----:B------:R-:W-:-:S03]  /*edb0*/  UIADD3 UR11, UR46, 0x100, URZ ;  /* 0x000001002e0b7890 */ /* 0x000fc6000fffe03f */
[----:B-1----:R-:W3:Y:S04]  /*edc0*/  LDL.LU.64 R126, [R1+0xcf8] ;  /* 0x000cf800017e7983 */ /* 0x002ee80000300a00 */
[----:B------:R-:W3:Y:S04]  /*edd0*/  LDL.LU.64 R124, [R1+0xcf0] ;  /* 0x000cf000017c7983 */ /* 0x000ee80000300a00 */
[----:B------:R-:W3:Y:S04]  /*ede0*/  LDL.LU.64 R122, [R1+0xce8] ;  /* 0x000ce800017a7983 */ /* 0x000ee80000300a00 */
[----:B------:R-:W3:Y:S04]  /*edf0*/  LDL.LU.64 R120, [R1+0xce0] ;  /* 0x000ce00001787983 */ /* 0x000ee80000300a00 */
[----:B------:R-:W-:Y:S04]  /*ee00*/  STL.64 [R1+0x120], R152 ;  /* 0x0001209801007387 */ /* 0x000fe80000100a00 */
[----:B------:R-:W-:Y:S04]  /*ee10*/  STL.64 [R1+0x128], R154 ;  /* 0x0001289a01007387 */ /* 0x000fe80000100a00 */
[----:B------:R-:W-:Y:S04]  /*ee20*/  STL.64 [R1+0x130], R156 ;  /* 0x0001309c01007387 */ /* 0x000fe80000100a00 */
[----:B------:R1:W-:Y:S01]  /*ee30*/  STL.64 [R1+0x138], R158 ;  /* 0x0001389e01007387 */ /* 0x0003e20000100a00 */
[----:B------:R-:W-:-:S02]  /*ee40*/  WARPGROUP.DEPBAR.LE gsb0, 0x0 ;  /* 0x00008000000079c5 */ /* 0x000fc40000010000 */
[----:B------:R-:W-:Y:S01]  /*ee50*/  WARPGROUP.ARRIVE ;  /* 0x00000000000079c5 */ /* 0x000fe20000000000 */
[----:B-1----:R-:W4:Y:S04]  /*ee60*/  LDL.LU.64 R158, [R1+0xcd8] ;  /* 0x000cd800019e7983 */ /* 0x002f280000300a00 */
[----:B------:R-:W4:Y:S04]  /*ee70*/  LDL.LU.64 R156, [R1+0xcd0] ;  /* 0x000cd000019c7983 */ /* 0x000f280000300a00 */
[----:B------:R-:W4:Y:S04]  /*ee80*/  LDL.LU.64 R154, [R1+0xcc8] ;  /* 0x000cc800019a7983 */ /* 0x000f280000300a00 */
[----:B------:R-:W4:Y:S04]  /*ee90*/  LDL.LU.64 R152, [R1+0xcc0] ;  /* 0x000cc00001987983 */ /* 0x000f280000300a00 */
[----:B------:R-:W-:Y:S04]  /*eea0*/  STL.64 [R1+0xa0], R184 ;  /* 0x0000a0b801007387 */ /* 0x000fe80000100a00 */
[----:B------:R-:W-:Y:S01]  /*eeb0*/  STL.64 [R1+0xa8], R186 ;  /* 0x0000a8ba01007387 */ /* 0x000fe20000100a00 */
[----:B------:R-:W-:-:S03]  /*eec0*/  UMOV UR40, UR11 ;  /* 0x0000000b00287c82 */ /* 0x000fc60008000000 */
[----:B------:R-:W-:Y:S01]  /*eed0*/  STL.64 [R1+0xb0], R188 ;  /* 0x0000b0bc01007387 */ /* 0x000fe20000100a00 */
[----:B------:R-:W-:Y:S02]  /*eee0*/  UMOV UR41, 0xc0000010 ;  /* 0xc000001000297882 */ /* 0x000fe40000000000 */
[----:B------:R-:W-:Y:S01]  /*eef0*/  QGMMA.64x16x32.F32.E4M3.E4M3 R40, gdesc[UR40], R40, UP0, gsb0 ;  /* 0x00200000282879f3 */ /* 0x000fe2000b800828 */
[----:B------:R1:W-:Y:S04]  /*ef00*/  STL.64 [R1+0xb8], R190 ;  /* 0x0000b8be01007387 */ /* 0x0003e80000100a00 */
[----:B-1----:R-:W4:Y:S04]  /*ef10*/  LDL.LU.64 R190, [R1+0xcb8] ;  /* 0x000cb80001be7983 */ /* 0x002f280000300a00 */
[----:B------:R-:W4:Y:S04]  /*ef20*/  LDL.LU.64 R188, [R1+0xcb0] ;  /* 0x000cb00001bc7983 */ /* 0x000f280000300a00 */
[----:B------:R-:W4:Y:S04]  /*ef30*/  LDL.LU.64 R186, [R1+0xca8] ;  /* 0x000ca80001ba7983 */ /* 0x000f280000300a00 */
[----:B------:R-:W4:Y:S04]  /*ef40*/  LDL.LU.64 R184, [R1+0xca0] ;  /* 0x000ca00001b87983 */ /* 0x000f280000300a00 */
        /* <DEDUP_REMOVED lines=19> */
[----:B------:R1:W-:Y:S04]  /*f080*/  STL.64 [R1+0xbe0], R176 ;  /* 0x000be0b001007387 */ /* 0x0003e80000100a00 */
[----:B-1----:R-:W3:Y:S04]  /*f090*/  LDL.LU.64 R176, [R1+0x180] ;  /* 0x0001800001b07983 */ /* 0x002ee80000300a00 */
[----:B------:R-:W3:Y:S04]  /*f0a0*/  LDL.LU.64 R178, [R1+0x188] ;  /* 0x0001880001b27983 */ /* 0x000ee80000300a00 */
[----:B------:R-:W3:Y:S04]  /*f0b0*/  LDL.LU.64 R180, [R1+0x190] ;  /* 0x0001900001b47983 */ /* 0x000ee80000300a00 */
[----:B------:R-:W3:Y:S04]  /*f0c0*/  LDL.LU.64 R182, [R1+0x198] ;  /* 0x0001980001b67983 */ /* 0x000ee80000300a00 */
        /* <DEDUP_REMOVED lines=20> */
[----:B------:R-:W-:-:S02]  /*f210*/  WARPGROUP.DEPBAR.LE gsb0, 0x0 ;  /* 0x00008000000079c5 */ /* 0x000fc40000010000 */
[----:B------:R-:W-:Y:S01]  /*f220*/  WARPGROUP.ARRIVE ;  /* 0x00000000000079c5 */ /* 0x000fe20000000000 */
[----:B-1----:R-:W3:Y:S04]  /*f230*/  LDL.LU.64 R80, [R1] ;  /* 0x0000000001507983 */ /* 0x002ee80000300a00 */
[----:B------:R-:W3:Y:S04]  /*f240*/  LDL.LU.64 R82, [R1+0x8] ;  /* 0x0000080001527983 */ /* 0x000ee80000300a00 */
[----:B------:R-:W3:Y:S04]  /*f250*/  LDL.LU.64 R84, [R1+0x10] ;  /* 0x0000100001547983 */ /* 0x000ee80000300a00 */
[----:B------:R-:W3:Y:S01]  /*f260*/  LDL.LU.64 R86, [R1+0x18] ;  /* 0x0000180001567983 */ /* 0x000ee20000300a00 */
[----:B------:R-:W-:Y:S01]  /*f270*/  UMOV UR36, UR40 ;  /* 0x0000002800247c82 */ /* 0x000fe20008000000 */
[----:B------:R-:W-:-:S02]  /*f280*/  UMOV UR37, UR41 ;  /* 0x0000002900257c82 */ /* 0x000fc40008000000 */
[----:B------:R-:W-:Y:S01]  /*f290*/  QGMMA.64x16x32.F32.E4M3.E4M3 R72, gdesc[UR36], R72, UP0, gsb0 ;  /* 0x00200000244879f3 */ /* 0x000fe2000b800848 */
[----:B------:R-:W-:Y:S01]  /*f2a0*/  UMOV UR32, UR40 ;  /* 0x0000002800207c82 */ /* 0x000fe20008000000 */
[----:B------:R-:W-:Y:S01]  /*f2b0*/  UMOV UR33, UR41 ;  /* 0x0000002900217c82 */ /* 0x000fe20008000000 */
[----:B------:R-:W-:Y:S02]  /*f2c0*/  WARPGROUP.DEPBAR.LE gsb0, 0x0 ;  /* 0x00008000000079c5 */ /* 0x000fe40000010000 */
[----:B------:R-:W-:-:S06]  /*f2d0*/  WARPGROUP.ARRIVE ;  /* 0x00000000000079c5 */ /* 0x000fcc0000000000 */
        /* <DEDUP_REMOVED lines=19> */
[----:B---3--:R-:W-:-:S06]  /*f410*/  WARPGROUP.ARRIVE ;  /* 0x00000000000079c5 */ /* 0x008fcc0000000000 */
[----:B------:R-:W-:Y:S01]  /*f420*/  QGMMA.64x16x32.F32.E4M3.E4M3 R80, gdesc[UR16], R80, UP0, gsb0 ;  /* 0x00200000105079f3 */ /* 0x000fe2000b800850 */
        /* <DEDUP_REMOVED lines=8> */
[----:B--2---:R-:W-:-:S06]  /*f4b0*/  WARPGROUP.ARRIVE ;  /* 0x00000000000079c5 */ /* 0x004fcc0000000000 */
[----:B------:R-:W-:Y:S01]  /*f4c0*/  QGMMA.64x16x32.F32.E4M3.E4M3 R112, gdesc[UR44], R112, UP0, gsb0 ;  /* 0x002000002c7079f3 */ /* 0x000fe2000b800870 */
[----:B------:R-:W-:Y:S01]  /*f4d0*/  UMOV UR44, UR40 ;  /* 0x00000028002c7c82 */ /* 0x000fe20008000000 */
[----:B------:R-:W-:Y:S01]  /*f4e0*/  UMOV UR45, UR41 ;  /* 0x00000029002d7c82 */ /* 0x000fe20008000000 */
[----:B------:R-:W-:Y:S01]  /*f4f0*/  UMOV UR46, UR54 ;  /* 0x00000036002e7c82 */ /* 0x000fe20008000000 */
[----:B------:R-:W-:Y:S01]  /*f500*/  UMOV UR47, UR55 ;  /* 0x00000037002f7c82 */ /* 0x000fe20008000000 */
[----:B------:R-:W-:Y:S02]  /*f510*/  WARPGROUP.DEPBAR.LE gsb0, 0x0 ;  /* 0x00008000000079c5 */ /* 0x000fe40000010000 */
[----:B----4-:R-:W-:-:S06]  /*f520*/  WARPGROUP.ARRIVE ;  /* 0x00000000000079c5 */ /* 0x010fcc0000000000 */
[----:B------:R-:W-:Y:S01]  /*f530*/  QGMMA.64x16x32.F32.E4M3.E4M3 R144, gdesc[UR44], R144, UP0, gsb0 ;  /* 0x002000002c9079f3 */ /* 0x000fe2000b800890 */
[----:B------:R-:W-:Y:S01]  /*f540*/  UMOV UR44, UR40 ;  /* 0x00000028002c7c82 */ /* 0x000fe20008000000 */
[----:B------:R-:W-:Y:S01]  /*f550*/  UMOV UR45, UR41 ;  /* 0x00000029002d7c82 */ /* 0x000fe20008000000 */
[----:B------:R-:W-:Y:S01]  /*f560*/  UMOV UR46, UR58 ;  /* 0x0000003a002e7c82 */ /* 0x000fe20008000000 */
[----:B------:R-:W-:Y:S01]  /*f570*/  UMOV UR47, UR59 ;  /* 0x0000003b002f7c82 */ /* 0x000fe20008000000 */
[----:B------:R-:W-:Y:S02]  /*f580*/  WARPGROUP.DEPBAR.LE gsb0, 0x0 ;  /* 0x00008000000079c5 */ /* 0x000fe40000010000 */
[----:B------:R-:W-:-:S06]  /*f590*/  WARPGROUP.ARRIVE ;  /* 0x00000000000079c5 */ /* 0x000fcc0000000000 */
[----:B------:R-:W-:Y:S01]  /*f5a0*/  QGMMA.64x16x32.F32.E4M3.E4M3 R176, gdesc[UR44], R176, UP0, gsb0 ;  /* 0x002000002cb079f3 */ /* 0x000fe2000b8008b0 */
[----:B------:R-:W-:Y:S01]  /*f5b0*/  UMOV UR44, UR40 ;  /* 0x00000028002c7c82 */ /* 0x000fe20008000000 */
[----:B------:R-:W-:Y:S01]  /*f5c0*/  UMOV UR45, UR41 ;  /* 0x00000029002d7c82 */ /* 0x000fe20008000000 */
[----:B------:R-:W-:Y:S01]  /*f5d0*/  UMOV UR46, UR56 ;  /* 0x00000038002e7c82 */ /* 0x000fe20008000000 */
[----:B------:R-:W-:Y:S01]  /*f5e0*/  UMOV UR47, UR57 ;  /* 0x00000039002f7c82 */ /* 0x000fe20008000000 */
[----:B------:R-:W-:Y:S04]  /*f5f0*/  STL.64 [R1+0xc78], R54 ;  /* 0x000c783601007387 */ /* 0x000fe80000100a00 */
[----:B------:R-:W-:Y:S01]  /*f600*/  STL.64 [R1+0xc70], R52 ;  /* 0x000c703401007387 */ /* 0x000fe20000100a00 */
[----:B------:R-:W-:-:S02]  /*f610*/  WARPGROUP.DEPBAR.LE gsb0, 0x0 ;  /* 0x00008000000079c5 */ /* 0x000fc40000010000 */
[----:B------:R-:W-:-:S06]  /*f620*/  WARPGROUP.ARRIVE ;  /* 0x00000000000079c5 */ /* 0x000fcc0000000000 */
[----:B------:R-:W-:Y:S01]  /*f630*/  QGMMA.64x16x32.F32.E4M3.E4M3 R208, gdesc[UR44], R208, UP0, gsb0 ;  /* 0x002000002cd079f3 */ /* 0x000fe2000b8008d0 */
[----:B------:R-:W-:Y:S04]  /*f640*/  STL.64 [R1+0xc68], R50 ;  /* 0x000c683201007387 */ /* 0x000fe80000100a00 */
[----:B------:R-:W-:Y:S04]  /*f650*/  STL.64 [R1+0xc60], R48 ;  /* 0x000c603001007387 */ /* 0x000fe80000100a00 */
[----:B------:R-:W-:Y:S04]  /*f660*/  STL.64 [R1], R80 ;  /* 0x0000005001007387 */ /* 0x000fe80000100a00 */
        /* <DEDUP_REMOVED lines=13> */
[----:B------:R-:W-:Y:S04]  /*f740*/  STL.64 [R1+0x188], R178 ;  /* 0x000188b201007387 */ /* 0x000fe80000100a00 */
[----:B------:R-:W-:Y:S04]  /*f750*/  STL.64 [R1+0x190], R180 ;  /* 0x000190b401007387 */ /* 0x000fe80000100a00 */
[----:B------:R-:W-:Y:S04]  /*f760*/  STL.64 [R1+0x198], R182 ;  /* 0x000198b601007387 */ /* 0x000fe80000100a00 */
[----:B------:R1:W-:Y:S04]  /*f770*/  STL.64 [R1+0x200], R208 ;  /* 0x000200d001007387 */ /* 0x0003e80000100a00 */
[----:B------:R2:W-:Y:S04]  /*f780*/  STL.64 [R1+0x208], R210 ;  /* 0x000208d201007387 */ /* 0x0005e80000100a00 */
[----:B------:R3:W-:Y:S04]  /*f790*/  STL.64 [R1+0x210], R212 ;  /* 0x000210d401007387 */ /* 0x0007e80000100a00 */
[----:B------:R4:W-:Y:S04]  /*f7a0*/  STL.64 [R1+0x218], R214 ;  /* 0x000218d601007387 */ /* 0x0009e80000100a00 */
[----:B-1----:R-:W4:Y:S04]  /*f7b0*/  LDL.LU.64 R208, [R1+0x280] ;  /* 0x0002800001d07983 */ /* 0x002f280000300a00 */
[----:B--2---:R-:W2:Y:S04]  /*f7c0*/  LDL.LU.64 R210, [R1+0x288] ;  /* 0x0002880001d27983 */ /* 0x004ea80000300a00 */
[----:B---3--:R-:W2:Y:S04]  /*f7d0*/  LDL.LU.64 R212, [R1+0x290] ;  /* 0x0002900001d47983 */ /* 0x008ea80000300a00 */
[----:B----4-:R-:W2:Y:S04]  /*f7e0*/  LDL.LU.64 R214, [R1+0x298] ;  /* 0x0002980001d67983 */ /* 0x010ea80000300a00 */
        /* <DEDUP_REMOVED lines=12> */
[----:B------:R-:W-:Y:S01]  /*f8b0*/  R2UR UR4, R9 ;  /* 0x00000000090472ca */ /* 0x000fe200000e0000 */
[----:B------:R-:W-:-:S02]  /*f8c0*/  IMAD.MOV.U32 R9, RZ, RZ, R87 ;  /* 0x000000ffff097224 */ /* 0x000fc400078e0057 */
        /* <DEDUP_REMOVED lines=8> */
[----:B------:R-:W-:Y:S01]  /*f950*/  UMOV UR44, UR40 ;  /* 0x00000028002c7c82 */ /* 0x000fe20008000000 */
[----:B------:R-:W-:Y:S01]  /*f960*/  UMOV UR45, UR41 ;  /* 0x00000029002d7c82 */ /* 0x000fe20008000000 */
[----:B------:R-:W-:Y:S01]  /*f970*/  UMOV UR46, UR52 ;  /* 0x00000034002e7c82 */ /* 0x000fe20008000000 */
[----:B------:R-:W-:Y:S01]  /*f980*/  UMOV UR47, UR53 ;  /* 0x00000035002f7c82 */ /* 0x000fe20008000000 */
[----:B------:R-:W-:Y:S01]  /*f990*/  UMOV UR12, UR40 ;  /* 0x00000028000c7c82 */ /* 0x000fe20008000000 */
[----:B------:R-:W-:Y:S01]  /*f9a0*/  UMOV UR13, UR41 ;  /* 0x00000029000d7c82 */ /* 0x000fe20008000000 */
[----:B--2---:R-:W-:-:S06]  /*f9b0*/  WARPGROUP.ARRIVE ;  /* 0x00000000000079c5 */ /* 0x004fcc0000000000 */
[----:B------:R-:W-:Y:S01]  /*f9c0*/  QGMMA.64x16x32.F32.E4M3.E4M3 R208, gdesc[UR44], R208, UP0, gsb0 ;  /* 0x002000002cd079f3 */ /* 0x000fe2000b8008d0 */
[----:B------:R-:W-:Y:S01]  /*f9d0*/  UMOV UR44, UR40 ;  /* 0x00000028002c7c82 */ /* 0x000fe20008000000 */
[----:B------:R-:W-:Y:S01]  /*f9e0*/  UMOV UR45, UR41 ;  /* 0x00000029002d7c82 */ /* 0x000fe20008000000 */
        /* <DEDUP_REMOVED lines=9> */
[----:B------:R-:W-:Y:S02]  /*fa80*/  WARPGROUP.DEPBAR.LE gsb0, 0x0 ;  /* 0x00008000000079c5 */ /* 0x000fe40000010000 */
[----:B----4-:R-:W-:-:S06]  /*fa90*/  WARPGROUP.ARRIVE ;  /* 0x00000000000079c5 */ /* 0x010fcc0000000000 */
[----:B------:R-:W-:Y:S03]  /*faa0*/  QGMMA.64x16x32.F32.E4M3.E4M3 R144, gdesc[UR44], R144, UP0, gsb0 ;  /* 0x002000002c9079f3 */ /* 0x000fe6000b800890 */
[----:B------:R-:W-:Y:S02]  /*fab0*/  WARPGROUP.DEPBAR.LE gsb0, 0x0 ;  /* 0x00008000000079c5 */ /* 0x000fe40000010000 */
[----:B------:R-:W-:-:S06]  /*fac0*/  WARPGROUP.ARRIVE ;  /* 0x00000000000079c5 */ /* 0x000fcc0000000000 */
[----:B------:R-:W-:Y:S01]  /*fad0*/  QGMMA.64x16x32.F32.E4M3.E4M3 R112, gdesc[UR12], R112, UP0, gsb0 ;  /* 0x002000000c7079f3 */ /* 0x000fe2000b800870 */
[----:B------:R-:W-:Y:S01]  /*fae0*/  UIADD3 UR11, UR37, 0x200, URZ ;  /* 0x00000200250b7890 */ /* 0x000fe2000fffe03f */
[----:B------:R-:W-:-:S06]  /*faf0*/  UMOV UR13, 0xc0000010 ;  /* 0xc0000010000d7882 */ /* 0x000fcc0000000000 */
        /* <DEDUP_REMOVED lines=8> */
[----:B------:R-:W-:Y:S01]  /*fb80*/  UMOV UR46, UR40 ;  /* 0x00000028002e7c82 */ /* 0x000fe20008000000 */
[----:B------:R-:W-:Y:S01]  /*fb90*/  UMOV UR47, UR41 ;  /* 0x00000029002f7c82 */ /* 0x000fe20008000000 */
[----:B------:R1:W-:Y:S04]  /*fba0*/  STL.64 [R1+0x280], R208 ;  /* 0x000280d001007387 */ /* 0x0003e80000100a00 */
[----:B------:R2:W-:Y:S01]  /*fbb0*/  STL.64 [R1+0x288], R210 ;  /* 0x000288d201007387 */ /* 0x0005e20000100a00 */
[----:B------:R-:W-:-:S02]  /*fbc0*/  WARPGROUP.DEPBAR.LE gsb0, 0x0 ;  /* 0x00008000000079c5 */ /* 0x000fc40000010000 */
[----:B------:R-:W-:-:S06]  /*fbd0*/  WARPGROUP.ARRIVE ;  /* 0x00000000000079c5 */ /* 0x000fcc0000000000 */
[----:B------:R-:W-:Y:S01]  /*fbe0*/  QGMMA.64x16x32.F32.E4M3.E4M3 R48, gdesc[UR44], R48, UP0, gsb0 ;  /* 0x002000002c3079f3 */ /* 0x000fe2000b800830 */
[----:B------:R3:W-:Y:S04]  /*fbf0*/  STL.64 [R1+0x290], R212 ;  /* 0x000290d401007387 */ /* 0x0007e80000100a00 */
        /* <DEDUP_REMOVED lines=16> */
[----:B------:R0:W-:Y:S01]  /*fd00*/  STL.64 [R1+0x3f8], R86 ;  /* 0x0003f85601007387 */ /* 0x0001e20000100a00 */
[----:B------:R-:W-:-:S03]  /*fd10*/  WARPGROUP.DEPBAR.LE gsb0, 0x0 ;  /* 0x00008000000079c5 */ /* 0x000fc60000010000 */
[----:B-1----:R-:W4:Y:S04]  /*fd20*/  LDL.LU.64 R208, [R1+0x2e0] ;  /* 0x0002e00001d07983 */ /* 0x002f280000300a00 */
[----:B--2---:R-:W2:Y:S04]  /*fd30*/  LDL.LU.64 R210, [R1+0x2e8] ;  /* 0x0002e80001d27983 */ /* 0x004ea80000300a00 */
[----:B---3--:R-:W2:Y:S04]  /*fd40*/  LDL.LU.64 R212, [R1+0x2f0] ;  /* 0x0002f00001d47983 */ /* 0x008ea80000300a00 */
[----:B------:R1:W-:Y:S04]  /*fd50*/  STL.64 [R1+0x360], R48 ;  /* 0x0003603001007387 */ /* 0x0003e80000100a00 */
[----:B------:R3:W-:Y:S04]  /*fd60*/  STL.64 [R1+0x368], R50 ;  /* 0x0003683201007387 */ /* 0x0007e80000100a00 */
[----:B------:R3:W-:Y:S04]  /*fd70*/  STL.64 [R1+0x370], R52 ;  /* 0x0003703401007387 */ /* 0x0007e80000100a00 */
[----:B------:R3:W-:Y:S04]  /*fd80*/  STL.64 [R1+0x378], R54 ;  /* 0x0003783601007387 */ /* 0x0007e80000100a00 */
[----:B----4-:R-:W2:Y:S04]  /*fd90*/  LDL.LU.64 R214, [R1+0x2f8] ;  /* 0x0002f80001d67983 */ /* 0x010ea80000300a00 */
[----:B0-----:R-:W4:Y:S04]  /*fda0*/  LDL.LU.64 R176, [R1+0x260] ;  /* 0x0002600001b07983 */ /* 0x001f280000300a00 */
        /* <DEDUP_REMOVED lines=15> */
[----:B-1----:R-:W4:Y:S04]  /*fea0*/  LDL.LU.64 R48, [R1+0x60] ;  /* 0x0000600001307983 */ /* 0x002f280000300a00 */
[----:B---3--:R-:W3:Y:S04]  /*feb0*/  LDL.LU.64 R50, [R1+0x68] ;  /* 0x0000680001327983 */ /* 0x008ee80000300a00 */
[----:B------:R-:W3:Y:S04]  /*fec0*/  LDL.LU.64 R52, [R1+0x70] ;  /* 0x0000700001347983 */ /* 0x000ee80000300a00 */
[----:B------:R-:W3:Y:S01]  /*fed0*/  LDL.LU.64 R54, [R1+0x78] ;  /* 0x0000780001367983 */ /* 0x000ee20000300a00 */
        /* <DEDUP_REMOVED lines=53> */
[----:B------:R-:W-:Y:S01]  /*10230*/  STL.64 [R1+0x2e0], R208 ;  /* 0x0002e0d001007387 */ /* 0x000fe20000100a00 */
[----:B------:R-:W-:Y:S01]  /*10240*/  ULDC UR45, c[0x0][0x50c] ;  /* 0x00014300002d7ab9 */ /* 0x000fe20000000800 */
[----:B------:R-:W-:-:S02]  /*10250*/  WARPGROUP.DEPBAR.LE gsb0, 0x0 ;  /* 0x00008000000079c5 */ /* 0x000fc40000010000 */
[----:B------:R-:W-:-:S06]  /*10260*/  WARPGROUP.ARRIVE ;  /* 0x00000000000079c5 */ /* 0x000fcc0000000000 */
[----:B------:R-:W-:Y:S03]  /*10270*/  QGMMA.64x16x32.F32.E4M3.E4M3 R224, gdesc[UR16], R224, UP0, gsb0 ;  /* 0x0020000010e079f3 */ /* 0x000fe6000b8008e0 */
[----:B------:R-:W-:Y:S02]  /*10280*/  WARPGROUP.DEPBAR.LE gsb0, 0x0 ;  /* 0x00008000000079c5 */ /* 0x000fe40000010000 */
        /* <DEDUP_REMOVED lines=10> */
[----:B------:R-:W-:Y:S01]  /*10330*/  QGMMA.64x16x32.F32.E4M3.E4M3 R96, gdesc[UR32], R96, UP0, gsb0 ;  /* 0x00200000206079f3 */ /* 0x000fe2000b800860 */
[----:B------:R-:W-:Y:S02]  /*10340*/  UMOV UR37, UR13 ;  /* 0x0000000d00257c82 */ /* 0x000fe40008000000 */
        /* <DEDUP_REMOVED lines=18> */
[----:B------:R-:W-:Y:S04]  /*10470*/  STL.64 [R1+0x2e8], R210 ;  /* 0x0002e8d201007387 */ /* 0x000fe80000100a00 */
[----:B------:R-:W-:Y:S04]  /*10480*/  STL.64 [R1+0x2f0], R212 ;  /* 0x0002f0d401007387 */ /* 0x000fe80000100a00 */
[----:B------:R-:W-:Y:S04]  /*10490*/  STL.64 [R1+0x2f8], R214 ;  /* 0x0002f8d601007387 */ /* 0x000fe80000100a00 */
[----:B------:R-:W-:Y:S04]  /*104a0*/  STL.64 [R1+0x260], R176 ;  /* 0x000260b001007387 */ /* 0x000fe80000100a00 */
[----:B------:R-:W-:Y:S01]  /*104b0*/  STL.64 [R1+0x268], R178 ;  /* 0x000268b201007387 */ /* 0x000fe20000100a00 */
[----:B------:R-:W-:-:S02]  /*104c0*/  WARPGROUP.DEPBAR.LE gsb0, 0x0 ;  /* 0x00008000000079c5 */ /* 0x000fc40000010000 */
        /* <DEDUP_REMOVED lines=13> */
[----:B------:R1:W-:Y:S04]  /*105a0*/  STL.64 [R1+0xe8], R82 ;  /* 0x0000e85201007387 */ /* 0x0003e80000100a00 */
[----:B------:R2:W-:Y:S04]  /*105b0*/  STL.64 [R1+0xf0], R84 ;  /* 0x0000f05401007387 */ /* 0x0005e80000100a00 */
[----:B------:R3:W-:Y:S04]  /*105c0*/  STL.64 [R1+0xf8], R86 ;  /* 0x0000f85601007387 */ /* 0x0007e80000100a00 */
[----:B0-----:R-:W4:Y:S04]  /*105d0*/  LDL.LU.64 R80, [R1+0x40] ;  /* 0x0000400001507983 */ /* 0x001f280000300a00 */
[----:B-1----:R-:W4:Y:S04]  /*105e0*/  LDL.LU.64 R82, [R1+0x48] ;  /* 0x0000480001527983 */ /* 0x002f280000300a00 */
[----:B--2---:R-:W4:Y:S04]  /*105f0*/  LDL.LU.64 R84, [R1+0x50] ;  /* 0x0000500001547983 */ /* 0x004f280000300a00 */
[----:B------:R0:W-:Y:S04]  /*10600*/  STL.64 [R1+0x60], R48 ;  /* 0x0000603001007387 */ /* 0x0001e80000100a00 */
[----:B------:R1:W-:Y:S04]  /*10610*/  STL.64 [R1+0x68], R50 ;  /* 0x0000683201007387 */ /* 0x0003e80000100a00 */
[----:B------:R2:W-:Y:S04]  /*10620*/  STL.64 [R1+0x70], R52 ;  /* 0x0000703401007387 */ /* 0x0005e80000100a00 */
[----:B------:R2:W-:Y:S04]  /*10630*/  STL.64 [R1+0x78], R54 ;  /* 0x0000783601007387 */ /* 0x0005e80000100a00 */
[----:B---3--:R-:W4:Y:S01]  /*10640*/  LDL.LU.64 R86, [R1+0x58] ;  /* 0x0000580001567983 */ /* 0x008f220000300a00 */
[----:B------:R-:W-:-:S02]  /*10650*/  WARPGROUP.DEPBAR.LE gsb0, 0x0 ;  /* 0x00008000000079c5 */ /* 0x000fc40000010000 */
[----:B------:R-:W-:Y:S01]  /*10660*/  WARPGROUP.ARRIVE ;  /* 0x00000000000079c5 */ /* 0x000fe20000000000 */
[----:B------:R-:W-:Y:S01]  /*10670*/  UMOV UR32, UR40 ;  /* 0x0000002800207c82 */ /* 0x000fe20008000000 */
[----:B------:R-:W-:Y:S01]  /*10680*/  UMOV UR33, UR41 ;  /* 0x0000002900217c82 */ /* 0x000fe20008000000 */
[----:B0-----:R-:W3:Y:S03]  /*10690*/  LDL.LU.64 R48, [R1+0xc0] ;  /* 0x0000c00001307983 */ /* 0x001ee60000300a00 */
[----:B------:R-:W-:Y:S01]  /*106a0*/  QGMMA.64x16x32.F32.E4M3.E4M3 R88, gdesc[UR32], R88, UP0, gsb0 ;  /* 0x00200000205879f3 */ /* 0x000fe2000b800858 */
[----:B-1----:R-:W3:Y:S04]  /*106b0*/  LDL.LU.64 R50, [R1+0xc8] ;  /* 0x0000c80001327983 */ /* 0x002ee80000300a00 */
[----:B--2---:R-:W3:Y:S04]  /*106c0*/  LDL.LU.64 R52, [R1+0xd0] ;  /* 0x0000d00001347983 */ /* 0x004ee80000300a00 */
[----:B------:R-:W3:Y:S01]  /*106d0*/  LDL.LU.64 R54, [R1+0xd8] ;  /* 0x0000d80001367983 */ /* 0x000ee20000300a00 */
[----:B------:R-:W-:Y:S01]  /*106e0*/  UMOV UR28, UR40 ;  /* 0x00000028001c7c82 */ /* 0x000fe20008000000 */
[----:B------:R-:W-:Y:S01]  /*106f0*/  UMOV UR29, UR41 ;  /* 0x00000029001d7c82 */ /* 0x000fe20008000000 */
[----:B------:R-:W-:-:S02]  /*10700*/  WARPGROUP.DEPBAR.LE gsb0, 0x0 ;  /* 0x00008000000079c5 */ /* 0x000fc40000010000 */
        /* <DEDUP_REMOVED lines=40> */
[----:B0-----:R-:W4:Y:S04]  /*10990*/  LDL.LU.64 R48, [R1+0x140] ;  /* 0x0001400001307983 */ /* 0x001f280000300a00 */
[----:B-1----:R-:W4:Y:S04]  /*109a0*/  LDL.LU.64 R50, [R1+0x148] ;  /* 0x0001480001327983 */ /* 0x002f280000300a00 */
[----:B--2---:R-:W4:Y:S04]  /*109b0*/  LDL.LU.64 R52, [R1+0x150] ;  /* 0x0001500001347983 */ /* 0x004f280000300a00 */
[----:B---3--:R-:W4:Y:S04]  /*109c0*/  LDL.LU.64 R54, [R1+0x158] ;  /* 0x0001580001367983 */ /* 0x008f280000300a00 */
[----:B------:R-:W2:Y:S04]  /*109d0*/  LDL.LU.64 R80, [R1+0x1c0] ;  /* 0x0001c00001507983 */ /* 0x000ea80000300a00 */
[----:B------:R-:W2:Y:S04]  /*109e0*/  LDL.LU.64 R82, [R1+0x1c8] ;  /* 0x0001c80001527983 */ /* 0x000ea80000300a00 */
[----:B------:R-:W2:Y:S04]  /*109f0*/  LDL.LU.64 R84, [R1+0x1d0] ;  /* 0x0001d00001547983 */ /* 0x000ea80000300a00 */
[----:B------:R-:W2:Y:S04]  /*10a00*/  LDL.LU.64 R86, [R1+0x1d8] ;  /* 0x0001d80001567983 */ /* 0x000ea80000300a00 */
[----:B------:R-:W3:Y:S04]  /*10a10*/  LDL.LU.64 R112, [R1+0x240] ;  /* 0x0002400001707983 */ /* 0x000ee80000300a00 */
        /* <DEDUP_REMOVED lines=14> */
[----:B------:R-:W3:Y:S01]  /*10b00*/  LDL.LU.64 R214, [R1+0x3d8] ;  /* 0x0003d80001d67983 */ /* 0x000ee20000300a00 */
        /* <DEDUP_REMOVED lines=8> */
[----:B----4-:R-:W-:-:S06]  /*10b90*/  WARPGROUP.ARRIVE ;  /* 0x00000000000079c5 */ /* 0x010fcc0000000000 */
[----:B------:R-:W-:Y:S03]  /*10ba0*/  QGMMA.64x16x32.F32.E4M3.E4M3 R48, gdesc[UR56], R48, UP0, gsb0 ;  /* 0x00200000383079f3 */ /* 0x000fe6000b800830 */
        /* <DEDUP_REMOVED lines=34> */
[----:B------:R-:W-:-:S02]  /*10dd0*/  WARPGROUP.DEPBAR.LE gsb0, 0x0 ;  /* 0x00008000000079c5 */ /* 0x000fc40000010000 */
[----:B------:R-:W-:-:S06]  /*10de0*/  WARPGROUP.ARRIVE ;  /* 0x00000000000079c5 */ /* 0x000fcc0000000000 */
[----:B------:R-:W-:Y:S01]  /*10df0*/  QGMMA.64x16x32.F32.E4M3.E4M3 R208, gdesc[UR12], R208, UP0, gsb0 ;  /* 0x002000000cd079f3 */ /* 0x000fe2000b8008d0 */
[----:B------:R-:W-:Y:S04]  /*10e00*/  STL.64 [R1+0x1c0], R80 ;  /* 0x0001c05001007387 */ /* 0x000fe80000100a00 */
[----:B------:R-:W-:Y:S04]  /*10e10*/  STL.64 [R1+0x1c8], R82 ;  /* 0x0001c85201007387 */ /* 0x000fe80000100a00 */
[----:B------:R-:W-:Y:S04]  /*10e20*/  STL.64 [R1+0x1d0], R84 ;  /* 0x0001d05401007387 */ /* 0x000fe80000100a00 */
[----:B------:R1:W-:Y:S04]  /*10e30*/  STL.64 [R1+0x1d8], R86 ;  /* 0x0001d85601007387 */ /* 0x0003e80000100a00 */
[----:B-1----:R0:W5:Y:S04]  /*10e40*/  LDL.LU.64 R86, [R1+0xc58] ;  /* 0x000c580001567983 */ /* 0x0021680000300a00 */
[----:B------:R0:W5:Y:S04]  /*10e50*/  LDL.LU.64 R84, [R1+0xc50] ;  /* 0x000c500001547983 */ /* 0x0001680000300a00 */
[----:B------:R0:W5:Y:S04]  /*10e60*/  LDL.LU.64 R82, [R1+0xc48] ;  /* 0x000c480001527983 */ /* 0x0001680000300a00 */
[----:B------:R0:W5:Y:S04]  /*10e70*/  LDL.LU.64 R80, [R1+0xc40] ;  /* 0x000c400001507983 */ /* 0x0001680000300a00 */
        /* <DEDUP_REMOVED lines=19> */
[----:B------:R1:W-:Y:S01]  /*10fb0*/  STL.64 [R1+0x358], R182 ;  /* 0x000358b601007387 */ /* 0x0003e20000100a00 */
[----:B------:R-:W-:-:S03]  /*10fc0*/  WARPGROUP.DEPBAR.LE gsb0, 0x0 ;  /* 0x00008000000079c5 */ /* 0x000fc60000010000 */
        /* <DEDUP_REMOVED lines=11> */
[----:B------:R0:W5:Y:S01]  /*11080*/  LDL.LU.64 R208, [R1+0xbc0] ;  /* 0x000bc00001d07983 */ /* 0x0001620000300a00 */
[----:B------:R-:W-:-:S13]  /*11090*/  R2UR UR44, R5 ;  /* 0x00000000052c72ca */ /* 0x000fda00000e0000 */
[----:B------:R-:W-:-:S04]  /*110a0*/  UIADD3 UR44, UR44, 0x1, URZ ;  /* 0x000000012c2c7890 */ /* 0x000fc8000fffe03f */
[----:B------:R-:W-:-:S04]  /*110b0*/  UISETP.NE.AND UP0, UPT, UR44, UR45, UPT ;  /* 0x0000002d2c00728c */ /* 0x000fc8000bf05270 */
[----:B------:R-:W-:-:S06]  /*110c0*/  USEL UR11, URZ, 0x1, UP0 ;  /* 0x000000013f0b7887 */ /* 0x000fcc0008000000 */
[----:B------:R-:W-:Y:S01]  /*110d0*/  ISETP.NE.AND P0, PT, RZ, UR11, PT ;  /* 0x0000000bff007c0c */ /* 0x000fe2000bf05270 */
[----:B------:R-:W-:-:S12]  /*110e0*/  IMAD.U32 R5, RZ, RZ, UR44 ;  /* 0x0000002cff057e24 */ /* 0x000fd8000f8e00ff */
[----:B0-----:R-:W-:Y:S05]  /*110f0*/  @!P0 BRA `(.L_x_29) ;  /* 0x0000006c004c8947 */ /* 0x001fea0003800000 */
[----:B------:R-:W2:Y:S04]  /*11100*/  LDL.LU R5, [R1+0x460] ;  /* 0x0004600001057983 */ /* 0x000ea80000300800 */
[----:B-----5:R0:W-:Y:S04]  /*11110*/  STL [R1+0xc4c], R50 ;  /* 0x000c4c3201007387 */ /* 0x0201e80000100800 */
[----:B0-----:R-:W2:Y:S04]  /*11120*/  LDL R50, [R1+0x3d0] ;  /* 0x0003d00001327983 */ /* 0x001ea80000100800 */
[----:B------:R0:W-:Y:S04]  /*11130*/  STL [R1+0xc48], R51 ;  /* 0x000c483301007387 */ /* 0x0001e80000100800 */
[----:B0-----:R-:W3:Y:S04]  /*11140*/  LDL.LU R51, [R1+0x45c] ;  /* 0x00045c0001337983 */ /* 0x001ee80000300800 */
[----:B------:R0:W-:Y:S04]  /*11150*/  STL [R1+0xc44], R52 ;  /* 0x000c443401007387 */ /* 0x0001e80000100800 */
[----:B0-----:R-:W3:Y:S04]  /*11160*/  LDL R52, [R1+0x3cc] ;  /* 0x0003cc0001347983 */ /* 0x001ee80000100800 */
[----:B------:R0:W-:Y:S04]  /*11170*/  STL [R1+0xc40], R53 ;  /* 0x000c403501007387 */ /* 0x0001e80000100800 */
[----:B0-----:R-:W4:Y:S04]  /*11180*/  LDL.LU R53, [R1+0x458] ;  /* 0x0004580001357983 */ /* 0x001f280000300800 */
[----:B------:R0:W-:Y:S04]  /*11190*/  STL [R1+0xc3c], R54 ;  /* 0x000c3c3601007387 */ /* 0x0001e80000100800 */
[----:B0-----:R-:W4:Y:S04]  /*111a0*/  LDL R54, [R1+0x3c8] ;  /* 0x0003c80001367983 */ /* 0x001f280000100800 */
[----:B------:R0:W-:Y:S04]  /*111b0*/  STL [R1+0xc38], R55 ;  /* 0x000c383701007387 */ /* 0x0001e80000100800 */
[----:B0-----:R-:W2:Y:S04]  /*111c0*/  LDL.LU R55, [R1+0x454] ;  /* 0x0004540001377983 */ /* 0x001ea80000300800 */
[----:B------:R0:W-:Y:S04]  /*111d0*/  STL [R1+0xc34], R40 ;  /* 0x000c342801007387 */ /* 0x0001e80000100800 */
        /* <DEDUP_REMOVED lines=60> */
[----:B0-----:R-:W4:Y:S01]  /*115a0*/  LDL R0, [R1+0x420] ;  /* 0x0004200001007983 */ /* 0x001f220000100800 */
[----:B---3--:R-:W-:-:S01]  /*115b0*/  FADD R47, R32, R47 ;  /* 0x0000002f202f7221 */ /* 0x008fc20000000000 */
[----:B--2---:R-:W-:Y:S01]  /*115c0*/  FADD R45, R46, R45 ;  /* 0x0000002d2e2d7221 */ /* 0x004fe20000000000 */
[----:B----4-:R-:W-:-:S01]  /*115d0*/  FADD R33, R34, R33 ;  /* 0x0000002122217221 */ /* 0x010fc20000000000 */
[----:B------:R-:W-:Y:S01]  /*115e0*/  FADD R43, R44, R43 ;  /* 0x0000002b2c2b7221 */ /* 0x000fe20000000000 */
[----:B------:R-:W-:-:S01]  /*115f0*/  FADD R41, R42, R41 ;  /* 0x000000292a297221 */ /* 0x000fc20000000000 */
        /* <DEDUP_REMOVED lines=9> */
[----:B------:R-:W-:-:S02]  /*11690*/  FADD R232, R24, R232 ;  /* 0x000000e818e87221 */ /* 0x000fc40000000000 */
[----:B------:R-:W2:Y:S04]  /*116a0*/  LDL R24, [R1+0x3d4] ;  /* 0x0003d40001187983 */ /* 0x000ea80000100800 */
[----:B------:R0:W-:Y:S04]  /*116b0*/  STL [R1+0x440], R33 ;  /* 0x0004402101007387 */ /* 0x0001e80000100800 */
[----:B------:R-:W3:Y:S04]  /*116c0*/  LDL R38, [R1+0x3d8] ;  /* 0x0003d80001267983 */ /* 0x000ee80000100800 */
[----:B------:R1:W-:Y:S01]  /*116d0*/  STL [R1+0x444], R47 ;  /* 0x0004442f01007387 */ /* 0x0003e20000100800 */
[----:B------:R-:W-:-:S03]  /*116e0*/  FADD R23, R25, R23 ;  /* 0x0000001719177221 */ /* 0x000fc60000000000 */
[----:B------:R-:W4:Y:S04]  /*116f0*/  LDL R36, [R1+0x3dc] ;  /* 0x0003dc0001247983 */ /* 0x000f280000100800 */
[----:B------:R1:W-:Y:S01]  /*11700*/  STL [R1+0x448], R45 ;  /* 0x0004482d01007387 */ /* 0x0003e20000100800 */
        /* <DEDUP_REMOVED lines=11> */
[----:B------:R-:W2:Y:S01]  /*117c0*/  LDL.LU R3, [R1+0x464] ;  /* 0x0004640001037983 */ /* 0x000ea20000300800 */
[----:B------:R-:W-:-:S03]  /*117d0*/  FADD R11, R2, R11 ;  /* 0x0000000b020b7221 */ /* 0x000fc60000000000 */
[----:B------:R-:W3:Y:S01]  /*117e0*/  LDL.LU R2, [R1+0x468] ;  /* 0x0004680001027983 */ /* 0x000ee20000300800 */
[----:B------:R-:W-:-:S03]  /*117f0*/  FADD R10, R0, R10 ;  /* 0x0000000a000a7221 */ /* 0x000fc60000000000 */
[----:B------:R-:W4:Y:S04]  /*11800*/  LDL.LU R0, [R1+0x46c] ;  /* 0x00046c0001007983 */ /* 0x000f280000300800 */
[----:B------:R1:W-:Y:S04]  /*11810*/  STL [R1+0x44c], R43 ;  /* 0x00044c2b01007387 */ /* 0x0003e80000100800 */
[----:B------:R1:W-:Y:S04]  /*11820*/  STL [R1+0x450], R41 ;  /* 0x0004502901007387 */ /* 0x0003e80000100800 */
[----:B------:R1:W-:Y:S04]  /*11830*/  STL [R1+0x454], R55 ;  /* 0x0004543701007387 */ /* 0x0003e80000100800 */
[----:B------:R-:W4:Y:S04]  /*11840*/  LDL R39, [R1+0x3a0] ;  /* 0x0003a00001277983 */ /* 0x000f280000100800 */
[----:B------:R1:W-:Y:S04]  /*11850*/  STL [R1+0x458], R53 ;  /* 0x0004583501007387 */ /* 0x0003e80000100800 */
[----:B------:R-:W4:Y:S04]  /*11860*/  LDL R37, [R1+0x3a4] ;  /* 0x0003a40001257983 */ /* 0x000f280000100800 */
[----:B------:R1:W-:Y:S04]  /*11870*/  STL [R1+0x45c], R51 ;  /* 0x00045c3301007387 */ /* 0x0003e80000100800 */
[----:B------:R-:W4:Y:S04]  /*11880*/  LDL R35, [R1+0x3a8] ;  /* 0x0003a80001237983 */ /* 0x000f280000100800 */
[----:B------:R1:W-:Y:S04]  /*11890*/  STL [R1+0x460], R5 ;  /* 0x0004600501007387 */ /* 0x0003e80000100800 */
[----:B------:R-:W4:Y:S04]  /*118a0*/  LDL R34, [R1+0x3ac] ;  /* 0x0003ac0001227983 */ /* 0x000f280000100800 */
[----:B0-----:R-:W4:Y:S04]  /*118b0*/  LDL R33, [R1+0x3b0] ;  /* 0x0003b00001217983 */ /* 0x001f280000100800 */
[----:B------:R-:W4:Y:S04]  /*118c0*/  LDL R32, [R1+0x3b4] ;  /* 0x0003b40001207983 */ /* 0x000f280000100800 */
[----:B-1----:R-:W4:Y:S04]  /*118d0*/  LDL R47, [R1+0x3b8] ;  /* 0x0003b800012f7983 */ /* 0x002f280000100800 */
        /* <DEDUP_REMOVED lines=14> */
[----:B--2---:R-:W-:-:S01]  /*119c0*/  FADD R3, R24, R3 ;  /* 0x0000000318037221 */ /* 0x004fc20000000000 */
[----:B---3--:R-:W-:-:S02]  /*119d0*/  FADD R2, R38, R2 ;  /* 0x0000000226027221 */ /* 0x008fc40000000000 */
[----:B------:R-:W2:Y:S04]  /*119e0*/  LDL.LU R38, [R1+0x470] ;  /* 0x0004700001267983 */ /* 0x000ea80000300800 */
[----:B------:R0:W-:Y:S01]  /*119f0*/  STL [R1+0x464], R3 ;  /* 0x0004640301007387 */ /* 0x0001e20000100800 */
[----:B----4-:R-:W-:-:S03]  /*11a00*/  FADD R0, R36, R0 ;  /* 0x0000000024007221 */ /* 0x010fc60000000000 */
[----:B------:R-:W3:Y:S04]  /*11a10*/  LDL.LU R36, [R1+0x474] ;  /* 0x0004740001247983 */ /* 0x000ee80000300800 */
[----:B------:R1:W-:Y:S04]  /*11a20*/  STL [R1+0x468], R2 ;  /* 0x0004680201007387 */ /* 0x0003e80000100800 */
[----:B------:R-:W4:Y:S04]  /*11a30*/  LDL.LU R31, [R1+0x478] ;  /* 0x00047800011f7983 */ /* 0x000f280000300800 */
[----:B------:R1:W-:Y:S04]  /*11a40*/  STL [R1+0x46c], R0 ;  /* 0x00046c0001007387 */ /* 0x0003e80000100800 */
[----:B------:R-:W4:Y:S04]  /*11a50*/  LDL.LU R30, [R1+0x47c] ;  /* 0x00047c00011e7983 */ /* 0x000f280000300800 */
        /* <DEDUP_REMOVED lines=9> */
[----:B0-----:R-:W4:Y:S04]  /*11af0*/  LDL.LU R3, [R1+0x4a4] ;  /* 0x0004a40001037983 */ /* 0x001f280000300800 */
[----:B-1----:R-:W4:Y:S04]  /*11b00*/  LDL.LU R2, [R1+0x4a8] ;  /* 0x0004a80001027983 */ /* 0x002f280000300800 */
[----:B------:R-:W4:Y:S04]  /*11b10*/  LDL.LU R0, [R1+0x4ac] ;  /* 0x0004ac0001007983 */ /* 0x000f280000300800 */
[----:B------:R-:W4:Y:S01]  /*11b20*/  LDL.LU R25, [R1+0x4b0] ;  /* 0x0004b00001197983 */ /* 0x000f220000300800 */
[----:B--2---:R-:W-:-:S05]  /*11b30*/  FADD R38, R39, R38 ;  /* 0x0000002627267221 */ /* 0x004fca0000000000 */
[----:B------:R-:W-:Y:S01]  /*11b40*/  STL [R1+0x470], R38 ;  /* 0x0004702601007387 */ /* 0x000fe20000100800 */
[----:B---3--:R-:W-:-:S01]  /*11b50*/  FADD R36, R37, R36 ;  /* 0x0000002425247221 */ /* 0x008fc20000000000 */
[----:B----4-:R-:W-:-:S04]  /*11b60*/  FADD R31, R35, R31 ;  /* 0x0000001f231f7221 */ /* 0x010fc80000000000 */
[----:B------:R-:W-:Y:S01]  /*11b70*/  STL [R1+0x474], R36 ;  /* 0x0004742401007387 */ /* 0x000fe20000100800 */
[----:B------:R-:W-:-:S03]  /*11b80*/  FADD R30, R34, R30 ;  /* 0x0000001e221e7221 */ /* 0x000fc60000000000 */
[----:B------:R-:W-:Y:S01]  /*11b90*/  STL [R1+0x478], R31 ;  /* 0x0004781f01007387 */ /* 0x000fe20000100800 */
[----:B------:R-:W-:-:S03]  /*11ba0*/  FADD R8, R33, R8 ;  /* 0x0000000821087221 */ /* 0x000fc60000000000 */
[----:B------:R-:W-:Y:S01]  /*11bb0*/  STL [R1+0x47c], R30 ;  /* 0x00047c1e01007387 */ /* 0x000fe20000100800 */
[----:B------:R-:W-:-:S03]  /*11bc0*/  FADD R7, R32, R7 ;  /* 0x0000000720077221 */ /* 0x000fc60000000000 */
[----:B------:R0:W-:Y:S01]  /*11bd0*/  STL [R1+0x480], R8 ;  /* 0x0004800801007387 */ /* 0x0001e20000100800 */
[----:B------:R-:W-:-:S01]  /*11be0*/  FADD R6, R47, R6 ;  /* 0x000000062f067221 */ /* 0x000fc20000000000 */
[----:B------:R-:W-:Y:S02]  /*11bf0*/  FADD R4, R46, R4 ;  /* 0x000000042e047221 */ /* 0x000fe40000000000 */
[----:B0-----:R-:W2:Y:S01]  /*11c00*/  LDL.LU R8, [R1+0x4b4] ;  /* 0x0004b40001087983 */ /* 0x001ea20000300800 */
[----:B------:R-:W-:-:S03]  /*11c10*/  FADD R29, R45, R29 ;  /* 0x0000001d2d1d7221 */ /* 0x000fc60000000000 */
[----:B------:R0:W-:Y:S01]  /*11c20*/  STL [R1+0x484], R7 ;  /* 0x0004840701007387 */ /* 0x0001e20000100800 */
[----:B------:R-:W-:-:S01]  /*11c30*/  FADD R28, R44, R28 ;  /* 0x0000001c2c1c7221 */ /* 0x000fc20000000000 */
[----:B------:R-:W-:Y:S02]  /*11c40*/  FADD R27, R43, R27 ;  /* 0x0000001b2b1b7221 */ /* 0x000fe40000000000 */
[----:B0-----:R-:W3:Y:S01]  /*11c50*/  LDL.LU R7, [R1+0x4b8] ;  /* 0x0004b80001077983 */ /* 0x001ee20000300800 */
[----:B------:R-:W-:-:S03]  /*11c60*/  FADD R26, R42, R26 ;  /* 0x0000001a2a1a7221 */ /* 0x000fc60000000000 */
[----:B------:R0:W-:Y:S01]  /*11c70*/  STL [R1+0x488], R6 ;  /* 0x0004880601007387 */ /* 0x0001e20000100800 */
[----:B------:R-:W-:-:S01]  /*11c80*/  FADD R24, R41, R24 ;  /* 0x0000001829187221 */ /* 0x000fc20000000000 */
[----:B------:R-:W-:Y:S02]  /*11c90*/  FADD R3, R40, R3 ;  /* 0x0000000328037221 */ /* 0x000fe40000000000 */
[----:B0-----:R-:W4:Y:S04]  /*11ca0*/  LDL.LU R6, [R1+0x4bc] ;  /* 0x0004bc0001067983 */ /* 0x001f280000300800 */
[----:B------:R0:W-:Y:S01]  /*11cb0*/  STL [R1+0x48c], R4 ;  /* 0x00048c0401007387 */ /* 0x0001e20000100800 */
[----:B------:R-:W-:-:S01]  /*11cc0*/  FADD R2, R55, R2 ;  /* 0x0000000237027221 */ /* 0x000fc20000000000 */
[----:B------:R-:W-:-:S02]  /*11cd0*/  FADD R0, R54, R0 ;  /* 0x0000000036007221 */ /* 0x000fc40000000000 */
[----:B0-----:R-:W4:Y:S04]  /*11ce0*/  LDL.LU R4, [R1+0x4c0] ;  /* 0x0004c00001047983 */ /* 0x001f280000300800 */
[----:B------:R-:W-:Y:S04]  /*11cf0*/  STL [R1+0x490], R29 ;  /* 0x0004901d01007387 */ /* 0x000fe80000100800 */
[----:B------:R-:W-:Y:S04]  /*11d00*/  STL [R1+0x494], R28 ;  /* 0x0004941c01007387 */ /* 0x000fe80000100800 */
[----:B------:R-:W-:Y:S04]  /*11d10*/  STL [R1+0x498], R27 ;  /* 0x0004981b01007387 */ /* 0x000fe80000100800 */
[----:B------:R-:W-:Y:S04]  /*11d20*/  STL [R1+0x49c], R26 ;  /* 0x00049c1a01007387 */ /* 0x000fe80000100800 */
[----:B------:R0:W-:Y:S04]  /*11d30*/  STL [R1+0x4a0], R24 ;  /* 0x0004a01801007387 */ /* 0x0001e80000100800 */
[----:B------:R-:W4:Y:S04]  /*11d40*/  LDL R38, [R1+0x378] ;  /* 0x0003780001267983 */ /* 0x000f280000100800 */
[----:B0-----:R-:W4:Y:S04]  /*11d50*/  LDL R24, [R1+0x374] ;  /* 0x0003740001187983 */ /* 0x001f280000100800 */
[----:B------:R0:W-:Y:S04]  /*11d60*/  STL [R1+0x4a4], R3 ;  /* 0x0004a40301007387 */ /* 0x0001e80000100800 */
[----:B------:R-:W4:Y:S04]  /*11d70*/  LDL R36, [R1+0x37c] ;  /* 0x00037c0001247983 */ /* 0x000f280000100800 */
[----:B------:R1:W-:Y:S04]  /*11d80*/  STL [R1+0x4a8], R2 ;  /* 0x0004a80201007387 */ /* 0x0003e80000100800 */
[----:B0-----:R-:W4:Y:S04]  /*11d90*/  LDL.LU R3, [R1+0x4c4] ;  /* 0x0004c40001037983 */ /* 0x001f280000300800 */
[----:B-1----:R-:W4:Y:S04]  /*11da0*/  LDL.LU R2, [R1+0x4c8] ;  /* 0x0004c80001027983 */ /* 0x002f280000300800 */
[----:B------:R0:W-:Y:S04]  /*11db0*/  STL [R1+0x4ac], R0 ;  /* 0x0004ac0001007387 */ /* 0x0001e80000100800 */
[----:B0-----:R-:W4:Y:S01]  /*11dc0*/  LDL.LU R0, [R1+0x4cc] ;  /* 0x0004cc0001007983 */ /* 0x001f220000300800 */
[----:B------:R-:W-:-:S05]  /*11dd0*/  FADD R25, R53, R25 ;  /* 0x0000001935197221 */ /* 0x000fca0000000000 */
[----:B------:R-:W-:Y:S01]  /*11de0*/  STL [R1+0x4b0], R25 ;  /* 0x0004b01901007387 */ /* 0x000fe20000100800 */
[----:B--2---:R-:W-:-:S05]  /*11df0*/  FADD R8, R52, R8 ;  /* 0x0000000834087221 */ /* 0x004fca0000000000 */
[----:B------:R0:W-:Y:S04]  /*11e00*/  STL [R1+0x4b4], R8 ;  /* 0x0004b40801007387 */ /* 0x0001e80000100800 */
[----:B------:R-:W2:Y:S01]  /*11e10*/  LDL R39, [R1+0x340] ;  /* 0x0003400001277983 */ /* 0x000ea20000100800 */
[----:B---3--:R-:W-:-:S05]  /*11e20*/  FADD R7, R51, R7 ;  /* 0x0000000733077221 */ /* 0x008fca0000000000 */
[----:B------:R1:W-:Y:S04]  /*11e30*/  STL [R1+0x4b8], R7 ;  /* 0x0004b80701007387 */ /* 0x0003e80000100800 */
[----:B------:R-:W3:Y:S01]  /*11e40*/  LDL R37, [R1+0x344] ;  /* 0x0003440001257983 */ /* 0x000ee20000100800 */
[----:B----4-:R-:W-:-:S05]  /*11e50*/  FADD R6, R50, R6 ;  /* 0x0000000632067221 */ /* 0x010fca0000000000 */
[----:B------:R4:W-:Y:S04]  /*11e60*/  STL [R1+0x4bc], R6 ;  /* 0x0004bc0601007387 */ /* 0x0009e80000100800 */
[----:B------:R-:W3:Y:S01]  /*11e70*/  LDL R35, [R1+0x348] ;  /* 0x0003480001237983 */ /* 0x000ee20000100800 */
[----:B------:R-:W-:-:S05]  /*11e80*/  FADD R4, R5, R4 ;  /* 0x0000000405047221 */ /* 0x000fca0000000000 */
        /* <DEDUP_REMOVED lines=11> */
[----:B------:R-:W-:-:S03]  /*11f40*/  FADD R3, R24, R3 ;  /* 0x0000000318037221 */ /* 0x000fc60000000000 */
[----:B------:R-:W3:Y:S01]  /*11f50*/  LDL R40, [R1+0x334] ;  /* 0x0003340001287983 */ /* 0x000ee20000100800 */
[----:B------:R-:W-:-:S03]  /*11f60*/  FADD R2, R38, R2 ;  /* 0x0000000226027221 */ /* 0x000fc60000000000 */
[----:B------:R-:W3:Y:S04]  /*11f70*/  LDL R55, [R1+0x338] ;  /* 0x0003380001377983 */ /* 0x000ee80000100800 */
[----:B------:R-:W3:Y:S04]  /*11f80*/  LDL R54, [R1+0x33c] ;  /* 0x00033c0001367983 */ /* 0x000ee80000100800 */
[----:B------:R-:W3:Y:S04]  /*11f90*/  LDL R53, [R1+0x300] ;  /* 0x0003000001357983 */ /* 0x000ee80000100800 */
[----:B------:R-:W3:Y:S01]  /*11fa0*/  LDL R52, [R1+0x304] ;  /* 0x0003040001347983 */ /* 0x000ee20000100800 */
[----:B------:R-:W-:-:S03]  /*11fb0*/  FADD R0, R36, R0 ;  /* 0x0000000024007221 */ /* 0x000fc60000000000 */
[----:B------:R-:W3:Y:S04]  /*11fc0*/  LDL R51, [R1+0x308] ;  /* 0x0003080001337983 */ /* 0x000ee80000100800 */
[----:B------:R-:W3:Y:S04]  /*11fd0*/  LDL R50, [R1+0x30c] ;  /* 0x00030c0001327983 */ /* 0x000ee80000100800 */
[----:B------:R-:W3:Y:S04]  /*11fe0*/  LDL R5, [R1+0x310] ;  /* 0x0003100001057983 */ /* 0x000ee80000100800 */
[----:B------:R-:W2:Y:S04]  /*11ff0*/  LDL.LU R38, [R1+0x4d0] ;  /* 0x0004d00001267983 */ /* 0x000ea80000300800 */
[----:B------:R4:W-:Y:S04]  /*12000*/  STL [R1+0x4c4], R3 ;  /* 0x0004c40301007387 */ /* 0x0009e80000100800 */
[----:B------:R-:W3:Y:S04]  /*12010*/  LDL.LU R36, [R1+0x4d4] ;  /* 0x0004d40001247983 */ /* 0x000ee80000300800 */
[----:B------:R4:W-:Y:S04]  /*12020*/  STL [R1+0x4c8], R2 ;  /* 0x0004c80201007387 */ /* 0x0009e80000100800 */
[----:B------:R-:W3:Y:S04]  /*12030*/  LDL.LU R31, [R1+0x4d8] ;  /* 0x0004d800011f7983 */ /* 0x000ee80000300800 */
[----:B------:R4:W-:Y:S04]  /*12040*/  STL [R1+0x4cc], R0 ;  /* 0x0004cc0001007387 */ /* 0x0009e80000100800 */
[----:B------:R-:W3:Y:S04]  /*12050*/  LDL.LU R30, [R1+0x4dc] ;  /* 0x0004dc00011e7983 */ /* 0x000ee80000300800 */
[----:B0-----:R-:W3:Y:S04]  /*12060*/  LDL.LU R8, [R1+0x4e0] ;  /* 0x0004e00001087983 */ /* 0x001ee80000300800 */
[----:B-1----:R-:W3:Y:S04]  /*12070*/  LDL.LU R7, [R1+0x4e4] ;  /* 0x0004e40001077983 */ /* 0x002ee80000300800 */
[----:B----4-:R-:W4:Y:S04]  /*12080*/  LDL.LU R6, [R1+0x4e8] ;  /* 0x0004e80001067983 */ /* 0x010f280000300800 */
        /* <DEDUP_REMOVED lines=9> */
[----:B------:R-:W4:Y:S01]  /*12120*/  LDL.LU R25, [R1+0x510] ;  /* 0x0005100001197983 */ /* 0x000f220000300800 */
[----:B--2---:R-:W-:-:S01]  /*12130*/  FADD R38, R39, R38 ;  /* 0x0000002627267221 */ /* 0x004fc20000000000 */
[----:B---3--:R-:W-:-:S04]  /*12140*/  FADD R36, R37, R36 ;  /* 0x0000002425247221 */ /* 0x008fc80000000000 */
[----:B------:R-:W-:Y:S01]  /*12150*/  STL [R1+0x4d0], R38 ;  /* 0x0004d02601007387 */ /* 0x000fe20000100800 */
[----:B------:R-:W-:-:S03]  /*12160*/  FADD R31, R35, R31 ;  /* 0x0000001f231f7221 */ /* 0x000fc60000000000 */
[----:B------:R-:W-:Y:S01]  /*12170*/  STL [R1+0x4d4], R36 ;  /* 0x0004d42401007387 */ /* 0x000fe20000100800 */
[----:B------:R-:W-:-:S03]  /*12180*/  FADD R30, R34, R30 ;  /* 0x0000001e221e7221 */ /* 0x000fc60000000000 */
[----:B------:R-:W-:Y:S01]  /*12190*/  STL [R1+0x4d8], R31 ;  /* 0x0004d81f01007387 */ /* 0x000fe20000100800 */
[----:B------:R-:W-:-:S03]  /*121a0*/  FADD R8, R33, R8 ;  /* 0x0000000821087221 */ /* 0x000fc60000000000 */
[----:B------:R-:W-:Y:S01]  /*121b0*/  STL [R1+0x4dc], R30 ;  /* 0x0004dc1e01007387 */ /* 0x000fe20000100800 */
[----:B------:R-:W-:-:S03]  /*121c0*/  FADD R7, R32, R7 ;  /* 0x0000000720077221 */ /* 0x000fc60000000000 */
[----:B------:R0:W-:Y:S01]  /*121d0*/  STL [R1+0x4e0], R8 ;  /* 0x0004e00801007387 */ /* 0x0001e20000100800 */
[----:B----4-:R-:W-:-:S01]  /*121e0*/  FADD R6, R47, R6 ;  /* 0x000000062f067221 */ /* 0x010fc20000000000 */
        /* <DEDUP_REMOVED lines=582> */
[----:B0-----:R-:W3:Y:S04]  /*14650*/  LDL.LU R7, [R1+0x758] ;  /* 0x0007580001077983 */ /* 0x001ee80000300800 */
[----:B------:R0:W-:Y:S01]  /*14660*/  STL [R1+0x728], R6 ;  /* 0x0007280601007387 */ /* 0x0001e20000100800 */
[----:B------:R-:W-:-:S01]  /*14670*/  FADD R5, R43, R5 ;  /* 0x000000052b057221 */ /* 0x000fc20000000000 */
[----:B------:R-:W-:Y:S01]  /*14680*/  FADD R25, R42, R25 ;  /* 0x000000192a197221 */ /* 0x000fe20000000000 */
[----:B------:R-:W-:-:S01]  /*14690*/  FADD R3, R41, R3 ;  /* 0x0000000329037221 */ /* 0x000fc20000000000 */
[----:B0-----:R-:W4:Y:S04]  /*146a0*/  LDL.LU R6, [R1+0x75c] ;  /* 0x00075c0001067983 */ /* 0x001f280000300800 */
[----:B------:R0:W-:Y:S01]  /*146b0*/  STL [R1+0x72c], R4 ;  /* 0x00072c0401007387 */ /* 0x0001e20000100800 */
[----:B------:R-:W-:-:S01]  /*146c0*/  FADD R2, R40, R2 ;  /* 0x0000000228027221 */ /* 0x000fc20000000000 */
[----:B------:R-:W-:-:S02]  /*146d0*/  FADD R0, R55, R0 ;  /* 0x0000000037007221 */ /* 0x000fc40000000000 */
[----:B0-----:R-:W4:Y:S04]  /*146e0*/  LDL.LU R4, [R1+0x760] ;  /* 0x0007600001047983 */ /* 0x001f280000300800 */
[----:B------:R-:W-:Y:S04]  /*146f0*/  STL [R1+0x730], R28 ;  /* 0x0007301c01007387 */ /* 0x000fe80000100800 */
[----:B------:R-:W4:Y:S04]  /*14700*/  LDL R37, [R1+0xd4] ;  /* 0x0000d40001257983 */ /* 0x000f280000100800 */
[----:B------:R-:W-:Y:S04]  /*14710*/  STL [R1+0x734], R27 ;  /* 0x0007341b01007387 */ /* 0x000fe80000100800 */
[----:B------:R-:W4:Y:S04]  /*14720*/  LDL R36, [R1+0xd8] ;  /* 0x0000d80001247983 */ /* 0x000f280000100800 */
[----:B------:R-:W-:Y:S04]  /*14730*/  STL [R1+0x738], R26 ;  /* 0x0007381a01007387 */ /* 0x000fe80000100800 */
[----:B------:R0:W-:Y:S04]  /*14740*/  STL [R1+0x73c], R5 ;  /* 0x00073c0501007387 */ /* 0x0001e80000100800 */
[----:B0-----:R-:W4:Y:S04]  /*14750*/  LDL R5, [R1+0xdc] ;  /* 0x0000dc0001057983 */ /* 0x001f280000100800 */
[----:B------:R-:W-:Y:S04]  /*14760*/  STL [R1+0x740], R25 ;  /* 0x0007401901007387 */ /* 0x000fe80000100800 */
[----:B------:R0:W-:Y:S04]  /*14770*/  STL [R1+0x744], R3 ;  /* 0x0007440301007387 */ /* 0x0001e80000100800 */
[----:B0-----:R-:W4:Y:S04]  /*14780*/  LDL.LU R3, [R1+0x764] ;  /* 0x0007640001037983 */ /* 0x001f280000300800 */
[----:B------:R0:W-:Y:S04]  /*14790*/  STL [R1+0x748], R2 ;  /* 0x0007480201007387 */ /* 0x0001e80000100800 */
[----:B0-----:R-:W4:Y:S04]  /*147a0*/  LDL.LU R2, [R1+0x768] ;  /* 0x0007680001027983 */ /* 0x001f280000300800 */
[----:B------:R0:W-:Y:S04]  /*147b0*/  STL [R1+0x74c], R0 ;  /* 0x00074c0001007387 */ /* 0x0001e80000100800 */
[----:B0-----:R-:W4:Y:S01]  /*147c0*/  LDL.LU R0, [R1+0x76c] ;  /* 0x00076c0001007983 */ /* 0x001f220000300800 */
[----:B------:R-:W-:-:S05]  /*147d0*/  FADD R24, R54, R24 ;  /* 0x0000001836187221 */ /* 0x000fca0000000000 */
[----:B------:R-:W-:Y:S01]  /*147e0*/  STL [R1+0x750], R24 ;  /* 0x0007501801007387 */ /* 0x000fe20000100800 */
[----:B--2---:R-:W-:-:S05]  /*147f0*/  FADD R8, R53, R8 ;  /* 0x0000000835087221 */ /* 0x004fca0000000000 */
[----:B------:R-:W-:Y:S04]  /*14800*/  STL [R1+0x754], R8 ;  /* 0x0007540801007387 */ /* 0x000fe80000100800 */
[----:B------:R-:W2:Y:S01]  /*14810*/  LDL R35, [R1+0xa0] ;  /* 0x0000a00001237983 */ /* 0x000ea20000100800 */
[----:B---3--:R-:W-:-:S05]  /*14820*/  FADD R7, R52, R7 ;  /* 0x0000000734077221 */ /* 0x008fca0000000000 */
[----:B------:R-:W-:Y:S04]  /*14830*/  STL [R1+0x758], R7 ;  /* 0x0007580701007387 */ /* 0x000fe80000100800 */
[----:B------:R-:W2:Y:S01]  /*14840*/  LDL.LU R34, [R1+0x770] ;  /* 0x0007700001227983 */ /* 0x000ea20000300800 */
[----:B----4-:R-:W-:-:S05]  /*14850*/  FADD R6, R51, R6 ;  /* 0x0000000633067221 */ /* 0x010fca0000000000 */
[----:B------:R0:W-:Y:S04]  /*14860*/  STL [R1+0x75c], R6 ;  /* 0x00075c0601007387 */ /* 0x0001e80000100800 */
[----:B------:R-:W3:Y:S01]  /*14870*/  LDL R43, [R1+0xa4] ;  /* 0x0000a400012b7983 */ /* 0x000ee20000100800 */
[----:B------:R-:W-:-:S05]  /*14880*/  FADD R4, R50, R4 ;  /* 0x0000000432047221 */ /* 0x000fca0000000000 */
[----:B------:R1:W-:Y:S04]  /*14890*/  STL [R1+0x760], R4 ;  /* 0x0007600401007387 */ /* 0x0003e80000100800 */
        /* <DEDUP_REMOVED lines=11> */
[----:B------:R-:W-:-:S03]  /*14950*/  FADD R3, R37, R3 ;  /* 0x0000000325037221 */ /* 0x000fc60000000000 */
[----:B------:R-:W4:Y:S04]  /*14960*/  LDL R40, [R1+0x94] ;  /* 0x0000940001287983 */ /* 0x000f280000100800 */
[----:B------:R-:W4:Y:S04]  /*14970*/  LDL R54, [R1+0x98] ;  /* 0x0000980001367983 */ /* 0x000f280000100800 */
[----:B------:R-:W4:Y:S04]  /*14980*/  LDL R52, [R1+0x9c] ;  /* 0x00009c0001347983 */ /* 0x000f280000100800 */
[----:B------:R-:W4:Y:S01]  /*14990*/  LDL R50, [R1+0x60] ;  /* 0x0000600001327983 */ /* 0x000f220000100800 */
[----:B------:R-:W-:-:S03]  /*149a0*/  FADD R2, R36, R2 ;  /* 0x0000000224027221 */ /* 0x000fc60000000000 */
[----:B------:R-:W3:Y:S04]  /*149b0*/  LDL.LU R31, [R1+0x774] ;  /* 0x00077400011f7983 */ /* 0x000ee80000300800 */
[----:B------:R1:W-:Y:S04]  /*149c0*/  STL [R1+0x764], R3 ;  /* 0x0007640301007387 */ /* 0x0003e80000100800 */
[----:B------:R-:W4:Y:S01]  /*149d0*/  LDL.LU R30, [R1+0x778] ;  /* 0x00077800011e7983 */ /* 0x000f220000300800 */
[----:B------:R-:W-:-:S03]  /*149e0*/  FADD R0, R5, R0 ;  /* 0x0000000005007221 */ /* 0x000fc60000000000 */
[----:B------:R1:W-:Y:S04]  /*149f0*/  STL [R1+0x768], R2 ;  /* 0x0007680201007387 */ /* 0x0003e80000100800 */
[----:B0-----:R-:W4:Y:S04]  /*14a00*/  LDL.LU R6, [R1+0x77c] ;  /* 0x00077c0001067983 */ /* 0x001f280000300800 */
[----:B------:R0:W-:Y:S04]  /*14a10*/  STL [R1+0x76c], R0 ;  /* 0x00076c0001007387 */ /* 0x0001e80000100800 */
[----:B-1----:R-:W4:Y:S04]  /*14a20*/  LDL.LU R4, [R1+0x780] ;  /* 0x0007800001047983 */ /* 0x002f280000300800 */
[----:B------:R-:W4:Y:S04]  /*14a30*/  LDL.LU R3, [R1+0x784] ;  /* 0x0007840001037983 */ /* 0x000f280000300800 */
[----:B------:R-:W4:Y:S04]  /*14a40*/  LDL.LU R2, [R1+0x788] ;  /* 0x0007880001027983 */ /* 0x000f280000300800 */
[----:B0-----:R-:W4:Y:S04]  /*14a50*/  LDL.LU R0, [R1+0x78c] ;  /* 0x00078c0001007983 */ /* 0x001f280000300800 */
        /* <DEDUP_REMOVED lines=9> */
[----:B--2---:R-:W-:-:S05]  /*14af0*/  FADD R34, R35, R34 ;  /* 0x0000002223227221 */ /* 0x004fca0000000000 */
[----:B------:R-:W-:Y:S01]  /*14b00*/  STL [R1+0x770], R34 ;  /* 0x0007702201007387 */ /* 0x000fe20000100800 */
[----:B---3--:R-:W-:-:S01]  /*14b10*/  FADD R31, R43, R31 ;  /* 0x0000001f2b1f7221 */ /* 0x008fc20000000000 */
[----:B----4-:R-:W-:-:S04]  /*14b20*/  FADD R30, R41, R30 ;  /* 0x0000001e291e7221 */ /* 0x010fc80000000000 */
[----:B------:R-:W-:Y:S04]  /*14b30*/  STL [R1+0x774], R31 ;  /* 0x0007741f01007387 */ /* 0x000fe80000100800 */
[----:B------:R-:W-:Y:S01]  /*14b40*/  STL [R1+0x778], R30 ;  /* 0x0007781e01007387 */ /* 0x000fe20000100800 */
[----:B------:R-:W-:-:S03]  /*14b50*/  FADD R6, R55, R6 ;  /* 0x0000000637067221 */ /* 0x000fc60000000000 */
[----:B------:R-:W2:Y:S04]  /*14b60*/  LDL R43, [R1+0x64] ;  /* 0x00006400012b7983 */ /* 0x000ea80000100800 */
[----:B------:R0:W-:Y:S01]  /*14b70*/  STL [R1+0x77c], R6 ;  /* 0x00077c0601007387 */ /* 0x0001e20000100800 */
[----:B------:R-:W-:-:S03]  /*14b80*/  FADD R4, R53, R4 ;  /* 0x0000000435047221 */ /* 0x000fc60000000000 */
[----:B------:R-:W3:Y:S01]  /*14b90*/  LDL R41, [R1+0x68] ;  /* 0x0000680001297983 */ /* 0x000ee20000100800 */
[----:B------:R-:W-:-:S03]  /*14ba0*/  FADD R3, R51, R3 ;  /* 0x0000000333037221 */ /* 0x000fc60000000000 */
[----:B------:R1:W-:Y:S01]  /*14bb0*/  STL [R1+0x780], R4 ;  /* 0x0007800401007387 */ /* 0x0003e20000100800 */
[----:B------:R-:W-:-:S03]  /*14bc0*/  FADD R2, R33, R2 ;  /* 0x0000000221027221 */ /* 0x000fc60000000000 */
[----:B------:R-:W4:Y:S01]  /*14bd0*/  LDL R55, [R1+0x6c] ;  /* 0x00006c0001377983 */ /* 0x000f220000100800 */
[----:B------:R-:W-:-:S03]  /*14be0*/  FADD R0, R32, R0 ;  /* 0x0000000020007221 */ /* 0x000fc60000000000 */
[----:B------:R1:W-:Y:S04]  /*14bf0*/  STL [R1+0x784], R3 ;  /* 0x0007840301007387 */ /* 0x0003e80000100800 */
[----:B------:R-:W4:Y:S04]  /*14c00*/  LDL R53, [R1+0x70] ;  /* 0x0000700001357983 */ /* 0x000f280000100800 */
[----:B------:R-:W4:Y:S04]  /*14c10*/  LDL R51, [R1+0x74] ;  /* 0x0000740001337983 */ /* 0x000f280000100800 */
[----:B0-----:R-:W2:Y:S04]  /*14c20*/  LDL.LU R6, [R1+0x7b4] ;  /* 0x0007b40001067983 */ /* 0x001ea80000300800 */
[----:B-1----:R-:W3:Y:S04]  /*14c30*/  LDL.LU R4, [R1+0x7b8] ;  /* 0x0007b80001047983 */ /* 0x002ee80000300800 */
[----:B------:R-:W-:Y:S04]  /*14c40*/  STL [R1+0x788], R2 ;  /* 0x0007880201007387 */ /* 0x000fe80000100800 */
[----:B------:R-:W4:Y:S04]  /*14c50*/  LDL.LU R3, [R1+0x7bc] ;  /* 0x0007bc0001037983 */ /* 0x000f280000300800 */
[----:B------:R0:W-:Y:S04]  /*14c60*/  STL [R1+0x78c], R0 ;  /* 0x00078c0001007387 */ /* 0x0001e80000100800 */
[----:B0-----:R-:W4:Y:S04]  /*14c70*/  LDL.LU R0, [R1+0x7c0] ;  /* 0x0007c00001007983 */ /* 0x001f280000300800 */
[----:B------:R-:W4:Y:S01]  /*14c80*/  LDL.LU R2, [R1+0x7c4] ;  /* 0x0007c40001027983 */ /* 0x000f220000300800 */
[----:B------:R-:W-:-:S01]  /*14c90*/  FADD R29, R47, R29 ;  /* 0x0000001d2f1d7221 */ /* 0x000fc20000000000 */
[----:B------:R-:W-:Y:S01]  /*14ca0*/  FADD R28, R46, R28 ;  /* 0x0000001c2e1c7221 */ /* 0x000fe20000000000 */
[----:B------:R-:W-:-:S01]  /*14cb0*/  FADD R27, R45, R27 ;  /* 0x0000001b2d1b7221 */ /* 0x000fc20000000000 */
[----:B------:R-:W-:Y:S01]  /*14cc0*/  FADD R26, R44, R26 ;  /* 0x0000001a2c1a7221 */ /* 0x000fe20000000000 */
[----:B------:R-:W-:-:S01]  /*14cd0*/  FADD R25, R42, R25 ;  /* 0x000000192a197221 */ /* 0x000fc20000000000 */
[----:B------:R0:W-:Y:S01]  /*14ce0*/  STL [R1+0x790], R29 ;  /* 0x0007901d01007387 */ /* 0x0001e20000100800 */
[----:B------:R-:W-:-:S01]  /*14cf0*/  FADD R24, R40, R24 ;  /* 0x0000001828187221 */ /* 0x000fc20000000000 */
[----:B------:R-:W-:-:S02]  /*14d00*/  FADD R8, R54, R8 ;  /* 0x0000000836087221 */ /* 0x000fc40000000000 */
[----:B------:R-:W-:Y:S01]  /*14d10*/  STL [R1+0x794], R28 ;  /* 0x0007941c01007387 */ /* 0x000fe20000100800 */
[----:B------:R-:W-:-:S03]  /*14d20*/  FADD R7, R52, R7 ;  /* 0x0000000734077221 */ /* 0x000fc60000000000 */
[----:B------:R-:W-:Y:S01]  /*14d30*/  STL [R1+0x798], R27 ;  /* 0x0007981b01007387 */ /* 0x000fe20000100800 */
[----:B------:R-:W-:-:S03]  /*14d40*/  FADD R5, R50, R5 ;  /* 0x0000000532057221 */ /* 0x000fc60000000000 */
[----:B------:R-:W-:Y:S04]  /*14d50*/  STL [R1+0x79c], R26 ;  /* 0x00079c1a01007387 */ /* 0x000fe80000100800 */
[----:B------:R-:W-:Y:S04]  /*14d60*/  STL [R1+0x7a0], R25 ;  /* 0x0007a01901007387 */ /* 0x000fe80000100800 */
[----:B------:R-:W-:Y:S04]  /*14d70*/  STL [R1+0x7a4], R24 ;  /* 0x0007a41801007387 */ /* 0x000fe80000100800 */
[----:B------:R-:W4:Y:S04]  /*14d80*/  LDL R50, [R1+0x78] ;  /* 0x0000780001327983 */ /* 0x000f280000100800 */
[----:B------:R-:W-:Y:S04]  /*14d90*/  STL [R1+0x7a8], R8 ;  /* 0x0007a80801007387 */ /* 0x000fe80000100800 */
[----:B------:R-:W4:Y:S04]  /*14da0*/  LDL R52, [R1+0x7c] ;  /* 0x00007c0001347983 */ /* 0x000f280000100800 */
[----:B------:R-:W-:Y:S04]  /*14db0*/  STL [R1+0x7ac], R7 ;  /* 0x0007ac0701007387 */ /* 0x000fe80000100800 */
[----:B------:R-:W4:Y:S04]  /*14dc0*/  LDL R54, [R1+0x40] ;  /* 0x0000400001367983 */ /* 0x000f280000100800 */
        /* <DEDUP_REMOVED lines=10> */
[----:B-1----:R-:W4:Y:S01]  /*14e70*/  LDL R5, [R1+0x28] ;  /* 0x0000280001057983 */ /* 0x002f220000100800 */
[----:B--2---:R-:W-:-:S01]  /*14e80*/  FADD R6, R43, R6 ;  /* 0x000000062b067221 */ /* 0x004fc20000000000 */
[----:B---3--:R-:W-:-:S04]  /*14e90*/  FADD R4, R41, R4 ;  /* 0x0000000429047221 */ /* 0x008fc80000000000 */
[----:B------:R-:W-:Y:S01]  /*14ea0*/  STL [R1+0x7b4], R6 ;  /* 0x0007b40601007387 */ /* 0x000fe20000100800 */
[----:B----4-:R-:W-:-:S01]  /*14eb0*/  FADD R3, R55, R3 ;  /* 0x0000000337037221 */ /* 0x010fc20000000000 */
[----:B------:R-:W-:-:S05]  /*14ec0*/  FADD R0, R53, R0 ;  /* 0x0000000035007221 */ /* 0x000fca0000000000 */
[----:B------:R0:W-:Y:S01]  /*14ed0*/  STL [R1+0x7c0], R0 ;  /* 0x0007c00001007387 */ /* 0x0001e20000100800 */
[----:B------:R-:W-:-:S03]  /*14ee0*/  FADD R2, R51, R2 ;  /* 0x0000000233027221 */ /* 0x000fc60000000000 */
[----:B------:R1:W-:Y:S04]  /*14ef0*/  STL [R1+0x7b8], R4 ;  /* 0x0007b80401007387 */ /* 0x0003e80000100800 */
[----:B0-----:R-:W2:Y:S04]  /*14f00*/  LDL.LU R0, [R1+0x7f8] ;  /* 0x0007f80001007983 */ /* 0x001ea80000300800 */
[----:B------:R0:W-:Y:S04]  /*14f10*/  STL [R1+0x7bc], R3 ;  /* 0x0007bc0301007387 */ /* 0x0001e80000100800 */
[----:B------:R-:W3:Y:S04]  /*14f20*/  LDL.LU R51, [R1+0x7c8] ;  /* 0x0007c80001337983 */ /* 0x000ee80000300800 */
[----:B------:R-:W4:Y:S04]  /*14f30*/  LDL.LU R53, [R1+0x7cc] ;  /* 0x0007cc0001357983 */ /* 0x000f280000300800 */
[----:B------:R-:W2:Y:S04]  /*14f40*/  LDL.LU R55, [R1+0x7d0] ;  /* 0x0007d00001377983 */ /* 0x000ea80000300800 */
[----:B------:R0:W-:Y:S04]  /*14f50*/  STL [R1+0x7c4], R2 ;  /* 0x0007c40201007387 */ /* 0x0001e80000100800 */
[----:B------:R-:W2:Y:S04]  /*14f60*/  LDL.LU R41, [R1+0x7d4] ;  /* 0x0007d40001297983 */ /* 0x000ea80000300800 */
[----:B------:R-:W2:Y:S04]  /*14f70*/  LDL.LU R31, [R1+0x7d8] ;  /* 0x0007d800011f7983 */ /* 0x000ea80000300800 */
[----:B------:R-:W2:Y:S04]  /*14f80*/  LDL.LU R27, [R1+0x7dc] ;  /* 0x0007dc00011b7983 */ /* 0x000ea80000300800 */
[----:B------:R-:W2:Y:S04]  /*14f90*/  LDL.LU R8, [R1+0x7e0] ;  /* 0x0007e00001087983 */ /* 0x000ea80000300800 */
[----:B------:R-:W2:Y:S04]  /*14fa0*/  LDL.LU R7, [R1+0x7e4] ;  /* 0x0007e40001077983 */ /* 0x000ea80000300800 */
[----:B------:R-:W2:Y:S04]  /*14fb0*/  LDL.LU R6, [R1+0x7e8] ;  /* 0x0007e80001067983 */ /* 0x000ea80000300800 */
[----:B-1----:R-:W2:Y:S04]  /*14fc0*/  LDL.LU R4, [R1+0x7ec] ;  /* 0x0007ec0001047983 */ /* 0x002ea80000300800 */
[----:B0-----:R-:W2:Y:S04]  /*14fd0*/  LDL.LU R3, [R1+0x7f0] ;  /* 0x0007f00001037983 */ /* 0x001ea80000300800 */
[----:B------:R-:W2:Y:S04]  /*14fe0*/  LDL.LU R2, [R1+0x7f4] ;  /* 0x0007f40001027983 */ /* 0x000ea80000300800 */
[----:B------:R-:W2:Y:S04]  /*14ff0*/  LDL R43, [R1+0x2c] ;  /* 0x00002c00012b7983 */ /* 0x000ea80000100800 */
[----:B------:R-:W2:Y:S04]  /*15000*/  LDL R45, [R1+0x30] ;  /* 0x00003000012d7983 */ /* 0x000ea80000100800 */
[----:B------:R-:W2:Y:S04]  /*15010*/  LDL R47, [R1+0x34] ;  /* 0x00003400012f7983 */ /* 0x000ea80000100800 */
[----:B------:R-:W2:Y:S04]  /*15020*/  LDL R33, [R1+0x38] ;  /* 0x0000380001217983 */ /* 0x000ea80000100800 */
[----:B------:R-:W2:Y:S04]  /*15030*/  LDL R35, [R1+0x3c] ;  /* 0x00003c0001237983 */ /* 0x000ea80000100800 */
[----:B------:R-:W2:Y:S04]  /*15040*/  LDL R37, [R1] ;  /* 0x0000000001257983 */ /* 0x000ea80000100800 */
[----:B------:R-:W2:Y:S04]  /*15050*/  LDL R39, [R1+0x4] ;  /* 0x0000040001277983 */ /* 0x000ea80000100800 */
[----:B------:R-:W2:Y:S04]  /*15060*/  LDL R30, [R1+0x8] ;  /* 0x00000800011e7983 */ /* 0x000ea80000100800 */
[----:B------:R-:W2:Y:S04]  /*15070*/  LDL R28, [R1+0xc] ;  /* 0x00000c00011c7983 */ /* 0x000ea80000100800 */
[----:B------:R-:W2:Y:S04]  /*15080*/  LDL R26, [R1+0x10] ;  /* 0x00001000011a7983 */ /* 0x000ea80000100800 */
[----:B------:R-:W2:Y:S04]  /*15090*/  LDL R25, [R1+0x14] ;  /* 0x0000140001197983 */ /* 0x000ea80000100800 */
[----:B------:R-:W2:Y:S01]  /*150a0*/  LDL R24, [R1+0x18] ;  /* 0x0000180001187983 */ /* 0x000ea20000100800 */
[----:B---3--:R-:W-:-:S03]  /*150b0*/  FADD R51, R50, R51 ;  /* 0x0000003332337221 */ /* 0x008fc60000000000 */
[----:B------:R-:W3:Y:S01]  /*150c0*/  LDL.LU R50, [R1+0xc4c] ;  /* 0x000c4c0001327983 */ /* 0x000ee20000300800 */
[----:B----4-:R-:W-:-:S03]  /*150d0*/  FADD R53, R52, R53 ;  /* 0x0000003534357221 */ /* 0x010fc60000000000 */
[----:B------:R0:W-:Y:S01]  /*150e0*/  STL [R1+0x7c8], R51 ;  /* 0x0007c83301007387 */ /* 0x0001e20000100800 */
[----:B--2---:R-:W-:-:S03]  /*150f0*/  FADD R55, R54, R55 ;  /* 0x0000003736377221 */ /* 0x004fc60000000000 */
[----:B0-----:R-:W2:Y:S01]  /*15100*/  LDL.LU R51, [R1+0xc48] ;  /* 0x000c480001337983 */ /* 0x001ea20000300800 */
[----:B------:R-:W-:-:S03]  /*15110*/  FADD R41, R40, R41 ;  /* 0x0000002928297221 */ /* 0x000fc60000000000 */
[----:B------:R-:W4:Y:S04]  /*15120*/  LDL.LU R52, [R1+0xc44] ;  /* 0x000c440001347983 */ /* 0x000f280000300800 */
[----:B------:R0:W-:Y:S01]  /*15130*/  STL [R1+0x7cc], R53 ;  /* 0x0007cc3501007387 */ /* 0x0001e20000100800 */
[----:B------:R-:W-:-:S01]  /*15140*/  FADD R31, R42, R31 ;  /* 0x0000001f2a1f7221 */ /* 0x000fc20000000000 */
[----:B------:R-:W-:Y:S01]  /*15150*/  FADD R27, R29, R27 ;  /* 0x0000001b1d1b7221 */ /* 0x000fe20000000000 */
[----:B------:R-:W-:-:S01]  /*15160*/  FADD R8, R38, R8 ;  /* 0x0000000826087221 */ /* 0x000fc20000000000 */
[----:B0-----:R-:W4:Y:S04]  /*15170*/  LDL.LU R53, [R1+0xc40] ;  /* 0x000c400001357983 */ /* 0x001f280000300800 */
        /* <DEDUP_REMOVED lines=9> */
[----:B------:R-:W-:-:S02]  /*15210*/  FADD R2, R44, R2 ;  /* 0x000000022c027221 */ /* 0x000fc40000000000 */
[----:B0-----:R-:W4:Y:S04]  /*15220*/  LDL.LU R41, [R1+0xc30] ;  /* 0x000c300001297983 */ /* 0x001f280000300800 */
[----:B------:R-:W4:Y:S04]  /*15230*/  LDL.LU R42, [R1+0xc2c] ;  /* 0x000c2c00012a7983 */ /* 0x000f280000300800 */
[----:B------:R0:W-:Y:S04]  /*15240*/  STL [R1+0x7d8], R31 ;  /* 0x0007d81f01007387 */ /* 0x0001e80000100800 */
[----:B------:R1:W-:Y:S04]  /*15250*/  STL [R1+0x7dc], R27 ;  /* 0x0007dc1b01007387 */ /* 0x0003e80000100800 */
[----:B------:R1:W-:Y:S04]  /*15260*/  STL [R1+0x7e0], R8 ;  /* 0x0007e00801007387 */ /* 0x0003e80000100800 */
[----:B------:R1:W-:Y:S04]  /*15270*/  STL [R1+0x7e4], R7 ;  /* 0x0007e40701007387 */ /* 0x0003e80000100800 */
[----:B------:R1:W-:Y:S04]  /*15280*/  STL [R1+0x7e8], R6 ;  /* 0x0007e80601007387 */ /* 0x0003e80000100800 */
[----:B------:R1:W-:Y:S01]  /*15290*/  STL [R1+0x7ec], R4 ;  /* 0x0007ec0401007387 */ /* 0x0003e20000100800 */
[----:B------:R-:W-:-:S03]  /*152a0*/  FADD R0, R5, R0 ;  /* 0x0000000005007221 */ /* 0x000fc60000000000 */
[----:B------:R-:W3:Y:S04]  /*152b0*/  LDL.LU R44, [R1+0x7fc] ;  /* 0x0007fc00012c7983 */ /* 0x000ee80000300800 */
[----:B------:R1:W-:Y:S04]  /*152c0*/  STL [R1+0x7f0], R3 ;  /* 0x0007f00301007387 */ /* 0x0003e80000100800 */
[----:B------:R-:W2:Y:S04]  /*152d0*/  LDL.LU R46, [R1+0x800] ;  /* 0x00080000012e7983 */ /* 0x000ea80000300800 */
[----:B------:R1:W-:Y:S04]  /*152e0*/  STL [R1+0x7f4], R2 ;  /* 0x0007f40201007387 */ /* 0x0003e80000100800 */
[----:B------:R-:W4:Y:S04]  /*152f0*/  LDL.LU R32, [R1+0x804] ;  /* 0x0008040001207983 */ /* 0x000f280000300800 */
[----:B------:R1:W-:Y:S04]  /*15300*/  STL [R1+0x7f8], R0 ;  /* 0x0007f80001007387 */ /* 0x0003e80000100800 */
[----:B------:R-:W4:Y:S04]  /*15310*/  LDL.LU R34, [R1+0x808] ;  /* 0x0008080001227983 */ /* 0x000f280000300800 */
[----:B------:R-:W4:Y:S04]  /*15320*/  LDL.LU R36, [R1+0x80c] ;  /* 0x00080c0001247983 */ /* 0x000f280000300800 */
[----:B------:R-:W4:Y:S04]  /*15330*/  LDL.LU R38, [R1+0x810] ;  /* 0x0008100001267983 */ /* 0x000f280000300800 */
[----:B0-----:R-:W4:Y:S04]  /*15340*/  LDL.LU R31, [R1+0x814] ;  /* 0x00081400011f7983 */ /* 0x001f280000300800 */
[----:B------:R-:W4:Y:S04]  /*15350*/  LDL.LU R29, [R1+0x818] ;  /* 0x00081800011d7983 */ /* 0x000f280000300800 */
[----:B-1----:R-:W4:Y:S04]  /*15360*/  LDL.LU R27, [R1+0x81c] ;  /* 0x00081c00011b7983 */ /* 0x002f280000300800 */
        /* <DEDUP_REMOVED lines=8> */
[----:B---3--:R-:W-:-:S03]  /*153f0*/  FADD R44, R43, R44 ;  /* 0x0000002c2b2c7221 */ /* 0x008fc60000000000 */
[----:B------:R-:W3:Y:S04]  /*15400*/  LDL.LU R43, [R1+0xc28] ;  /* 0x000c2800012b7983 */ /* 0x000ee80000300800 */
[----:B------:R0:W-:Y:S01]  /*15410*/  STL [R1+0x7fc], R44 ;  /* 0x0007fc2c01007387 */ /* 0x0001e20000100800 */
[----:B--2---:R-:W-:-:S03]  /*15420*/  FADD R46, R45, R46 ;  /* 0x0000002e2d2e7221 */ /* 0x004fc60000000000 */
[----:B0-----:R-:W2:Y:S01]  /*15430*/  LDL.LU R44, [R1+0xc24] ;  /* 0x000c2400012c7983 */ /* 0x001ea20000300800 */
[----:B----4-:R-:W-:-:S03]  /*15440*/  FADD R32, R47, R32 ;  /* 0x000000202f207221 */ /* 0x010fc60000000000 */
[----:B------:R-:W4:Y:S04]  /*15450*/  LDL.LU R45, [R1+0xc20] ;  /* 0x000c2000012d7983 */ /* 0x000f280000300800 */
[----:B------:R0:W-:Y:S01]  /*15460*/  STL [R1+0x800], R46 ;  /* 0x0008002e01007387 */ /* 0x0001e20000100800 */
[----:B------:R-:W-:-:S01]  /*15470*/  FADD R34, R33, R34 ;  /* 0x0000002221227221 */ /* 0x000fc20000000000 */
[----:B------:R-:W-:Y:S02]  /*15480*/  FADD R36, R35, R36 ;  /* 0x0000002423247221 */ /* 0x000fe40000000000 */
        /* <DEDUP_REMOVED lines=29> */
[----:B------:R1:W-:Y:S01]  /*15660*/  STL [R1+0x824], R7 ;  /* 0x0008240701007387 */ /* 0x0003e20000100800 */
[----:B------:R-:W-:-:S03]  /*15670*/  FADD R0, R227, R0 ;  /* 0x00000000e3007221 */ /* 0x000fc60000000000 */
[----:B------:R1:W-:Y:S04]  /*15680*/  STL [R1+0x828], R6 ;  /* 0x0008280601007387 */ /* 0x0003e80000100800 */
[----:B------:R1:W-:Y:S04]  /*15690*/  STL [R1+0x82c], R5 ;  /* 0x00082c0501007387 */ /* 0x0003e80000100800 */
[----:B------:R1:W-:Y:S04]  /*156a0*/  STL [R1+0x830], R4 ;  /* 0x0008300401007387 */ /* 0x0003e80000100800 */
[----:B0-----:R-:W3:Y:S04]  /*156b0*/  LDL.LU R31, [R1+0x840] ;  /* 0x00084000011f7983 */ /* 0x001ee80000300800 */
[----:B------:R0:W-:Y:S04]  /*156c0*/  STL [R1+0x834], R3 ;  /* 0x0008340301007387 */ /* 0x0001e80000100800 */
[----:B------:R-:W2:Y:S04]  /*156d0*/  LDL.LU R30, [R1+0x844] ;  /* 0x00084400011e7983 */ /* 0x000ea80000300800 */
[----:B------:R0:W-:Y:S04]  /*156e0*/  STL [R1+0x838], R2 ;  /* 0x0008380201007387 */ /* 0x0001e80000100800 */
[----:B-1----:R-:W4:Y:S04]  /*156f0*/  LDL.LU R29, [R1+0x848] ;  /* 0x00084800011d7983 */ /* 0x002f280000300800 */
        /* <DEDUP_REMOVED lines=13> */
[----:B------:R-:W4:Y:S04]  /*157d0*/  LDL.LU R2, [R1+0x87c] ;  /* 0x00087c0001027983 */ /* 0x000f280000300800 */
[----:B-1----:R-:W4:Y:S01]  /*157e0*/  LDL.LU R0, [R1+0x880] ;  /* 0x0008800001007983 */ /* 0x002f220000300800 */
[----:B---3--:R-:W-:-:S01]  /*157f0*/  FADD R31, R228, R31 ;  /* 0x0000001fe41f7221 */ /* 0x008fc20000000000 */
[----:B--2---:R-:W-:-:S04]  /*15800*/  FADD R30, R229, R30 ;  /* 0x0000001ee51e7221 */ /* 0x004fc80000000000 */
[----:B------:R0:W-:Y:S01]  /*15810*/  STL [R1+0x840], R31 ;  /* 0x0008401f01007387 */ /* 0x0001e20000100800 */
[----:B----4-:R-:W-:-:S03]  /*15820*/  FADD R29, R230, R29 ;  /* 0x0000001de61d7221 */ /* 0x010fc60000000000 */
[----:B------:R1:W-:Y:S01]  /*15830*/  STL [R1+0x844], R30 ;  /* 0x0008441e01007387 */ /* 0x0003e20000100800 */
[----:B------:R-:W-:-:S03]  /*15840*/  FADD R28, R231, R28 ;  /* 0x0000001ce71c7221 */ /* 0x000fc60000000000 */
        /* <DEDUP_REMOVED lines=24> */
[----:B0-----:R-:W4:Y:S01]  /*159d0*/  LDL.LU R31, [R1+0x884] ;  /* 0x00088400011f7983 */ /* 0x001f220000300800 */
[----:B------:R-:W-:-:S03]  /*159e0*/  FADD R0, R212, R0 ;  /* 0x00000000d4007221 */ /* 0x000fc60000000000 */
[----:B------:R0:W-:Y:S04]  /*159f0*/  STL [R1+0x878], R3 ;  /* 0x0008780301007387 */ /* 0x0001e80000100800 */
[----:B-1----:R-:W4:Y:S04]  /*15a00*/  LDL.LU R30, [R1+0x888] ;  /* 0x00088800011e7983 */ /* 0x002f280000300800 */
[----:B------:R1:W-:Y:S04]  /*15a10*/  STL [R1+0x87c], R2 ;  /* 0x00087c0201007387 */ /* 0x0003e80000100800 */
[----:B--2---:R-:W2:Y:S04]  /*15a20*/  LDL.LU R29, [R1+0x88c] ;  /* 0x00088c00011d7983 */ /* 0x004ea80000300800 */
[----:B------:R1:W-:Y:S04]  /*15a30*/  STL [R1+0x880], R0 ;  /* 0x0008800001007387 */ /* 0x0003e80000100800 */
[----:B---3--:R-:W3:Y:S04]  /*15a40*/  LDL.LU R28, [R1+0x890] ;  /* 0x00089000011c7983 */ /* 0x008ee80000300800 */
        /* <DEDUP_REMOVED lines=12> */
[----:B------:R-:W4:Y:S01]  /*15b10*/  LDL.LU R0, [R1+0x8c4] ;  /* 0x0008c40001007983 */ /* 0x000f220000300800 */
[----:B------:R-:W-:-:S01]  /*15b20*/  FADD R31, R213, R31 ;  /* 0x0000001fd51f7221 */ /* 0x000fc20000000000 */
[----:B------:R-:W-:-:S04]  /*15b30*/  FADD R30, R214, R30 ;  /* 0x0000001ed61e7221 */ /* 0x000fc80000000000 */
[----:B------:R0:W-:Y:S01]  /*15b40*/  STL [R1+0x884], R31 ;  /* 0x0008841f01007387 */ /* 0x0001e20000100800 */
[----:B--2---:R-:W-:-:S03]  /*15b50*/  FADD R29, R215, R29 ;  /* 0x0000001dd71d7221 */ /* 0x004fc60000000000 */
[----:B------:R1:W-:Y:S01]  /*15b60*/  STL [R1+0x888], R30 ;  /* 0x0008881e01007387 */ /* 0x0003e20000100800 */
[----:B---3--:R-:W-:-:S03]  /*15b70*/  FADD R28, R200, R28 ;  /* 0x0000001cc81c7221 */ /* 0x008fc60000000000 */
        /* <DEDUP_REMOVED lines=455> */
[----:B------:R-:W-:Y:S01]  /*177f0*/  STL [R1+0xae8], R31 ;  /* 0x000ae81f01007387 */ /* 0x000fe20000100800 */
[----:B--2---:R-:W-:-:S03]  /*17800*/  FADD R29, R48, R29 ;  /* 0x0000001d301d7221 */ /* 0x004fc60000000000 */
[----:B------:R-:W-:Y:S01]  /*17810*/  STL [R1+0xaec], R30 ;  /* 0x000aec1e01007387 */ /* 0x000fe20000100800 */
[----:B---3--:R-:W-:-:S03]  /*17820*/  FADD R28, R49, R28 ;  /* 0x0000001c311c7221 */ /* 0x008fc60000000000 */
[----:B------:R-:W-:Y:S01]  /*17830*/  STL [R1+0xaf0], R29 ;  /* 0x000af01d01007387 */ /* 0x000fe20000100800 */
[----:B----4-:R-:W-:-:S03]  /*17840*/  FADD R27, R50, R27 ;  /* 0x0000001b321b7221 */ /* 0x010fc60000000000 */
        /* <DEDUP_REMOVED lines=9> */
[----:B------:R-:W-:-:S03]  /*178e0*/  FADD R8, R55, R8 ;  /* 0x0000000837087221 */ /* 0x000fc60000000000 */
[----:B------:R-:W-:Y:S01]  /*178f0*/  STL [R1+0xb08], R9 ;  /* 0x000b080901007387 */ /* 0x000fe20000100800 */
[----:B------:R-:W-:-:S03]  /*17900*/  FADD R7, R40, R7 ;  /* 0x0000000728077221 */ /* 0x000fc60000000000 */
[----:B------:R1:W-:Y:S01]  /*17910*/  STL [R1+0xb0c], R8 ;  /* 0x000b0c0801007387 */ /* 0x0003e20000100800 */
[----:B------:R-:W-:-:S03]  /*17920*/  FADD R6, R41, R6 ;  /* 0x0000000629067221 */ /* 0x000fc60000000000 */
[----:B------:R2:W-:Y:S01]  /*17930*/  STL [R1+0xb10], R7 ;  /* 0x000b100701007387 */ /* 0x0005e20000100800 */
[----:B------:R-:W-:-:S03]  /*17940*/  FADD R5, R42, R5 ;  /* 0x000000052a057221 */ /* 0x000fc60000000000 */
[----:B------:R3:W-:Y:S01]  /*17950*/  STL [R1+0xb14], R6 ;  /* 0x000b140601007387 */ /* 0x0007e20000100800 */
[----:B------:R-:W-:-:S03]  /*17960*/  FADD R4, R43, R4 ;  /* 0x000000042b047221 */ /* 0x000fc60000000000 */
[----:B------:R-:W-:Y:S01]  /*17970*/  STL [R1+0xb18], R5 ;  /* 0x000b180501007387 */ /* 0x000fe20000100800 */
[----:B------:R-:W-:-:S03]  /*17980*/  FADD R3, R44, R3 ;  /* 0x000000032c037221 */ /* 0x000fc60000000000 */
[----:B------:R4:W-:Y:S01]  /*17990*/  STL [R1+0xb1c], R4 ;  /* 0x000b1c0401007387 */ /* 0x0009e20000100800 */
[----:B------:R-:W-:-:S03]  /*179a0*/  FADD R2, R45, R2 ;  /* 0x000000022d027221 */ /* 0x000fc60000000000 */
[----:B0-----:R-:W4:Y:S01]  /*179b0*/  LDL.LU R24, [R1+0xb2c] ;  /* 0x000b2c0001187983 */ /* 0x001f220000300800 */
[----:B------:R-:W-:-:S03]  /*179c0*/  FADD R0, R46, R0 ;  /* 0x000000002e007221 */ /* 0x000fc60000000000 */
[----:B------:R0:W-:Y:S04]  /*179d0*/  STL [R1+0xb20], R3 ;  /* 0x000b200301007387 */ /* 0x0001e80000100800 */
[----:B------:R-:W4:Y:S04]  /*179e0*/  LDL.LU R25, [R1+0xb30] ;  /* 0x000b300001197983 */ /* 0x000f280000300800 */
        /* <DEDUP_REMOVED lines=8> */
[----:B-1----:R-:W4:Y:S04]  /*17a70*/  LDL.LU R8, [R1+0xb4c] ;  /* 0x000b4c0001087983 */ /* 0x002f280000300800 */
[----:B--2---:R-:W2:Y:S04]  /*17a80*/  LDL.LU R7, [R1+0xb50] ;  /* 0x000b500001077983 */ /* 0x004ea80000300800 */
[----:B---3--:R-:W3:Y:S04]  /*17a90*/  LDL.LU R6, [R1+0xb54] ;  /* 0x000b540001067983 */ /* 0x008ee80000300800 */
[----:B----4-:R-:W4:Y:S04]  /*17aa0*/  LDL.LU R4, [R1+0xb58] ;  /* 0x000b580001047983 */ /* 0x010f280000300800 */
[----:B0-----:R-:W4:Y:S04]  /*17ab0*/  LDL.LU R3, [R1+0xb5c] ;  /* 0x000b5c0001037983 */ /* 0x001f280000300800 */
[----:B------:R-:W4:Y:S04]  /*17ac0*/  LDL.LU R2, [R1+0xb60] ;  /* 0x000b600001027983 */ /* 0x000f280000300800 */
[----:B------:R-:W4:Y:S04]  /*17ad0*/  LDL.LU R0, [R1+0xb64] ;  /* 0x000b640001007983 */ /* 0x000f280000300800 */
[----:B------:R-:W4:Y:S04]  /*17ae0*/  LDL.LU R9, [R1+0xb68] ;  /* 0x000b680001097983 */ /* 0x000f280000300800 */
[----:B------:R-:W4:Y:S01]  /*17af0*/  LDL.LU R5, [R1+0xb6c] ;  /* 0x000b6c0001057983 */ /* 0x000f220000300800 */
[----:B------:R-:W-:-:S05]  /*17b00*/  FADD R24, R47, R24 ;  /* 0x000000182f187221 */ /* 0x000fca0000000000 */
[----:B------:R0:W-:Y:S01]  /*17b10*/  STL [R1+0xb2c], R24 ;  /* 0x000b2c1801007387 */ /* 0x0001e20000100800 */
[----:B------:R-:W-:-:S03]  /*17b20*/  FADD R25, R32, R25 ;  /* 0x0000001920197221 */ /* 0x000fc60000000000 */
        /* <DEDUP_REMOVED lines=8> */
[----:B------:R-:W-:-:S03]  /*17bb0*/  FADD R30, R37, R30 ;  /* 0x0000001e251e7221 */ /* 0x000fc60000000000 */
[----:B0-----:R-:W4:Y:S01]  /*17bc0*/  LDL.LU R26, [R1+0xbec] ;  /* 0x000bec00011a7983 */ /* 0x001f220000300800 */
[----:B------:R-:W-:-:S03]  /*17bd0*/  FADD R31, R38, R31 ;  /* 0x0000001f261f7221 */ /* 0x000fc60000000000 */
[----:B------:R0:W-:Y:S04]  /*17be0*/  STL [R1+0xb38], R27 ;  /* 0x000b381b01007387 */ /* 0x0001e80000100800 */
[----:B0-----:R-:W4:Y:S04]  /*17bf0*/  LDL.LU R27, [R1+0xbe8] ;  /* 0x000be800011b7983 */ /* 0x001f280000300800 */
[----:B------:R0:W-:Y:S04]  /*17c00*/  STL [R1+0xb3c], R28 ;  /* 0x000b3c1c01007387 */ /* 0x0001e80000100800 */
[----:B0-----:R-:W4:Y:S04]  /*17c10*/  LDL.LU R28, [R1+0xbe4] ;  /* 0x000be400011c7983 */ /* 0x001f280000300800 */
[----:B------:R0:W-:Y:S04]  /*17c20*/  STL [R1+0xb40], R29 ;  /* 0x000b401d01007387 */ /* 0x0001e80000100800 */
[----:B0-----:R-:W4:Y:S04]  /*17c30*/  LDL.LU R29, [R1+0xbe0] ;  /* 0x000be000011d7983 */ /* 0x001f280000300800 */
[----:B------:R0:W-:Y:S04]  /*17c40*/  STL [R1+0xb44], R30 ;  /* 0x000b441e01007387 */ /* 0x0001e80000100800 */
[----:B0-----:R-:W4:Y:S04]  /*17c50*/  LDL.LU R30, [R1+0xbdc] ;  /* 0x000bdc00011e7983 */ /* 0x001f280000300800 */
[----:B------:R0:W-:Y:S04]  /*17c60*/  STL [R1+0xb48], R31 ;  /* 0x000b481f01007387 */ /* 0x0001e80000100800 */
[----:B0-----:R-:W4:Y:S01]  /*17c70*/  LDL.LU R31, [R1+0xbd8] ;  /* 0x000bd800011f7983 */ /* 0x001f220000300800 */
[----:B------:R-:W-:-:S05]  /*17c80*/  FADD R8, R39, R8 ;  /* 0x0000000827087221 */ /* 0x000fca0000000000 */
[----:B------:R0:W-:Y:S04]  /*17c90*/  STL [R1+0xb4c], R8 ;  /* 0x000b4c0801007387 */ /* 0x0001e80000100800 */
[----:B0-----:R0:W5:Y:S01]  /*17ca0*/  LDL.LU R8, [R1+0xbd4] ;  /* 0x000bd40001087983 */ /* 0x0011620000300800 */
[----:B------:R-:W-:Y:S01]  /*17cb0*/  UMOV UR12, URZ ;  /* 0x0000003f000c7c82 */ /* 0x000fe20008000000 */
[----:B--2---:R-:W-:-:S05]  /*17cc0*/  FADD R7, R24, R7 ;  /* 0x0000000718077221 */ /* 0x004fca0000000000 */
[----:B------:R1:W-:Y:S01]  /*17cd0*/  STL [R1+0xb50], R7 ;  /* 0x000b500701007387 */ /* 0x0003e20000100800 */
[----:B---3--:R-:W-:-:S03]  /*17ce0*/  FADD R6, R25, R6 ;  /* 0x0000000619067221 */ /* 0x008fc60000000000 */
[----:B-1----:R0:W5:Y:S04]  /*17cf0*/  LDL.LU R7, [R1+0xbd0] ;  /* 0x000bd00001077983 */ /* 0x0021680000300800 */
[----:B------:R1:W-:Y:S01]  /*17d00*/  STL [R1+0xb54], R6 ;  /* 0x000b540601007387 */ /* 0x0003e20000100800 */
[----:B----4-:R-:W-:-:S03]  /*17d10*/  FADD R4, R26, R4 ;  /* 0x000000041a047221 */ /* 0x010fc60000000000 */
[----:B-1----:R0:W5:Y:S04]  /*17d20*/  LDL.LU R6, [R1+0xbcc] ;  /* 0x000bcc0001067983 */ /* 0x0021680000300800 */
[----:B------:R1:W-:Y:S01]  /*17d30*/  STL [R1+0xb58], R4 ;  /* 0x000b580401007387 */ /* 0x0003e20000100800 */
[----:B------:R-:W-:-:S03]  /*17d40*/  FADD R3, R27, R3 ;  /* 0x000000031b037221 */ /* 0x000fc60000000000 */
        /* <DEDUP_REMOVED lines=9> */
[----:B-1----:R0:W5:Y:S01]  /*17de0*/  LDL.LU R0, [R1+0xbbc] ;  /* 0x000bbc0001007983 */ /* 0x0021620000300800 */
[----:B------:R-:W-:-:S05]  /*17df0*/  FADD R5, R5, R31 ;  /* 0x0000001f05057221 */ /* 0x000fca0000000000 */
[----:B------:R1:W-:Y:S04]  /*17e00*/  STL [R1+0xb6c], R5 ;  /* 0x000b6c0501007387 */ /* 0x0003e80000100800 */
[----:B------:R0:W-:Y:S01]  /*17e10*/  STL [R1+0xb68], R9 ;  /* 0x000b680901007387 */ /* 0x0001e20000100800 */
[----:B-1----:R-:W-:-:S07]  /*17e20*/  IMAD.U32 R5, RZ, RZ, UR12 ;  /* 0x0000000cff057e24 */ /* 0x002fce000f8e00ff */
.L_x_29:
[----:B------:R-:W-:Y:S05]  /*17e30*/  @!P1 BRA `(.L_x_30) ;  /* 0x0000000000049947 */ /* 0x000fea0003800000 */
[----:B------:R-:W-:Y:S01]  /*17e40*/  BPT.TRAP 0x1 ;  /* 0x000000040000795c */ /* 0x000fe20000300000 */
.L_x_30:
[----:B-----5:R1:W-:Y:S04]  /*17e50*/  STL [R1+0xbc0], R2 ;  /* 0x000bc00201007387 */ /* 0x0203e80000100800 */
[----:B0-----:R-:W2:Y:S04]  /*17e60*/  LDL R9, [R1+0xb98] ;  /* 0x000b980001097983 */ /* 0x001ea80000100800 */
[----:B-1----:R-:W3:Y:S04]  /*17e70*/  LDL R2, [R1+0xba4] ;  /* 0x000ba40001027983 */ /* 0x002ee80000100800 */
[----:B------:R0:W-:Y:S04]  /*17e80*/  STL [R1+0xbbc], R0 ;  /* 0x000bbc0001007387 */ /* 0x0001e80000100800 */
[----:B0-----:R-:W4:Y:S01]  /*17e90*/  LDL R0, [R1+0xba0] ;  /* 0x000ba00001007983 */ /* 0x001f220000100800 */
[----:B------:R-:W-:-:S02]  /*17ea0*/  R2UR UR14, R4 ;  /* 0x00000000040e72ca */ /* 0x000fc400000e0000 */
[----:B------:R-:W-:Y:S02]  /*17eb0*/  R2UR UR12, R8 ;  /* 0x00000000080c72ca */ /* 0x000fe400000e0000 */
[----:B--2---:R-:W-:-:S13]  /*17ec0*/  ISETP.NE.AND P0, PT, R9, RZ, PT ;  /* 0x000000ff0900720c */ /* 0x004fda0003f05270 */
[----:B------:R-:W-:-:S05]  /*17ed0*/  VOTEU.ANY UP0, P0 ;  /* 0x00000000003f7886 */ /* 0x000fca0000000100 */
[----:B------:R-:W-:-:S04]  /*17ee0*/  @UP0 ULEA UR12, UR12, UR14, 0x3 ;  /* 0x0000000e0c0c0291 */ /* 0x000fc8000f8e183f */
[----:B------:R-:W-:Y:S01]  /*17ef0*/  @UP0 UIADD3 UR12, UR12, 0x48, URZ ;  /* 0x000000480c0c0890 */ /* 0x000fe2000fffe03f */
[----:B---3--:R-:W-:Y:S02]  /*17f00*/  R2UR UR13, R2 ;  /* 0x00000000020d72ca */ /* 0x008fe400000e0000 */
[----:B------:R0:W5:Y:S03]  /*17f10*/  LDL.LU R2, [R1+0xbc0] ;  /* 0x000bc00001027983 */ /* 0x0001660000300800 */
[----:B------:R-:W-:-:S05]  /*17f20*/  IMAD.U32 R9, RZ, RZ, UR12 ;  /* 0x0000000cff097e24 */ /* 0x000fca000f8e00ff */
[----:B----4-:R-:W-:Y:S02]  /*17f30*/  @P0 PRMT R9, R0, 0x654, R9 ;  /* 0x0000065400090816 */ /* 0x010fe40000000009 */
[----:B------:R0:W5:Y:S01]  /*17f40*/  LDL.LU R0, [R1+0xbbc] ;  /* 0x000bbc0001007983 */ /* 0x0001620000300800 */
[----:B------:R-:W-:Y:S01]  /*17f50*/  UISETP.GT.U32.AND UP0, UPT, UR13, 0x1, UPT ;  /* 0x000000010d00788c */ /* 0x000fe2000bf04070 */
[----:B------:R0:W-:Y:S05]  /*17f60*/  @P0 SYNCS.ARRIVE.TRANS64.RED.A1T0 RZ, [R9+URZ], RZ ;  /* 0x000000ff09ff09a7 */ /* 0x0001ea000810043f */
[----:B------:R-:W-:-:S13]  /*17f70*/  PLOP3.LUT P0, PT, PT, PT, UP0, 0x80, 0x0 ;  /* 0x000000000000781c */ /* 0x000fda0003f0f008 */
[----:B0-----:R-:W-:Y:S05]  /*17f80*/  @P0 BRA `(.L_x_31) ;  /* 0x0000000000040947 */ /* 0x001fea0003800000 */
[----:B------:R-:W-:Y:S01]  /*17f90*/  BPT.TRAP 0x1 ;  /* 0x000000040000795c */ /* 0x000fe20000300000 */
.L_x_31:
[----:B------:R-:W-:Y:S02]  /*17fa0*/  R2UR UR12, R3 ;  /* 0x00000000030c72ca */ /* 0x000fe400000e0000 */
[----:B------:R-:W-:Y:S02]  /*17fb0*/  R2UR UR13, R8 ;  /* 0x00000000080d72ca */ /* 0x000fe400000e0000 */
[C---:B------:R-:W-:Y:S01]  /*17fc0*/  ISETP.GT.AND P0, PT, R7.reuse, 0x1, PT ;  /* 0x000000010700780c */ /* 0x040fe20003f04270 */
[----:B------:R-:W-:-:S08]  /*17fd0*/  VIADD R7, R7, 0xffffffff ;  /* 0xffffffff07077836 */ /* 0x000fd00000000000 */
[----:B------:R-:W-:Y:S02]  /*17fe0*/  UIADD3 UR12, UR12, 0x1, URZ ;  /* 0x000000010c0c7890 */ /* 0x000fe4000fffe03f */
[----:B------:R-:W-:Y:S02]  /*17ff0*/  UIADD3 UR13, UR13, 0x1, URZ ;  /* 0x000000010d0d7890 */ /* 0x000fe4000fffe03f */
[----:B------:R-:W-:Y:S02]  /*18000*/  UISETP.NE.AND UP0, UPT, UR12, 0x9, UPT ;  /* 0x000000090c00788c */ /* 0x000fe4000bf05270 */
[----:B------:R-:W-:Y:S02]  /*18010*/  UISETP.NE.AND UP1, UPT, UR13, 0x9, UPT ;  /* 0x000000090d00788c */ /* 0x000fe4000bf25270 */
[----:B------:R-:W-:Y:S02]  /*18020*/  USEL UR14, UR12, URZ, UP0 ;  /* 0x0000003f0c0e7287 */ /* 0x000fe40008000000 */
[----:B------:R-:W-:-:S02]  /*18030*/  USEL UR12, URZ, 0x1, UP0 ;  /* 0x000000013f0c7887 */ /* 0x000fc40008000000 */
[----:B------:R-:W-:Y:S02]  /*18040*/  USEL UR13, UR13, URZ, UP1 ;  /* 0x0000003f0d0d7287 */ /* 0x000fe40008800000 */
[----:B------:R-:W-:Y:S02]  /*18050*/  IMAD.U32 R3, RZ, RZ, UR14 ;  /* 0x0000000eff037e24 */ /* 0x000fe4000f8e00ff */
[----:B------:R-:W-:Y:S01]  /*18060*/  LOP3.LUT R6, R6, UR12, RZ, 0x3c, !PT ;  /* 0x0000000c06067c12 */ /* 0x000fe2000f8e3cff */
[----:B------:R-:W-:Y:S01]  /*18070*/  UMOV UR12, 0x1 ;  /* 0x00000001000c7882 */ /* 0x000fe20000000000 */
[----:B------:R-:W-:Y:S01]  /*18080*/  IMAD.U32 R8, RZ, RZ, UR13 ;  /* 0x0000000dff087e24 */ /* 0x000fe2000f8e00ff */
[----:B------:R-:W-:Y:S06]  /*18090*/  @P0 BRA `(.L_x_32) ;  /* 0xffffff5c00640947 */ /* 0x000fec000383ffff */
.L_x_24:
[----:B------:R-:W-:-:S13]  /*180a0*/  R2UR UR11, R5 ;  /* 0x00000000050b72ca */ /* 0x000fda00000e0000 */
[----:B------:R-:W-:-:S04]  /*180b0*/  UISETP.NE.AND UP0, UPT, UR11, URZ, UPT ;  /* 0x0000003f0b00728c */ /* 0x000fc8000bf05270 */
[----:B------:R-:W-:-:S06]  /*180c0*/  USEL UR11, URZ, 0x1, !UP0 ;  /* 0x000000013f0b7887 */ /* 0x000fcc000c000000 */
[----:B------:R-:W-:-:S13]  /*180d0*/  ISETP.NE.AND P0, PT, RZ, UR11, PT ;  /* 0x0000000bff007c0c */ /* 0x000fda000bf05270 */
[----:B------:R-:W-:Y:S05]  /*180e0*/  @!P0 BRA `(.L_x_33) ;  /* 0x0000006c00e08947 */ /* 0x000fea0003800000 */
[----:B------:R-:W3:Y:S04]  /*180f0*/  LDL.LU R5, [R1+0x428] ;  /* 0x0004280001057983 */ /* 0x000ee80000300800 */
[----:B------:R-:W4:Y:S04]  /*18100*/  LDL.LU R6, [R1+0x42c] ;  /* 0x00042c0001067983 */ /* 0x000f280000300800 */
[----:B------:R-:W2:Y:S04]  /*18110*/  LDL.LU R3, [R1+0x430] ;  /* 0x0004300001037983 */ /* 0x000ea80000300800 */
[----:B------:R-:W2:Y:S04]  /*18120*/  LDL.LU R7, [R1+0x434] ;  /* 0x0004340001077983 */ /* 0x000ea80000300800 */
[----:B------:R-:W2:Y:S04]  /*18130*/  LDL.LU R8, [R1+0x438] ;  /* 0x0004380001087983 */ /* 0x000ea80000300800 */
[----:B------:R-:W2:Y:S04]  /*18140*/  LDL.LU R9, [R1+0x43c] ;  /* 0x00043c0001097983 */ /* 0x000ea80000300800 */
[----:B------:R1:W-:Y:S04]  /*18150*/  STL [R1+0xc98], R75 ;  /* 0x000c984b01007387 */ /* 0x0003e80000100800 */
[----:B-1----:R-:W2:Y:S04]  /*18160*/  LDL.LU R75, [R1+0x424] ;  /* 0x00042400014b7983 */ /* 0x002ea80000300800 */
[----:B------:R1:W-:Y:S04]  /*18170*/  STL [R1+0xc94], R76 ;  /* 0x000c944c01007387 */ /* 0x0003e80000100800 */
[----:B-1----:R-:W2:Y:S04]  /*18180*/  LDL.LU R76, [R1+0x420] ;  /* 0x00042000014c7983 */ /* 0x002ea80000300800 */
        /* <DEDUP_REMOVED lines=52> */
[----:B-----5:R-:W-:Y:S04]  /*184d0*/  STL [R1+0xbc0], R2 ;  /* 0x000bc00201007387 */ /* 0x020fe80000100800 */
[----:B------:R0:W-:Y:S04]  /*184e0*/  STL [R1+0xbbc], R0 ;  /* 0x000bbc0001007387 */ /* 0x0001e80000100800 */
[----:B-1----:R-:W2:Y:S04]  /*184f0*/  LDL.LU R38, [R1+0x400] ;  /* 0x0004000001267983 */ /* 0x002ea80000300800 */
[----:B------:R-:W2:Y:S04]  /*18500*/  LDL.LU R37, [R1+0x404] ;  /* 0x0004040001257983 */ /* 0x000ea80000300800 */
[----:B------:R-:W2:Y:S04]  /*18510*/  LDL.LU R36, [R1+0x408] ;  /* 0x0004080001247983 */ /* 0x000ea80000300800 */
[----:B------:R-:W2:Y:S04]  /*18520*/  LDL.LU R35, [R1+0x40c] ;  /* 0x00040c0001237983 */ /* 0x000ea80000300800 */
[----:B------:R-:W2:Y:S04]  /*18530*/  LDL.LU R34, [R1+0x410] ;  /* 0x0004100001227983 */ /* 0x000ea80000300800 */
[----:B------:R-:W2:Y:S04]  /*18540*/  LDL.LU R33, [R1+0x414] ;  /* 0x0004140001217983 */ /* 0x000ea80000300800 */
[----:B------:R-:W2:Y:S04]  /*18550*/  LDL.LU R32, [R1+0x418] ;  /* 0x0004180001207983 */ /* 0x000ea80000300800 */
[----:B------:R-:W2:Y:S04]  /*18560*/  LDL.LU R47, [R1+0x41c] ;  /* 0x00041c00012f7983 */ /* 0x000ea80000300800 */
[----:B------:R-:W2:Y:S01]  /*18570*/  LDL.LU R46, [R1+0x3e0] ;  /* 0x0003e000012e7983 */ /* 0x000ea20000300800 */
[----:B---3--:R-:W-:-:S03]  /*18580*/  FADD R12, R5, R12 ;  /* 0x0000000c050c7221 */ /* 0x008fc60000000000 */
[----:B------:R-:W3:Y:S01]  /*18590*/  LDL.LU R45, [R1+0x3e4] ;  /* 0x0003e400012d7983 */ /* 0x000ee20000300800 */
[----:B----4-:R-:W-:-:S03]  /*185a0*/  FADD R13, R6, R13 ;  /* 0x0000000d060d7221 */ /* 0x010fc60000000000 */
[----:B------:R-:W4:Y:S01]  /*185b0*/  LDL.LU R44, [R1+0x3e8] ;  /* 0x0003e800012c7983 */ /* 0x000f220000300800 */
[----:B--2---:R-:W-:-:S03]  /*185c0*/  FADD R14, R3, R14 ;  /* 0x0000000e030e7221 */ /* 0x004fc60000000000 */
[----:B------:R-:W2:Y:S01]  /*185d0*/  LDL.LU R43, [R1+0x3ec] ;  /* 0x0003ec00012b7983 */ /* 0x000ea20000300800 */
[----:B------:R-:W-:-:S03]  /*185e0*/  FADD R15, R7, R15 ;  /* 0x0000000f070f7221 */ /* 0x000fc60000000000 */
[----:B------:R-:W3:Y:S01]  /*185f0*/  LDL.LU R42, [R1+0x3f0] ;  /* 0x0003f000012a7983 */ /* 0x000ee20000300800 */
[----:B------:R-:W-:-:S03]  /*18600*/  FADD R16, R8, R16 ;  /* 0x0000001008107221 */ /* 0x000fc60000000000 */
[----:B------:R-:W3:Y:S01]  /*18610*/  LDL.LU R41, [R1+0x440] ;  /* 0x0004400001297983 */ /* 0x000ee20000300800 */
[----:B------:R-:W-:-:S03]  /*18620*/  FADD R17, R9, R17 ;  /* 0x0000001109117221 */ /* 0x000fc60000000000 */
[----:B------:R-:W4:Y:S04]  /*18630*/  LDL.LU R40, [R1+0x3f4] ;  /* 0x0003f40001287983 */ /* 0x000f280000300800 */
[----:B------:R-:W4:Y:S04]  /*18640*/  LDL.LU R55, [R1+0x444] ;  /* 0x0004440001377983 */ /* 0x000f280000300800 */
[----:B------:R-:W2:Y:S01]  /*18650*/  LDL.LU R54, [R1+0x3f8] ;  /* 0x0003f80001367983 */ /* 0x000ea20000300800 */
[----:B------:R-:W-:-:S03]  /*18660*/  FADD R11, R75, R11 ;  /* 0x0000000b4b0b7221 */ /* 0x000fc60000000000 */
[----:B------:R-:W2:Y:S04]  /*18670*/  LDL.LU R53, [R1+0x448] ;  /* 0x0004480001357983 */ /* 0x000ea80000300800 */
[----:B------:R-:W2:Y:S04]  /*18680*/  LDL.LU R52, [R1+0x3fc] ;  /* 0x0003fc0001347983 */ /* 0x000ea80000300800 */
[----:B------:R-:W2:Y:S04]  /*18690*/  LDL.LU R51, [R1+0x44c] ;  /* 0x00044c0001337983 */ /* 0x000ea80000300800 */
[----:B------:R-:W2:Y:S01]  /*186a0*/  LDL.LU R50, [R1+0x3c0] ;  /* 0x0003c00001327983 */ /* 0x000ea20000300800 */
[----:B------:R-:W-:-:S03]  /*186b0*/  FADD R10, R76, R10 ;  /* 0x0000000a4c0a7221 */ /* 0x000fc60000000000 */
[----:B------:R-:W2:Y:S04]  /*186c0*/  LDL.LU R49, [R1+0x450] ;  /* 0x0004500001317983 */ /* 0x000ea80000300800 */
        /* <DEDUP_REMOVED lines=28> */
[----:B------:R-:W-:Y:S01]  /*18890*/  FADD R18, R38, R18 ;  /* 0x0000001226127221 */ /* 0x000fe20000000000 */
[----:B------:R-:W-:Y:S01]  /*188a0*/  FADD R19, R37, R19 ;  /* 0x0000001325137221 */ /* 0x000fe20000000000 */
[----:B------:R-:W-:Y:S01]  /*188b0*/  FADD R20, R36, R20 ;  /* 0x0000001424147221 */ /* 0x000fe20000000000 */
[----:B------:R-:W-:Y:S01]  /*188c0*/  FADD R21, R35, R21 ;  /* 0x0000001523157221 */ /* 0x000fe20000000000 */
[----:B---3--:R-:W-:Y:S01]  /*188d0*/  FADD R41, R42, R41 ;  /* 0x000000292a297221 */ /* 0x008fe20000000000 */
[----:B----4-:R-:W-:-:S04]  /*188e0*/  FADD R55, R40, R55 ;  /* 0x0000003728377221 */ /* 0x010fc80000000000 */
[----:B------:R1:W-:Y:S01]  /*188f0*/  STL [R1+0x440], R41 ;  /* 0x0004402901007387 */ /* 0x0003e20000100800 */
[----:B--2---:R-:W-:-:S03]  /*18900*/  FADD R53, R54, R53 ;  /* 0x0000003536357221 */ /* 0x004fc60000000000 */
        /* <DEDUP_REMOVED lines=26> */
[----:B------:R4:W-:Y:S04]  /*18ab0*/  STL [R1+0x478], R77 ;  /* 0x0004784d01007387 */ /* 0x0009e80000100800 */
[----:B------:R4:W-:Y:S01]  /*18ac0*/  STL [R1+0x47c], R75 ;  /* 0x00047c4b01007387 */ /* 0x0009e20000100800 */
[----:B------:R-:W-:-:S03]  /*18ad0*/  FADD R6, R5, R6 ;  /* 0x0000000605067221 */ /* 0x000fc60000000000 */
[----:B0-----:R-:W4:Y:S04]  /*18ae0*/  LDL.LU R0, [R1+0x3bc] ;  /* 0x0003bc0001007983 */ /* 0x001f280000300800 */
[----:B------:R0:W-:Y:S01]  /*18af0*/  STL [R1+0x480], R6 ;  /* 0x0004800601007387 */ /* 0x0001e20000100800 */
[----:B------:R-:W-:-:S03]  /*18b00*/  FADD R7, R3, R7 ;  /* 0x0000000703077221 */ /* 0x000fc60000000000 */
[----:B------:R-:W4:Y:S04]  /*18b10*/  LDL.LU R2, [R1+0x48c] ;  /* 0x00048c0001027983 */ /* 0x000f280000300800 */
[----:B------:R0:W-:Y:S01]  /*18b20*/  STL [R1+0x484], R7 ;  /* 0x0004840701007387 */ /* 0x0001e20000100800 */
[----:B------:R-:W-:-:S03]  /*18b30*/  FADD R9, R8, R9 ;  /* 0x0000000908097221 */ /* 0x000fc60000000000 */
        /* <DEDUP_REMOVED lines=11> */
[----:B------:R-:W-:-:S03]  /*18bf0*/  FADD R22, R34, R22 ;  /* 0x0000001622167221 */ /* 0x000fc60000000000 */
        /* <DEDUP_REMOVED lines=14> */
[----:B------:R-:W4:Y:S04]  /*18ce0*/  LDL.LU R47, [R1+0x4b0] ;  /* 0x0004b000012f7983 */ /* 0x000f280000300800 */
[----:B------:R-:W4:Y:S04]  /*18cf0*/  LDL.LU R46, [R1+0x364] ;  /* 0x00036400012e7983 */ /* 0x000f280000300800 */
[----:B------:R-:W4:Y:S04]  /*18d00*/  LDL.LU R45, [R1+0x4b4] ;  /* 0x0004b400012d7983 */ /* 0x000f280000300800 */
[----:B------:R-:W4:Y:S04]  /*18d10*/  LDL.LU R44, [R1+0x368] ;  /* 0x00036800012c7983 */ /* 0x000f280000300800 */
[----:B------:R-:W4:Y:S04]  /*18d20*/  LDL.LU R43, [R1+0x4b8] ;  /* 0x0004b800012b7983 */ /* 0x000f280000300800 */
[----:B------:R-:W4:Y:S04]  /*18d30*/  LDL.LU R42, [R1+0x36c] ;  /* 0x00036c00012a7983 */ /* 0x000f280000300800 */
[----:B-1----:R-:W4:Y:S04]  /*18d40*/  LDL.LU R41, [R1+0x4bc] ;  /* 0x0004bc0001297983 */ /* 0x002f280000300800 */
[----:B------:R-:W4:Y:S04]  /*18d50*/  LDL.LU R40, [R1+0x370] ;  /* 0x0003700001287983 */ /* 0x000f280000300800 */
[----:B--2---:R-:W2:Y:S04]  /*18d60*/  LDL.LU R55, [R1+0x4c0] ;  /* 0x0004c00001377983 */ /* 0x004ea80000300800 */
[----:B------:R-:W2:Y:S04]  /*18d70*/  LDL.LU R54, [R1+0x374] ;  /* 0x0003740001367983 */ /* 0x000ea80000300800 */
[----:B---3--:R-:W3:Y:S04]  /*18d80*/  LDL.LU R53, [R1+0x4c4] ;  /* 0x0004c40001357983 */ /* 0x008ee80000300800 */
[----:B------:R-:W3:Y:S04]  /*18d90*/  LDL.LU R52, [R1+0x378] ;  /* 0x0003780001347983 */ /* 0x000ee80000300800 */
        /* <DEDUP_REMOVED lines=28> */
[----:B------:R-:W4:Y:S04]  /*18f60*/  LDL.LU R7, [R1+0x500] ;  /* 0x0005000001077983 */ /* 0x000f280000300800 */
[----:B------:R-:W4:Y:S04]  /*18f70*/  LDL.LU R8, [R1+0x334] ;  /* 0x0003340001087983 */ /* 0x000f280000300800 */
[----:B------:R-:W4:Y:S01]  /*18f80*/  LDL.LU R9, [R1+0x504] ;  /* 0x0005040001097983 */ /* 0x000f220000300800 */
[----:B------:R-:W-:-:S05]  /*18f90*/  FADD R2, R0, R2 ;  /* 0x0000000200027221 */ /* 0x000fca0000000000 */
[----:B------:R0:W-:Y:S01]  /*18fa0*/  STL [R1+0x48c], R2 ;  /* 0x00048c0201007387 */ /* 0x0001e20000100800 */
[----:B------:R-:W-:Y:S01]  /*18fb0*/  FADD R31, R4, R31 ;  /* 0x0000001f041f7221 */ /* 0x000fe20000000000 */
[----:B------:R-:W-:-:S04]  /*18fc0*/  FADD R29, R30, R29 ;  /* 0x0000001d1e1d7221 */ /* 0x000fc80000000000 */
        /* <DEDUP_REMOVED lines=53> */
[----:B------:R-:W4:Y:S04]  /*19320*/  LDL.LU R0, [R1+0x338] ;  /* 0x0003380001007983 */ /* 0x000f280000300800 */
[----:B------:R4:W-:Y:S01]  /*19330*/  STL [R1+0x4fc], R6 ;  /* 0x0004fc0601007387 */ /* 0x0009e20000100800 */
[----:B------:R-:W-:-:S03]  /*19340*/  FADD R7, R3, R7 ;  /* 0x0000000703077221 */ /* 0x000fc60000000000 */
[----:B0-----:R-:W4:Y:S04]  /*19350*/  LDL.LU R2, [R1+0x508] ;  /* 0x0005080001027983 */ /* 0x001f280000300800 */
[----:B------:R0:W-:Y:S01]  /*19360*/  STL [R1+0x500], R7 ;  /* 0x0005000701007387 */ /* 0x0001e20000100800 */
[----:B------:R-:W-:-:S03]  /*19370*/  FADD R9, R8, R9 ;  /* 0x0000000908097221 */ /* 0x000fc60000000000 */
[----:B------:R-:W4:Y:S04]  /*19380*/  LDL.LU R4, [R1+0x33c] ;  /* 0x00033c0001047983 */ /* 0x000f280000300800 */
[----:B------:R0:W-:Y:S04]  /*19390*/  STL [R1+0x504], R9 ;  /* 0x0005040901007387 */ /* 0x0001e80000100800 */
        /* <DEDUP_REMOVED lines=556> */
[----:B------:R-:W-:Y:S01]  /*1b660*/  STL [R1+0x6f8], R2 ;  /* 0x0006f80201007387 */ /* 0x000fe20000100800 */
[----:B------:R-:W-:Y:S01]  /*1b670*/  FADD R31, R4, R31 ;  /* 0x0000001f041f7221 */ /* 0x000fe20000000000 */
[----:B------:R-:W-:-:S04]  /*1b680*/  FADD R29, R30, R29 ;  /* 0x0000001d1e1d7221 */ /* 0x000fc80000000000 */
        /* <DEDUP_REMOVED lines=50> */
[----:B------:R-:W-:Y:S04]  /*1b9b0*/  STL [R1+0x760], R77 ;  /* 0x0007604d01007387 */ /* 0x000fe80000100800 */
[----:B------:R0:W-:Y:S01]  /*1b9c0*/  STL [R1+0x764], R75 ;  /* 0x0007644b01007387 */ /* 0x0001e20000100800 */
[----:B------:R-:W-:-:S03]  /*1b9d0*/  FADD R6, R5, R6 ;  /* 0x0000000605067221 */ /* 0x000fc60000000000 */
[----:B0-----:R-:W2:Y:S01]  /*1b9e0*/  LDL.LU R75, [R1+0xa4] ;  /* 0x0000a400014b7983 */ /* 0x001ea20000300800 */
[----:B------:R-:W-:-:S03]  /*1b9f0*/  FADD R7, R3, R7 ;  /* 0x0000000703077221 */ /* 0x000fc60000000000 */
[----:B------:R0:W-:Y:S04]  /*1ba00*/  STL [R1+0x768], R6 ;  /* 0x0007680601007387 */ /* 0x0001e80000100800 */
[----:B------:R-:W2:Y:S01]  /*1ba10*/  LDL.LU R76, [R1+0x774] ;  /* 0x00077400014c7983 */ /* 0x000ea20000300800 */
[----:B------:R-:W-:-:S03]  /*1ba20*/  FADD R9, R8, R9 ;  /* 0x0000000908097221 */ /* 0x000fc60000000000 */
[----:B------:R1:W-:Y:S04]  /*1ba30*/  STL [R1+0x76c], R7 ;  /* 0x00076c0701007387 */ /* 0x0003e80000100800 */
[----:B------:R-:W3:Y:S04]  /*1ba40*/  LDL.LU R77, [R1+0xa8] ;  /* 0x0000a800014d7983 */ /* 0x000ee80000300800 */
[----:B------:R4:W-:Y:S04]  /*1ba50*/  STL [R1+0x770], R9 ;  /* 0x0007700901007387 */ /* 0x0009e80000100800 */
[----:B------:R-:W3:Y:S04]  /*1ba60*/  LDL.LU R78, [R1+0x778] ;  /* 0x00077800014e7983 */ /* 0x000ee80000300800 */
        /* <DEDUP_REMOVED lines=53> */
[----:B0-----:R-:W3:Y:S04]  /*1bdc0*/  LDL.LU R6, [R1+0x7e4] ;  /* 0x0007e40001067983 */ /* 0x001ee80000300800 */
[----:B------:R-:W3:Y:S04]  /*1bdd0*/  LDL.LU R3, [R1+0x58] ;  /* 0x0000580001037983 */ /* 0x000ee80000300800 */
[----:B-1----:R-:W3:Y:S04]  /*1bde0*/  LDL.LU R7, [R1+0x7e8] ;  /* 0x0007e80001077983 */ /* 0x002ee80000300800 */
[----:B------:R-:W3:Y:S04]  /*1bdf0*/  LDL.LU R8, [R1+0x5c] ;  /* 0x00005c0001087983 */ /* 0x000ee80000300800 */
[----:B----4-:R-:W4:Y:S01]  /*1be00*/  LDL.LU R9, [R1+0x7ec] ;  /* 0x0007ec0001097983 */ /* 0x010f220000300800 */
[----:B--2---:R-:W-:-:S03]  /*1be10*/  FADD R76, R75, R76 ;  /* 0x0000004c4b4c7221 */ /* 0x004fc60000000000 */
[----:B------:R-:W2:Y:S04]  /*1be20*/  LDL.LU R75, [R1+0xc98] ;  /* 0x000c9800014b7983 */ /* 0x000ea80000300800 */
[----:B------:R0:W-:Y:S01]  /*1be30*/  STL [R1+0x774], R76 ;  /* 0x0007744c01007387 */ /* 0x0001e20000100800 */
[----:B---3--:R-:W-:-:S03]  /*1be40*/  FADD R78, R77, R78 ;  /* 0x0000004e4d4e7221 */ /* 0x008fc60000000000 */
[----:B0-----:R-:W3:Y:S04]  /*1be50*/  LDL.LU R76, [R1+0xc94] ;  /* 0x000c9400014c7983 */ /* 0x001ee80000300800 */
[----:B------:R-:W3:Y:S01]  /*1be60*/  LDL.LU R77, [R1+0xc90] ;  /* 0x000c9000014d7983 */ /* 0x000ee20000300800 */
[----:B------:R-:W-:-:S03]  /*1be70*/  FADD R64, R79, R64 ;  /* 0x000000404f407221 */ /* 0x000fc60000000000 */
[----:B------:R0:W-:Y:S01]  /*1be80*/  STL [R1+0x778], R78 ;  /* 0x0007784e01007387 */ /* 0x0001e20000100800 */
[----:B------:R-:W-:-:S03]  /*1be90*/  FADD R66, R65, R66 ;  /* 0x0000004241427221 */ /* 0x000fc60000000000 */
[----:B0-----:R-:W3:Y:S04]  /*1bea0*/  LDL.LU R78, [R1+0xc8c] ;  /* 0x000c8c00014e7983 */ /* 0x001ee80000300800 */
[----:B------:R-:W3:Y:S01]  /*1beb0*/  LDL.LU R79, [R1+0xc88] ;  /* 0x000c8800014f7983 */ /* 0x000ee20000300800 */
[----:B------:R-:W-:-:S03]  /*1bec0*/  FADD R68, R67, R68 ;  /* 0x0000004443447221 */ /* 0x000fc60000000000 */
[----:B------:R0:W-:Y:S01]  /*1bed0*/  STL [R1+0x77c], R64 ;  /* 0x00077c4001007387 */ /* 0x0001e20000100800 */
[----:B------:R-:W-:-:S03]  /*1bee0*/  FADD R70, R69, R70 ;  /* 0x0000004645467221 */ /* 0x000fc60000000000 */
[----:B0-----:R-:W3:Y:S04]  /*1bef0*/  LDL.LU R64, [R1+0xc84] ;  /* 0x000c840001407983 */ /* 0x001ee80000300800 */
[----:B------:R-:W3:Y:S04]  /*1bf00*/  LDL.LU R65, [R1+0xc80] ;  /* 0x000c800001417983 */ /* 0x000ee80000300800 */
[----:B------:R0:W-:Y:S01]  /*1bf10*/  STL [R1+0x780], R66 ;  /* 0x0007804201007387 */ /* 0x0001e20000100800 */
[----:B------:R-:W-:Y:S01]  /*1bf20*/  FADD R56, R71, R56 ;  /* 0x0000003847387221 */ /* 0x000fe20000000000 */
[----:B------:R-:W-:-:S02]  /*1bf30*/  FADD R58, R57, R58 ;  /* 0x0000003a393a7221 */ /* 0x000fc40000000000 */
[----:B0-----:R-:W3:Y:S04]  /*1bf40*/  LDL.LU R66, [R1+0xc7c] ;  /* 0x000c7c0001427983 */ /* 0x001ee80000300800 */
[----:B------:R-:W3:Y:S04]  /*1bf50*/  LDL.LU R67, [R1+0xc78] ;  /* 0x000c780001437983 */ /* 0x000ee80000300800 */
[----:B------:R0:W-:Y:S01]  /*1bf60*/  STL [R1+0x784], R68 ;  /* 0x0007844401007387 */ /* 0x0001e20000100800 */
[----:B------:R-:W-:-:S03]  /*1bf70*/  FADD R60, R59, R60 ;  /* 0x0000003c3b3c7221 */ /* 0x000fc60000000000 */
        /* <DEDUP_REMOVED lines=28> */
[----:B------:R-:W-:Y:S01]  /*1c140*/  FADD R30, R31, R30 ;  /* 0x0000001e1f1e7221 */ /* 0x000fe20000000000 */
[----:B------:R-:W-:Y:S01]  /*1c150*/  FADD R28, R29, R28 ;  /* 0x0000001c1d1c7221 */ /* 0x000fe20000000000 */
[----:B------:R-:W-:Y:S01]  /*1c160*/  FADD R26, R27, R26 ;  /* 0x0000001a1b1a7221 */ /* 0x000fe20000000000 */
        /* <DEDUP_REMOVED lines=14> */
[----:B------:R-:W-:Y:S04]  /*1c250*/  STL [R1+0x7ac], R0 ;  /* 0x0007ac0001007387 */ /* 0x000fe80000100800 */
[----:B------:R-:W-:Y:S04]  /*1c260*/  STL [R1+0x7b0], R4 ;  /* 0x0007b00401007387 */ /* 0x000fe80000100800 */
[----:B------:R-:W-:Y:S01]  /*1c270*/  STL [R1+0x7b4], R30 ;  /* 0x0007b41e01007387 */ /* 0x000fe20000100800 */
[----:B------:R-:W-:-:S03]  /*1c280*/  FADD R44, R45, R44 ;  /* 0x0000002c2d2c7221 */ /* 0x000fc60000000000 */
[----:B------:R-:W-:Y:S01]  /*1c290*/  STL [R1+0x7b8], R28 ;  /* 0x0007b81c01007387 */ /* 0x000fe20000100800 */
[----:B------:R-:W-:-:S03]  /*1c2a0*/  FADD R42, R43, R42 ;  /* 0x0000002a2b2a7221 */ /* 0x000fc60000000000 */
[----:B------:R-:W-:Y:S01]  /*1c2b0*/  STL [R1+0x7bc], R26 ;  /* 0x0007bc1a01007387 */ /* 0x000fe20000100800 */
[----:B------:R-:W-:-:S03]  /*1c2c0*/  FADD R40, R41, R40 ;  /* 0x0000002829287221 */ /* 0x000fc60000000000 */
[----:B------:R-:W-:Y:S04]  /*1c2d0*/  STL [R1+0x7c0], R24 ;  /* 0x0007c01801007387 */ /* 0x000fe80000100800 */
[----:B------:R-:W-:Y:S01]  /*1c2e0*/  STL [R1+0x7c4], R38 ;  /* 0x0007c42601007387 */ /* 0x000fe20000100800 */
[----:B------:R-:W-:-:S03]  /*1c2f0*/  FADD R6, R5, R6 ;  /* 0x0000000605067221 */ /* 0x000fc60000000000 */
[----:B------:R-:W-:Y:S04]  /*1c300*/  STL [R1+0x7c8], R36 ;  /* 0x0007c82401007387 */ /* 0x000fe80000100800 */
[----:B------:R-:W-:Y:S01]  /*1c310*/  STL [R1+0x7cc], R34 ;  /* 0x0007cc2201007387 */ /* 0x000fe20000100800 */
[----:B------:R-:W-:-:S03]  /*1c320*/  FADD R7, R3, R7 ;  /* 0x0000000703077221 */ /* 0x000fc60000000000 */
[----:B------:R-:W-:Y:S04]  /*1c330*/  STL [R1+0x7d0], R32 ;  /* 0x0007d02001007387 */ /* 0x000fe80000100800 */
[----:B------:R-:W-:Y:S01]  /*1c340*/  STL [R1+0x7d4], R46 ;  /* 0x0007d42e01007387 */ /* 0x000fe20000100800 */
[----:B----4-:R-:W-:-:S03]  /*1c350*/  FADD R9, R8, R9 ;  /* 0x0000000908097221 */ /* 0x010fc60000000000 */
[----:B------:R-:W-:Y:S04]  /*1c360*/  STL [R1+0x7d8], R44 ;  /* 0x0007d82c01007387 */ /* 0x000fe80000100800 */
[----:B------:R-:W-:Y:S04]  /*1c370*/  STL [R1+0x7dc], R42 ;  /* 0x0007dc2a01007387 */ /* 0x000fe80000100800 */
[----:B------:R0:W-:Y:S04]  /*1c380*/  STL [R1+0x7e0], R40 ;  /* 0x0007e02801007387 */ /* 0x0001e80000100800 */
[----:B0-----:R-:W4:Y:S04]  /*1c390*/  LDL.LU R40, [R1+0x20] ;  /* 0x0000200001287983 */ /* 0x001f280000300800 */
[----:B------:R0:W-:Y:S04]  /*1c3a0*/  STL [R1+0x7e4], R6 ;  /* 0x0007e40601007387 */ /* 0x0001e80000100800 */
[----:B------:R-:W4:Y:S04]  /*1c3b0*/  LDL.LU R27, [R1+0x7f0] ;  /* 0x0007f000011b7983 */ /* 0x000f280000300800 */
[----:B------:R1:W-:Y:S04]  /*1c3c0*/  STL [R1+0x7e8], R7 ;  /* 0x0007e80701007387 */ /* 0x0003e80000100800 */
[----:B------:R-:W2:Y:S04]  /*1c3d0*/  LDL.LU R0, [R1+0x24] ;  /* 0x0000240001007983 */ /* 0x000ea80000300800 */
[----:B------:R1:W-:Y:S04]  /*1c3e0*/  STL [R1+0x7ec], R9 ;  /* 0x0007ec0901007387 */ /* 0x0003e80000100800 */
[----:B------:R-:W2:Y:S04]  /*1c3f0*/  LDL.LU R28, [R1+0x7f4] ;  /* 0x0007f400011c7983 */ /* 0x000ea80000300800 */
        /* <DEDUP_REMOVED lines=10> */
[----:B------:R-:W3:Y:S04]  /*1c4a0*/  LDL.LU R41, [R1+0x3c] ;  /* 0x00003c0001297983 */ /* 0x000ee80000300800 */
[----:B------:R-:W3:Y:S04]  /*1c4b0*/  LDL.LU R9, [R1+0x80c] ;  /* 0x00080c0001097983 */ /* 0x000ee80000300800 */
[----:B------:R-:W3:Y:S04]  /*1c4c0*/  LDL.LU R42, [R1] ;  /* 0x00000000012a7983 */ /* 0x000ee80000300800 */
        /* <DEDUP_REMOVED lines=15> */
[----:B------:R-:W3:Y:S01]  /*1c5c0*/  LDL.LU R26, [R1+0x830] ;  /* 0x00083000011a7983 */ /* 0x000ee20000300800 */
[----:B----4-:R-:W-:-:S03]  /*1c5d0*/  FADD R27, R40, R27 ;  /* 0x0000001b281b7221 */ /* 0x010fc60000000000 */
[----:B------:R-:W4:Y:S04]  /*1c5e0*/  LDL.LU R40, [R1+0xc24] ;  /* 0x000c240001287983 */ /* 0x000f280000300800 */
[----:B------:R0:W-:Y:S01]  /*1c5f0*/  STL [R1+0x7f0], R27 ;  /* 0x0007f01b01007387 */ /* 0x0001e20000100800 */
[----:B--2---:R-:W-:-:S03]  /*1c600*/  FADD R28, R0, R28 ;  /* 0x0000001c001c7221 */ /* 0x004fc60000000000 */
[----:B0-----:R-:W2:Y:S04]  /*1c610*/  LDL.LU R27, [R1+0x834] ;  /* 0x00083400011b7983 */ /* 0x001ea80000300800 */
[----:B------:R0:W-:Y:S01]  /*1c620*/  STL [R1+0x7f4], R28 ;  /* 0x0007f41c01007387 */ /* 0x0001e20000100800 */
[----:B---3--:R-:W-:-:S03]  /*1c630*/  FADD R29, R2, R29 ;  /* 0x0000001d021d7221 */ /* 0x008fc60000000000 */
[----:B0-----:R-:W3:Y:S01]  /*1c640*/  LDL.LU R28, [R1+0x838] ;  /* 0x00083800011c7983 */ /* 0x001ee20000300800 */
[----:B------:R-:W-:-:S03]  /*1c650*/  FADD R30, R4, R30 ;  /* 0x0000001e041e7221 */ /* 0x000fc60000000000 */
[----:B------:R0:W-:Y:S01]  /*1c660*/  STL [R1+0x7f8], R29 ;  /* 0x0007f81d01007387 */ /* 0x0001e20000100800 */
[----:B------:R-:W-:-:S03]  /*1c670*/  FADD R5, R31, R5 ;  /* 0x000000051f057221 */ /* 0x000fc60000000000 */
[----:B0-----:R-:W4:Y:S04]  /*1c680*/  LDL.LU R29, [R1+0x83c] ;  /* 0x00083c00011d7983 */ /* 0x001f280000300800 */
[----:B------:R0:W-:Y:S04]  /*1c690*/  STL [R1+0x7fc], R30 ;  /* 0x0007fc1e01007387 */ /* 0x0001e80000100800 */
[----:B0-----:R-:W4:Y:S04]  /*1c6a0*/  LDL.LU R30, [R1+0x840] ;  /* 0x00084000011e7983 */ /* 0x001f280000300800 */
[----:B------:R-:W4:Y:S04]  /*1c6b0*/  LDL.LU R31, [R1+0x844] ;  /* 0x00084400011f7983 */ /* 0x000f280000300800 */
[----:B------:R-:W4:Y:S01]  /*1c6c0*/  LDL.LU R4, [R1+0x848] ;  /* 0x0008480001047983 */ /* 0x000f220000300800 */
[----:B------:R-:W-:Y:S01]  /*1c6d0*/  FADD R3, R6, R3 ;  /* 0x0000000306037221 */ /* 0x000fe20000000000 */
[----:B------:R-:W-:-:S02]  /*1c6e0*/  FADD R8, R7, R8 ;  /* 0x0000000807087221 */ /* 0x000fc40000000000 */
[----:B------:R0:W-:Y:S04]  /*1c6f0*/  STL [R1+0x800], R5 ;  /* 0x0008000501007387 */ /* 0x0001e80000100800 */
[----:B------:R-:W4:Y:S04]  /*1c700*/  LDL.LU R0, [R1+0x868] ;  /* 0x0008680001007983 */ /* 0x000f280000300800 */
[----:B------:R1:W-:Y:S01]  /*1c710*/  STL [R1+0x804], R3 ;  /* 0x0008040301007387 */ /* 0x0003e20000100800 */
[----:B------:R-:W-:-:S03]  /*1c720*/  FADD R9, R41, R9 ;  /* 0x0000000929097221 */ /* 0x000fc60000000000 */
[----:B------:R-:W4:Y:S04]  /*1c730*/  LDL.LU R2, [R1+0x86c] ;  /* 0x00086c0001027983 */ /* 0x000f280000300800 */
[----:B0-----:R-:W4:Y:S04]  /*1c740*/  LDL.LU R5, [R1+0x870] ;  /* 0x0008700001057983 */ /* 0x001f280000300800 */
[----:B------:R0:W-:Y:S01]  /*1c750*/  STL [R1+0x808], R8 ;  /* 0x0008080801007387 */ /* 0x0001e20000100800 */
[----:B------:R-:W-:-:S03]  /*1c760*/  FADD R43, R42, R43 ;  /* 0x0000002b2a2b7221 */ /* 0x000fc60000000000 */
[----:B------:R-:W4:Y:S04]  /*1c770*/  LDL.LU R6, [R1+0x874] ;  /* 0x0008740001067983 */ /* 0x000f280000300800 */
[----:B-1----:R-:W4:Y:S04]  /*1c780*/  LDL.LU R3, [R1+0x878] ;  /* 0x0008780001037983 */ /* 0x002f280000300800 */
[----:B------:R-:W4:Y:S01]  /*1c790*/  LDL.LU R7, [R1+0x87c] ;  /* 0x00087c0001077983 */ /* 0x000f220000300800 */
[----:B------:R-:W-:-:S03]  /*1c7a0*/  FADD R45, R44, R45 ;  /* 0x0000002d2c2d7221 */ /* 0x000fc60000000000 */
[----:B0-----:R-:W4:Y:S04]  /*1c7b0*/  LDL.LU R8, [R1+0x880] ;  /* 0x0008800001087983 */ /* 0x001f280000300800 */
[----:B------:R-:W4:Y:S04]  /*1c7c0*/  LDL.LU R41, [R1+0xc20] ;  /* 0x000c200001297983 */ /* 0x000f280000300800 */
[----:B------:R0:W-:Y:S01]  /*1c7d0*/  STL [R1+0x80c], R9 ;  /* 0x00080c0901007387 */ /* 0x0001e20000100800 */
[----:B------:R-:W-:Y:S01]  /*1c7e0*/  FADD R47, R46, R47 ;  /* 0x0000002f2e2f7221 */ /* 0x000fe20000000000 */
[----:B------:R-:W-:-:S02]  /*1c7f0*/  FADD R33, R32, R33 ;  /* 0x0000002120217221 */ /* 0x000fc40000000000 */
[----:B0-----:R-:W4:Y:S04]  /*1c800*/  LDL.LU R9, [R1+0x884] ;  /* 0x0008840001097983 */ /* 0x001f280000300800 */
[----:B------:R-:W4:Y:S04]  /*1c810*/  LDL.LU R42, [R1+0xc1c] ;  /* 0x000c1c00012a7983 */ /* 0x000f280000300800 */
[----:B------:R0:W-:Y:S01]  /*1c820*/  STL [R1+0x810], R43 ;  /* 0x0008102b01007387 */ /* 0x0001e20000100800 */
[----:B------:R-:W-:-:S03]  /*1c830*/  FADD R35, R34, R35 ;  /* 0x0000002322237221 */ /* 0x000fc60000000000 */
        /* <DEDUP_REMOVED lines=15> */
[----:B------:R0:W-:Y:S04]  /*1c930*/  STL [R1+0x820], R35 ;  /* 0x0008202301007387 */ /* 0x0001e80000100800 */
        /* <DEDUP_REMOVED lines=10> */
[----:B------:R0:W-:Y:S04]  /*1c9e0*/  STL [R1+0x830], R26 ;  /* 0x0008301a01007387 */ /* 0x0001e80000100800 */
[----:B0-----:R-:W4:Y:S04]  /*1c9f0*/  LDL.LU R26, [R1+0xbdc] ;  /* 0x000bdc00011a7983 */ /* 0x001f280000300800 */
[----:B------:R-:W4:Y:S01]  /*1ca00*/  LDL.LU R224, [R1+0x864] ;  /* 0x0008640001e07983 */ /* 0x000f220000300800 */
[----:B--2---:R-:W-:-:S05]  /*1ca10*/  FADD R27, R225, R27 ;  /* 0x0000001be11b7221 */ /* 0x004fca0000000000 */
[----:B------:R0:W-:Y:S01]  /*1ca20*/  STL [R1+0x834], R27 ;  /* 0x0008341b01007387 */ /* 0x0001e20000100800 */
[----:B---3--:R-:W-:-:S03]  /*1ca30*/  FADD R28, R226, R28 ;  /* 0x0000001ce21c7221 */ /* 0x008fc60000000000 */
[----:B0-----:R-:W2:Y:S04]  /*1ca40*/  LDL.LU R27, [R1+0xbd8] ;  /* 0x000bd800011b7983 */ /* 0x001ea80000300800 */
[----:B------:R-:W3:Y:S04]  /*1ca50*/  LDL.LU R225, [R1+0x860] ;  /* 0x0008600001e17983 */ /* 0x000ee80000300800 */
[----:B------:R0:W-:Y:S01]  /*1ca60*/  STL [R1+0x838], R28 ;  /* 0x0008381c01007387 */ /* 0x0001e20000100800 */
[----:B----4-:R-:W-:-:S03]  /*1ca70*/  FADD R29, R227, R29 ;  /* 0x0000001de31d7221 */ /* 0x010fc60000000000 */
[----:B0-----:R-:W4:Y:S04]  /*1ca80*/  LDL.LU R28, [R1+0xbd4] ;  /* 0x000bd400011c7983 */ /* 0x001f280000300800 */
[----:B------:R-:W2:Y:S01]  /*1ca90*/  LDL.LU R226, [R1+0x85c] ;  /* 0x00085c0001e27983 */ /* 0x000ea20000300800 */
[----:B------:R-:W-:-:S03]  /*1caa0*/  FADD R30, R228, R30 ;  /* 0x0000001ee41e7221 */ /* 0x000fc60000000000 */
[----:B------:R0:W-:Y:S01]  /*1cab0*/  STL [R1+0x83c], R29 ;  /* 0x00083c1d01007387 */ /* 0x0001e20000100800 */
[----:B------:R-:W-:Y:S01]  /*1cac0*/  FADD R31, R229, R31 ;  /* 0x0000001fe51f7221 */ /* 0x000fe20000000000 */
[----:B------:R-:W-:Y:S02]  /*1cad0*/  FADD R4, R230, R4 ;  /* 0x00000004e6047221 */ /* 0x000fe40000000000 */
        /* <DEDUP_REMOVED lines=9> */
[----:B0-----:R1:W5:Y:S04]  /*1cb70*/  LDL.LU R4, [R1+0xbc4] ;  /* 0x000bc40001047983 */ /* 0x0013680000300800 */
[----:B------:R-:W4:Y:S01]  /*1cb80*/  LDL.LU R230, [R1+0x84c] ;  /* 0x00084c0001e67983 */ /* 0x000f220000300800 */
[----:B------:R-:W-:Y:S01]  /*1cb90*/  FADD R0, R222, R0 ;  /* 0x00000000de007221 */ /* 0x000fe20000000000 */
[----:B------:R-:W-:Y:S01]  /*1cba0*/  FADD R2, R223, R2 ;  /* 0x00000002df027221 */ /* 0x000fe20000000000 */
[----:B------:R-:W-:Y:S01]  /*1cbb0*/  FADD R5, R208, R5 ;  /* 0x00000005d0057221 */ /* 0x000fe20000000000 */
[----:B------:R-:W-:Y:S01]  /*1cbc0*/  FADD R6, R209, R6 ;  /* 0x00000006d1067221 */ /* 0x000fe20000000000 */
[----:B------:R-:W-:Y:S01]  /*1cbd0*/  FADD R224, R221, R224 ;  /* 0x000000e0dde07221 */ /* 0x000fe20000000000 */
[----:B---3--:R-:W-:Y:S01]  /*1cbe0*/  FADD R225, R220, R225 ;  /* 0x000000e1dce17221 */ /* 0x008fe20000000000 */
[----:B--2---:R-:W-:Y:S01]  /*1cbf0*/  FADD R226, R219, R226 ;  /* 0x000000e2dbe27221 */ /* 0x004fe20000000000 */
[----:B----4-:R-:W-:Y:S01]  /*1cc00*/  FADD R227, R218, R227 ;  /* 0x000000e3dae37221 */ /* 0x010fe20000000000 */
[----:B------:R-:W-:Y:S01]  /*1cc10*/  FADD R228, R217, R228 ;  /* 0x000000e4d9e47221 */ /* 0x000fe20000000000 */
[----:B------:R-:W-:Y:S01]  /*1cc20*/  FADD R229, R216, R229 ;  /* 0x000000e5d8e57221 */ /* 0x000fe20000000000 */
[----:B------:R-:W-:-:S05]  /*1cc30*/  FADD R230, R231, R230 ;  /* 0x000000e6e7e67221 */ /* 0x000fca0000000000 */
        /* <DEDUP_REMOVED lines=9> */
[----:B------:R2:W-:Y:S04]  /*1ccd0*/  STL [R1+0x870], R5 ;  /* 0x0008700501007387 */ /* 0x0005e80000100800 */
[----:B------:R3:W-:Y:S04]  /*1cce0*/  STL [R1+0x874], R6 ;  /* 0x0008740601007387 */ /* 0x0007e80000100800 */
[----:B0-----:R-:W4:Y:S01]  /*1ccf0*/  LDL.LU R2, [R1+0x888] ;  /* 0x0008880001027983 */ /* 0x001f220000300800 */
[----:B------:R-:W-:Y:S01]  /*1cd00*/  FADD R3, R210, R3 ;  /* 0x00000003d2037221 */ /* 0x000fe20000000000 */
[----:B------:R-:W-:Y:S01]  /*1cd10*/  FADD R7, R211, R7 ;  /* 0x00000007d3077221 */ /* 0x000fe20000000000 */
[----:B------:R-:W-:Y:S01]  /*1cd20*/  FADD R8, R212, R8 ;  /* 0x00000008d4087221 */ /* 0x000fe20000000000 */
[----:B------:R-:W-:-:S02]  /*1cd30*/  FADD R9, R213, R9 ;  /* 0x00000009d5097221 */ /* 0x000fc40000000000 */
[----:B------:R0:W-:Y:S04]  /*1cd40*/  STL [R1+0x878], R3 ;  /* 0x0008780301007387 */ /* 0x0001e80000100800 */
[----:B------:R1:W-:Y:S04]  /*1cd50*/  STL [R1+0x87c], R7 ;  /* 0x00087c0701007387 */ /* 0x0003e80000100800 */
[----:B------:R-:W4:Y:S04]  /*1cd60*/  LDL.LU R0, [R1+0x88c] ;  /* 0x00088c0001007983 */ /* 0x000f280000300800 */
[----:B------:R1:W-:Y:S04]  /*1cd70*/  STL [R1+0x880], R8 ;  /* 0x0008800801007387 */ /* 0x0003e80000100800 */
[----:B------:R-:W4:Y:S04]  /*1cd80*/  LDL.LU R213, [R1+0x894] ;  /* 0x0008940001d57983 */ /* 0x000f280000300800 */
        /* <DEDUP_REMOVED lines=23> */
[----:B---3--:R-:W3:Y:S04]  /*1cf00*/  LDL.LU R6, [R1+0x8f0] ;  /* 0x0008f00001067983 */ /* 0x008ee80000300800 */
[----:B0-----:R-:W3:Y:S04]  /*1cf10*/  LDL.LU R3, [R1+0x8f4] ;  /* 0x0008f40001037983 */ /* 0x001ee80000300800 */
[----:B-1----:R-:W3:Y:S04]  /*1cf20*/  LDL.LU R7, [R1+0x8f8] ;  /* 0x0008f80001077983 */ /* 0x002ee80000300800 */
[----:B------:R-:W3:Y:S04]  /*1cf30*/  LDL.LU R8, [R1+0x8fc] ;  /* 0x0008fc0001087983 */ /* 0x000ee80000300800 */
[----:B------:R-:W3:Y:S01]  /*1cf40*/  LDL.LU R9, [R1+0x900] ;  /* 0x0009000001097983 */ /* 0x000ee20000300800 */
[----:B----4-:R-:W-:-:S05]  /*1cf50*/  FADD R2, R214, R2 ;  /* 0x00000002d6027221 */ /* 0x010fca0000000000 */
[----:B------:R0:W-:Y:S04]  /*1cf60*/  STL [R1+0x888], R2 ;  /* 0x0008880201007387 */ /* 0x0001e80000100800 */
[----:B0-----:R1:W5:Y:S04]  /*1cf70*/  LDL.LU R2, [R1+0xbc0] ;  /* 0x000bc00001027983 */ /* 0x0013680000300800 */
[----:B------:R-:W4:Y:S01]  /*1cf80*/  LDL.LU R214, [R1+0x890] ;  /* 0x0008900001d67983 */ /* 0x000f220000300800 */
[----:B------:R-:W-:Y:S01]  /*1cf90*/  FADD R0, R215, R0 ;  /* 0x00000000d7007221 */ /* 0x000fe20000000000 */
[----:B------:R-:W-:-:S04]  /*1cfa0*/  FADD R213, R201, R213 ;  /* 0x000000d5c9d57221 */ /* 0x000fc80000000000 */
[----:B------:R0:W-:Y:S01]  /*1cfb0*/  STL [R1+0x88c], R0 ;  /* 0x00088c0001007387 */ /* 0x0001e20000100800 */
[----:B------:R-:W-:Y:S01]  /*1cfc0*/  FADD R212, R202, R212 ;  /* 0x000000d4cad47221 */ /* 0x000fe20000000000 */
[----:B------:R-:W-:Y:S02]  /*1cfd0*/  FADD R211, R203, R211 ;  /* 0x000000d3cbd37221 */ /* 0x000fe40000000000 */
[----:B0-----:R1:W5:Y:S01]  /*1cfe0*/  LDL.LU R0, [R1+0xbbc] ;  /* 0x000bbc0001007983 */ /* 0x0013620000300800 */
[----:B------:R-:W-:Y:S01]  /*1cff0*/  FADD R210, R204, R210 ;  /* 0x000000d2ccd27221 */ /* 0x000fe20000000000 */
        /* <DEDUP_REMOVED lines=18> */
[----:B--2---:R-:W-:Y:S01]  /*1d120*/  FADD R5, R191, R5 ;  /* 0x00000005bf057221 */ /* 0x004fe20000000000 */
[----:B---3--:R-:W-:Y:S01]  /*1d130*/  FADD R6, R176, R6 ;  /* 0x00000006b0067221 */ /* 0x008fe20000000000 */
[----:B------:R-:W-:Y:S01]  /*1d140*/  FADD R3, R177, R3 ;  /* 0x00000003b1037221 */ /* 0x000fe20000000000 */
[----:B------:R-:W-:Y:S01]  /*1d150*/  FADD R7, R178, R7 ;  /* 0x00000007b2077221 */ /* 0x000fe20000000000 */
[----:B------:R-:W-:Y:S01]  /*1d160*/  FADD R8, R179, R8 ;  /* 0x00000008b3087221 */ /* 0x000fe20000000000 */
[----:B------:R-:W-:Y:S01]  /*1d170*/  FADD R9, R180, R9 ;  /* 0x00000009b4097221 */ /* 0x000fe20000000000 */
[----:B----4-:R-:W-:-:S05]  /*1d180*/  FADD R214, R200, R214 ;  /* 0x000000d6c8d67221 */ /* 0x010fca0000000000 */
[----:B------:R0:W-:Y:S04]  /*1d190*/  STL [R1+0x890], R214 ;  /* 0x000890d601007387 */ /* 0x0001e80000100800 */
        /* <DEDUP_REMOVED lines=25> */
[----:B------:R-:W4:Y:S04]  /*1d330*/  LDL.LU R200, [R1+0x904] ;  /* 0x0009040001c87983 */ /* 0x000f280000300800 */
[----:B------:R1:W-:Y:S04]  /*1d340*/  STL [R1+0x8f8], R7 ;  /* 0x0008f80701007387 */ /* 0x0003e80000100800 */
[----:B------:R-:W4:Y:S04]  /*1d350*/  LDL.LU R215, [R1+0x908] ;  /* 0x0009080001d77983 */ /* 0x000f280000300800 */
[----:B------:R1:W-:Y:S04]  /*1d360*/  STL [R1+0x8fc], R8 ;  /* 0x0008fc0801007387 */ /* 0x0003e80000100800 */
[----:B0-----:R-:W4:Y:S04]  /*1d370*/  LDL.LU R214, [R1+0x90c] ;  /* 0x00090c0001d67983 */ /* 0x001f280000300800 */
[----:B------:R0:W-:Y:S04]  /*1d380*/  STL [R1+0x900], R9 ;  /* 0x0009000901007387 */ /* 0x0001e80000100800 */
[----:B--2---:R-:W2:Y:S04]  /*1d390*/  LDL.LU R213, [R1+0x910] ;  /* 0x0009100001d57983 */ /* 0x004ea80000300800 */
[----:B---3--:R-:W3:Y:S04]  /*1d3a0*/  LDL.LU R212, [R1+0x914] ;  /* 0x0009140001d47983 */ /* 0x008ee80000300800 */
[----:B----4-:R-:W4:Y:S04]  /*1d3b0*/  LDL.LU R211, [R1+0x918] ;  /* 0x0009180001d37983 */ /* 0x010f280000300800 */
        /* <DEDUP_REMOVED lines=24> */
[----:B0-----:R-:W4:Y:S01]  /*1d540*/  LDL.LU R9, [R1+0x97c] ;  /* 0x00097c0001097983 */ /* 0x001f220000300800 */
[----:B------:R-:W-:Y:S01]  /*1d550*/  FADD R200, R181, R200 ;  /* 0x000000c8b5c87221 */ /* 0x000fe20000000000 */
[----:B------:R-:W-:-:S04]  /*1d560*/  FADD R215, R182, R215 ;  /* 0x000000d7b6d77221 */ /* 0x000fc80000000000 */
        /* <DEDUP_REMOVED lines=91> */
[----:B------:R-:W-:Y:S01]  /*1db20*/  FADD R200, R148, R200 ;  /* 0x000000c894c87221 */ /* 0x000fe20000000000 */
        /* <DEDUP_REMOVED lines=335> */
[----:B------:R-:W-:Y:S01]  /*1f020*/  FADD R8, R30, R8 ;  /* 0x000000081e087221 */ /* 0x000fe20000000000 */
[----:B------:R-:W-:-:S05]  /*1f030*/  FADD R9, R9, R31 ;  /* 0x0000001f09097221 */ /* 0x000fca0000000000 */
[----:B------:R1:W-:Y:S04]  /*1f040*/  STL [R1+0xb6c], R9 ;  /* 0x000b6c0901007387 */ /* 0x0003e80000100800 */
[----:B------:R1:W-:Y:S04]  /*1f050*/  STL [R1+0xb64], R7 ;  /* 0x000b640701007387 */ /* 0x0003e80000100800 */
[----:B------:R1:W-:Y:S02]  /*1f060*/  STL [R1+0xb68], R8 ;  /* 0x000b680801007387 */ /* 0x0003e40000100800 */
.L_x_33:
[----:B-1----:R1:W5:Y:S01]  /*1f070*/  LDL R6, [R1+0xb88] ;  /* 0x000b880001067983 */ /* 0x0023620000100800 */
[----:B------:R-:W3:Y:S03]  /*1f080*/  LDC R3, c[0x0][0x28c] ;  /* 0x0000a300ff037b82 */ /* 0x000ee60000000800 */
[----:B------:R1:W5:Y:S01]  /*1f090*/  LDL R5, [R1+0xbb8] ;  /* 0x000bb80001057983 */ /* 0x0003620000100800 */
[----:B---3--:R-:W-:-:S13]  /*1f0a0*/  ISETP.GE.AND P0, PT, R3, 0x1, PT ;  /* 0x000000010300780c */ /* 0x008fda0003f06270 */
[----:B-1----:R-:W-:Y:S05]  /*1f0b0*/  @!P0 BRA `(.L_x_34) ;  /* 0x0000000000808947 */ /* 0x002fea0003800000 */
[----:B------:R-:W3:Y:S02]  /*1f0c0*/  LDL R7, [R1+0xb9c] ;  /* 0x000b9c0001077983 */ /* 0x000ee40000100800 */
[----:B---3--:R-:W-:-:S13]  /*1f0d0*/  R2UR UR11, R7 ;  /* 0x00000000070b72ca */ /* 0x008fda00000e0000 */
[----:B------:R-:W-:-:S06]  /*1f0e0*/  UISETP.NE.AND UP0, UPT, UR11, 0x3, UPT ;  /* 0x000000030b00788c */ /* 0x000fcc000bf05270 */
[----:B------:R-:W-:-:S13]  /*1f0f0*/  PLOP3.LUT P0, PT, PT, PT, UP0, 0x80, 0x0 ;  /* 0x000000000000781c */ /* 0x000fda0003f0f008 */
[----:B------:R-:W-:Y:S05]  /*1f100*/  @!P0 BRA `(.L_x_35) ;  /* 0x0000000000048947 */ /* 0x000fea0003800000 */
[----:B------:R-:W-:Y:S01]  /*1f110*/  BPT.TRAP 0x1 ;  /* 0x000000040000795c */ /* 0x000fe20000300000 */
.L_x_35:
[----:B------:R-:W3:Y:S01]  /*1f120*/  LDL R3, [R1+0xb98] ;  /* 0x000b980001037983 */ /* 0x000ee20000100800 */
[----:B------:R-:W-:Y:S01]  /*1f130*/  BSSY B0, `(.L_x_36) ;  /* 0x0000012000007945 */ /* 0x000fe20003800000 */
[----:B---3--:R-:W-:-:S13]  /*1f140*/  ISETP.NE.AND P0, PT, R3, RZ, PT ;  /* 0x000000ff0300720c */ /* 0x008fda0003f05270 */
[----:B------:R-:W-:Y:S05]  /*1f150*/  @!P0 BRA `(.L_x_37) ;  /* 0x00000000003c8947 */ /* 0x000fea0003800000 */
[----:B------:R-:W3:Y:S01]  /*1f160*/  LDL R7, [R1+0xba0] ;  /* 0x000ba00001077983 */ /* 0x000ee20000100800 */
[----:B-----5:R-:W-:Y:S02]  /*1f170*/  R2UR UR13, R5 ;  /* 0x00000000050d72ca */ /* 0x020fe400000e0000 */
[----:B------:R-:W-:Y:S02]  /*1f180*/  R2UR UR12, R6 ;  /* 0x00000000060c72ca */ /* 0x000fe400000e0000 */
[----:B------:R-:W-:-:S09]  /*1f190*/  R2UR UR14, R4 ;  /* 0x00000000040e72ca */ /* 0x000fd200000e0000 */
[----:B------:R-:W-:-:S04]  /*1f1a0*/  UISETP.LT.AND UP0, UPT, UR13, 0x1, UPT ;  /* 0x000000010d00788c */ /* 0x000fc8000bf01270 */
[----:B------:R-:W-:-:S04]  /*1f1b0*/  USEL UR11, UR13, 0x1, UP0 ;  /* 0x000000010d0b7887 */ /* 0x000fc80008000000 */
[----:B------:R-:W-:-:S04]  /*1f1c0*/  UIADD3 UR11, UR12, UR13, -UR11 ;  /* 0x0000000d0c0b7290 */ /* 0x000fc8000fffe80b */
[----:B------:R-:W-:-:S04]  /*1f1d0*/  UIMAD.WIDE.U32 UR12, UR11, 0x38e38e39, URZ ;  /* 0x38e38e390b0c78a5 */ /* 0x000fc8000f8e003f */
[----:B------:R-:W-:-:S04]  /*1f1e0*/  USHF.R.U32.HI UR12, URZ, 0x1, UR13 ;  /* 0x000000013f0c7899 */ /* 0x000fc8000801160d */
[----:B------:R-:W-:-:S04]  /*1f1f0*/  UIMAD UR11, UR12, -0x9, UR11 ;  /* 0xfffffff70c0b78a4 */ /* 0x000fc8000f8e020b */
[----:B------:R-:W-:-:S04]  /*1f200*/  ULEA UR11, UR11, UR14, 0x3 ;  /* 0x0000000e0b0b7291 */ /* 0x000fc8000f8e183f */
[----:B------:R-:W-:-:S06]  /*1f210*/  UIADD3 UR11, UR11, 0x48, URZ ;  /* 0x000000480b0b7890 */ /* 0x000fcc000fffe03f */
[----:B------:R-:W-:-:S05]  /*1f220*/  IMAD.U32 R3, RZ, RZ, UR11 ;  /* 0x0000000bff037e24 */ /* 0x000fca000f8e00ff */
[----:B---3--:R-:W-:-:S04]  /*1f230*/  PRMT R3, R7, 0x654, R3 ;  /* 0x0000065407037816 */ /* 0x008fc80000000003 */
[----:B------:R1:W-:Y:S03]  /*1f240*/  SYNCS.ARRIVE.TRANS64.RED.A1T0 RZ, [R3+URZ], RZ ;  /* 0x000000ff03ff79a7 */ /* 0x0003e6000810043f */
.L_x_37:
[----:B------:R-:W-:Y:S05]  /*1f250*/  BSYNC B0 ;  /* 0x0000000000007941 */ /* 0x000fea0003800000 */
.L_x_36:
[----:B-1----:R-:W3:Y:S02]  /*1f260*/  LDL R3, [R1+0xba4] ;  /* 0x000ba40001037983 */ /* 0x002ee40000100800 */
[----:B---3--:R-:W-:-:S13]  /*1f270*/  R2UR UR11, R3 ;  /* 0x00000000030b72ca */ /* 0x008fda00000e0000 */
[----:B------:R-:W-:-:S06]  /*1f280*/  UISETP.GT.U32.AND UP0, UPT, UR11, 0x1, UPT ;  /* 0x000000010b00788c */ /* 0x000fcc000bf04070 */
[----:B------:R-:W-:-:S13]  /*1f290*/  PLOP3.LUT P0, PT, PT, PT, UP0, 0x80, 0x0 ;  /* 0x000000000000781c */ /* 0x000fda0003f0f008 */
[----:B------:R-:W-:Y:S05]  /*1f2a0*/  @P0 BRA `(.L_x_34) ;  /* 0x0000000000040947 */ /* 0x000fea0003800000 */
[----:B------:R-:W-:Y:S01]  /*1f2b0*/  BPT.TRAP 0x1 ;  /* 0x000000040000795c */ /* 0x000fe20000300000 */
.L_x_34:
[----:B-----5:R-:W3:Y:S01]  /*1f2c0*/  LDL.LU R4, [R1+0xbb4] ;  /* 0x000bb40001047983 */ /* 0x020ee20000300800 */
[----:B------:R-:W-:Y:S01]  /*1f2d0*/  R2UR UR13, R6 ;  /* 0x00000000060d72ca */ /* 0x000fe200000e0000 */
[----:B------:R-:W-:Y:S01]  /*1f2e0*/  ULDC UR11, c[0x0][0x284] ;  /* 0x0000a100000b7ab9 */ /* 0x000fe20000000800 */
[----:B------:R-:W1:Y:S01]  /*1f2f0*/  LDC R6, c[0x0][0x288] ;  /* 0x0000a200ff067b82 */ /* 0x000e620000000800 */
[----:B------:R-:W4:Y:S01]  /*1f300*/  LDL.LU R3, [R1+0xb94] ;  /* 0x000b940001037983 */ /* 0x000f220000300800 */
[----:B------:R-:W-:Y:S01]  /*1f310*/  R2UR UR12, R5 ;  /* 0x00000000050c72ca */ /* 0x000fe200000e0000 */
[----:B------:R-:W-:Y:S02]  /*1f320*/  ULDC.64 UR18, c[0x0][0x5d0] ;  /* 0x0001740000127ab9 */ /* 0x000fe40000000a00 */
[----:B------:R-:W2:Y:S04]  /*1f330*/  LDL.LU R28, [R1+0xb90] ;  /* 0x000b9000011c7983 */ /* 0x000ea80000300800 */
[----:B------:R-:W2:Y:S01]  /*1f340*/  LDL R31, [R1+0xb8c] ;  /* 0x000b8c00011f7983 */ /* 0x000ea20000100800 */
[----:B------:R-:W0:Y:S05]  /*1f350*/  S2R R7, SR_TID.X ;  /* 0x0000000000077919 */ /* 0x000e2a0000002100 */
[----:B------:R-:W-:Y:S01]  /*1f360*/  UISETP.GE.U32.AND UP1, UPT, UR12, 0x9, UPT ;  /* 0x000000090c00788c */ /* 0x000fe2000bf26070 */
[----:B0-----:R-:W-:Y:S01]  /*1f370*/  SHF.R.U32.HI R5, RZ, 0x2, R7 ;  /* 0x00000002ff057819 */ /* 0x001fe20000011607 */
[C---:B------:R-:W-:Y:S01]  /*1f380*/  IMAD.SHL.U32 R9, R7.reuse, 0x2, RZ ;  /* 0x0000000207097824 */ /* 0x040fe200078e00ff */
[----:B------:R-:W-:-:S02]  /*1f390*/  LOP3.LUT R25, R7, 0x60, RZ, 0xc0, !PT ;  /* 0x0000006007197812 */ /* 0x000fc400078ec0ff */
[----:B------:R-:W-:Y:S02]  /*1f3a0*/  LOP3.LUT R5, R5, 0x7, RZ, 0xc0, !PT ;  /* 0x0000000705057812 */ /* 0x000fe400078ec0ff */
[----:B------:R-:W-:Y:S02]  /*1f3b0*/  SHF.R.U32.HI R25, RZ, 0x1, R25 ;  /* 0x00000001ff197819 */ /* 0x000fe40000011619 */
[----:B------:R-:W-:-:S05]  /*1f3c0*/  LOP3.LUT R24, R7, 0x3, RZ, 0xc0, !PT ;  /* 0x0000000307187812 */ /* 0x000fca00078ec0ff */
[----:B-1----:R-:W-:Y:S01]  /*1f3d0*/  IMAD R24, R24, -0x2, R6 ;  /* 0xfffffffe18187824 */ /* 0x002fe200078e0206 */
[----:B---3--:R-:W-:Y:S02]  /*1f3e0*/  R2UR UR17, R4 ;  /* 0x00000000041172ca */ /* 0x008fe400000e0000 */
[----:B------:R-:W-:Y:S01]  /*1f3f0*/  SHF.R.U32.HI R4, RZ, 0x7, R7 ;  /* 0x00000007ff047819 */ /* 0x000fe20000011607 */
[----:B----4-:R-:W-:Y:S01]  /*1f400*/  IMAD R8, R3, 0xf0, RZ ;  /* 0x000000f003087824 */ /* 0x010fe200078e02ff */
[----:B------:R-:W-:Y:S02]  /*1f410*/  IADD3 R3, RZ, -R25, -R5 ;  /* 0x80000019ff037210 */ /* 0x000fe40007ffe805 */
[----:B------:R-:W-:Y:S01]  /*1f420*/  LOP3.LUT R4, R4, 0x1, RZ, 0xc0, !PT ;  /* 0x0000000104047812 */ /* 0x000fe200078ec0ff */
[----:B------:R-:W-:Y:S01]  /*1f430*/  IMAD.IADD R24, R24, 0x1, -R8 ;  /* 0x0000000118187824 */ /* 0x000fe200078e0a08 */
[C---:B------:R-:W-:Y:S01]  /*1f440*/  ISETP.GE.AND P0, PT, R8.reuse, R6, PT ;  /* 0x000000060800720c */ /* 0x040fe20003f06270 */
[----:B------:R-:W-:Y:S01]  /*1f450*/  IMAD.U32 R6, RZ, RZ, UR18 ;  /* 0x00000012ff067e24 */ /* 0x000fe2000f8e00ff */
[----:B------:R-:W-:Y:S01]  /*1f460*/  LOP3.LUT R8, R8, 0x6, R9, 0xf8, !PT ;  /* 0x0000000608087812 */ /* 0x000fe200078ef809 */
[C---:B------:R-:W-:Y:S01]  /*1f470*/  IMAD.SHL.U32 R27, R4.reuse, 0x40, RZ ;  /* 0x00000040041b7824 */ /* 0x040fe200078e00ff */
[----:B--2---:R-:W-:Y:S01]  /*1f480*/  R2UR UR20, R31 ;  /* 0x000000001f1472ca */ /* 0x004fe200000e0000 */
[----:B------:R-:W-:Y:S01]  /*1f490*/  IMAD R4, R4, -0x40, R3 ;  /* 0xffffffc004047824 */ /* 0x000fe200078e0203 */
[----:B------:R-:W-:Y:S01]  /*1f4a0*/  SHF.R.S32.HI R9, RZ, 0x1f, R8 ;  /* 0x0000001fff097819 */ /* 0x000fe20000011408 */
[C---:B------:R-:W-:Y:S01]  /*1f4b0*/  IMAD.SHL.U32 R3, R28.reuse, 0x200, RZ ;  /* 0x000002001c037824 */ /* 0x040fe200078e00ff */
[----:B------:R-:W-:Y:S01]  /*1f4c0*/  LOP3.LUT R27, R27, 0x40, R5, 0xe2, !PT ;  /* 0x000000401b1b7812 */ /* 0x000fe200078ee205 */
[----:B------:R-:W-:-:S03]  /*1f4d0*/  IMAD.WIDE R28, R28, 0x200, RZ ;  /* 0x000002001c1c7825 */ /* 0x000fc600078e02ff */
[C---:B------:R-:W-:Y:S02]  /*1f4e0*/  ISETP.GE.OR P0, PT, R3.reuse, UR11, P0 ;  /* 0x0000000b03007c0c */ /* 0x040fe40008706670 */
[----:B------:R-:W-:Y:S01]  /*1f4f0*/  IADD3 R3, -R3, UR11, R4 ;  /* 0x0000000b03037c10 */ /* 0x000fe2000fffe104 */
[----:B------:R-:W-:Y:S01]  /*1f500*/  UIADD3 UR11, UR12, UR13, URZ ;  /* 0x0000000d0c0b7290 */ /* 0x000fe2000fffe03f */
[----:B------:R-:W-:Y:S01]  /*1f510*/  IMAD.MOV.U32 R4, RZ, RZ, -0x1 ;  /* 0xffffffffff047424 */ /* 0x000fe200078e00ff */
[----:B------:R-:W-:Y:S02]  /*1f520*/  USHF.R.S32.HI UR15, URZ, 0x1f, UR20 ;  /* 0x0000001f3f0f7899 */ /* 0x000fe40008011414 */
[----:B------:R-:W-:Y:S01]  /*1f530*/  IMAD.WIDE.U32 R6, R6, UR20, R8 ;  /* 0x0000001406067c25 */ /* 0x000fe2000f8e0008 */
[----:B------:R-:W-:Y:S01]  /*1f540*/  UISETP.GT.U32.AND UP0, UPT, UR11, 0x8, UPT ;  /* 0x000000080b00788c */ /* 0x000fe2000bf04070 */
[----:B------:R-:W-:Y:S01]  /*1f550*/  LOP3.LUT R27, R28, R27, R25, 0xfe, !PT ;  /* 0x0000001b1c1b7212 */ /* 0x000fe200078efe19 */
[----:B------:R-:W-:-:S02]  /*1f560*/  UIMAD UR14, UR15, UR18, URZ ;  /* 0x000000120f0e72a4 */ /* 0x000fc4000f8e023f */
[----:B------:R-:W-:Y:S02]  /*1f570*/  UISETP.LT.U32.AND UP0, UPT, UR12, 0x9, UP0 ;  /* 0x000000090c00788c */ /* 0x000fe40008701070 */
[----:B------:R-:W-:Y:S02]  /*1f580*/  @UP1 UIMAD.WIDE.U32 UR12, UR11, 0x38e38e39, URZ ;  /* 0x38e38e390b0c18a5 */ /* 0x000fe4000f8e003f */
[----:B------:R-:W-:Y:S02]  /*1f590*/  USEL UR16, URZ, 0x1, !UP0 ;  /* 0x000000013f107887 */ /* 0x000fe4000c000000 */
[----:B------:R-:W-:Y:S02]  /*1f5a0*/  @UP1 USHF.R.U32.HI UR12, URZ, 0x1, UR13 ;  /* 0x000000013f0c1899 */ /* 0x000fe4000801160d */
[----:B------:R-:W-:Y:S02]  /*1f5b0*/  ULOP3.LUT UR17, UR17, UR16, URZ, 0x3c, !UPT ;  /* 0x0000001011117292 */ /* 0x000fe4000f8e3c3f */
[----:B------:R-:W-:-:S02]  /*1f5c0*/  UIMAD UR14, UR20, UR19, UR14 ;  /* 0x00000013140e72a4 */ /* 0x000fc4000f8e020e */
[----:B------:R-:W-:-:S04]  /*1f5d0*/  @UP1 ULOP3.LUT UR17, UR17, 0x1, UR12, 0x78, !UPT ;  /* 0x0000000111111892 */ /* 0x000fc8000f8e780c */
[----:B------:R-:W-:Y:S02]  /*1f5e0*/  VIADD R7, R7, UR14 ;  /* 0x0000000e07077c36 */ /* 0x000fe40008000000 */
[----:B------:R-:W-:-:S05]  /*1f5f0*/  IMAD.U32 R5, RZ, RZ, UR17 ;  /* 0x00000011ff057e24 */ /* 0x000fca000f8e00ff */
[----:B------:R0:W-:Y:S04]  /*1f600*/  STL [R1+0xbb4], R5 ;  /* 0x000bb40501007387 */ /* 0x0001e80000100800 */
[----:B------:R0:W-:Y:S01]  /*1f610*/  STL [R1+0x160], R4 ;  /* 0x0001600401007387 */ /* 0x0001e20000100800 */
[----:B------:R-:W-:Y:S05]  /*1f620*/  @P0 BRA `(.L_x_38) ;  /* 0x000003b000a00947 */ /* 0x000fea0003800000 */
[----:B0-----:R-:W0:Y:S01]  /*1f630*/  LDC.64 R4, c[0x0][0x5c8] ;  /* 0x00017200ff047b82 */ /* 0x001e220000000a00 */
[----:B------:R-:W-:Y:S01]  /*1f640*/  FSETP.NEU.AND P0, PT, RZ, UR5, PT ;  /* 0x00000005ff007c0b */ /* 0x000fe2000bf0d000 */
[----:B------:R-:W-:Y:S01]  /*1f650*/  BSSY B0, `(.L_x_38) ;  /* 0x0003b25000007945 */ /* 0x000fe20003800000 */
[-C--:B0-----:R-:W-:Y:S02]  /*1f660*/  IMAD R25, R29, R4.reuse, RZ ;  /* 0x000000041d197224 */ /* 0x081fe400078e02ff */
[----:B------:R-:W-:-:S04]  /*1f670*/  IMAD.WIDE.U32 R6, R27, R4, R6 ;  /* 0x000000041b067225 */ /* 0x000fc800078e0006 */
[----:B------:R-:W-:-:S04]  /*1f680*/  IMAD R25, R27, R5, R25 ;  /* 0x000000051b197224 */ /* 0x000fc800078e0219 */
[----:B------:R-:W-:Y:S01]  /*1f690*/  IMAD.IADD R25, R7, 0x1, R25 ;  /* 0x0000000107197824 */ /* 0x000fe200078e0219 */
[----:B------:R-:W-:Y:S06]  /*1f6a0*/  @!P0 BRA `(.L_x_39) ;  /* 0x0000022400ac8947 */ /* 0x000fec0003800000 */
[----:B------:R-:W-:Y:S01]  /*1f6b0*/  ISETP.GE.AND P0, PT, R3, 0x189, PT ;  /* 0x000001890300780c */ /* 0x000fe20003f06270 */
[----:B------:R-:W-:Y:S01]  /*1f6c0*/  ULDC.64 UR12, c[0x0][0x5b8] ;  /* 0x00016e00000c7ab9 */ /* 0x000fe20000000a00 */
[----:B------:R-:W-:Y:S01]  /*1f6d0*/  R2UR UR14, R31 ;  /* 0x000000001f0e72ca */ /* 0x000fe200000e0000 */
[----:B------:R-:W2:Y:S01]  /*1f6e0*/  LDL R38, [R1+0xba8] ;  /* 0x000ba80001267983 */ /* 0x000ea20000100800 */
[C---:B------:R-:W-:Y:S02]  /*1f6f0*/  ISETP.LT.OR P4, PT, R24.reuse, 0x1, !P0 ;  /* 0x000000011800780c */ /* 0x040fe40004781670 */
[C---:B------:R-:W-:Y:S01]  /*1f700*/  ISETP.LT.OR P1, PT, R24.reuse, 0x2, !P0 ;  /* 0x000000021800780c */ /* 0x040fe20004721670 */
[----:B------:R-:W3:Y:S01]  /*1f710*/  LDL.LU R39, [R1+0x440] ;  /* 0x0004400001277983 */ /* 0x000ee20000300800 */
[----:B------:R-:W-:Y:S02]  /*1f720*/  ISETP.LT.OR P3, PT, R24, 0x9, !P0 ;  /* 0x000000091800780c */ /* 0x000fe40004761670 */
[----:B------:R-:W-:-:S02]  /*1f730*/  LOP3.LUT R0, R0, 0xfffffffd, RZ, 0xc0, !PT ;  /* 0xfffffffd00007812 */ /* 0x000fc400078ec0ff */
[----:B------:R-:W-:-:S05]  /*1f740*/  LOP3.LUT R26, R26, 0xffefffff, RZ, 0xc0, !PT ;  /* 0xffefffff1a1a7812 */ /* 0x000fca00078ec0ff */
[----:B------:R-:W0:Y:S01]  /*1f750*/  @!P4 LDC.64 R32, c[0x0][0x5c0] ;  /* 0x00017000ff20cb82 */ /* 0x000e220000000a00 */
[----:B------:R-:W-:Y:S01]  /*1f760*/  @!P4 IMAD.MOV.U32 R34, RZ, RZ, R6 ;  /* 0x000000ffff22c224 */ /* 0x000fe200078e0006 */
[----:B------:R-:W-:Y:S01]  /*1f770*/  @P4 LOP3.LUT R0, R0, 0x2, RZ, 0xfc, !PT ;  /* 0x0000000200004812 */ /* 0x000fe200078efcff */
[----:B------:R-:W-:Y:S01]  /*1f780*/  @!P4 IMAD.MOV.U32 R35, RZ, RZ, R25 ;  /* 0x000000ffff23c224 */ /* 0x000fe200078e0019 */
[----:B------:R-:W-:Y:S01]  /*1f790*/  @P1 LOP3.LUT R26, R26, 0x100000, RZ, 0xfc, !PT ;  /* 0x001000001a1a1812 */ /* 0x000fe200078efcff */
[----:B------:R-:W-:Y:S01]  /*1f7a0*/  @!P4 IMAD R31, R5, 0x180, RZ ;  /* 0x00000180051fc824 */ /* 0x000fe200078e02ff */
[----:B------:R-:W-:Y:S01]  /*1f7b0*/  LOP3.LUT R0, R0, 0xfffffff7, RZ, 0xc0, !PT ;  /* 0xfffffff700007812 */ /* 0x000fe200078ec0ff */
[----:B------:R-:W-:Y:S01]  /*1f7c0*/  @!P4 IMAD.WIDE.U32 R34, R4, 0x180, R34 ;  /* 0x000001800422c825 */ /* 0x000fe200078e0022 */
[----:B------:R-:W1:Y:S02]  /*1f7d0*/  @!P1 LDC.64 R36, c[0x0][0x5c0] ;  /* 0x00017000ff249b82 */ /* 0x000e640000000a00 */
[----:B------:R-:W-:Y:S01]  /*1f7e0*/  @P3 LOP3.LUT R0, R0, 0x8, RZ, 0xfc, !PT ;  /* 0x0000000800003812 */ /* 0x000fe200078efcff */
[----:B------:R-:W-:Y:S01]  /*1f7f0*/  @!P4 IMAD.IADD R31, R35, 0x1, R31 ;  /* 0x00000001231fc824 */ /* 0x000fe200078e021f */
[----:B------:R-:W-:-:S02]  /*1f800*/  ISETP.GE.AND P5, PT, R3, 0x1, PT ;  /* 0x000000010300780c */ /* 0x000fc40003fa6270 */
[----:B------:R-:W-:Y:S02]  /*1f810*/  LOP3.LUT R0, R0, 0xfffffffb, RZ, 0xc0, !PT ;  /* 0xfffffffb00007812 */ /* 0x000fe400078ec0ff */
[----:B0-----:R-:W-:Y:S01]  /*1f820*/  @!P4 IADD3 R40, P0, P2, R34, UR7, R32 ;  /* 0x000000072228cc10 */ /* 0x001fe2000fa1e020 */
[----:B------:R-:W-:Y:S01]  /*1f830*/  @!P1 IMAD.MOV.U32 R32, RZ, RZ, R6 ;  /* 0x000000ffff209224 */ /* 0x000fe200078e0006 */
[----:B------:R-:W0:Y:S02]  /*1f840*/  @!P3 LDC.64 R34, c[0x0][0x5c0] ;  /* 0x00017000ff22bb82 */ /* 0x000e240000000a00 */
[----:B------:R-:W-:Y:S01]  /*1f850*/  @!P4 IADD3.X R41, R31, UR6, R33, P0, P2 ;  /* 0x000000061f29cc10 */ /* 0x000fe200087e4421 */
[----:B------:R-:W-:Y:S02]  /*1f860*/  @!P1 IMAD.MOV.U32 R33, RZ, RZ, R25 ;  /* 0x000000ffff219224 */ /* 0x000fe400078e0019 */
[----:B------:R-:W-:Y:S02]  /*1f870*/  @!P1 IMAD R31, R5, 0x180, RZ ;  /* 0x00000180051f9824 */ /* 0x000fe400078e02ff */
[----:B------:R-:W-:-:S04]  /*1f880*/  @!P1 IMAD.WIDE.U32 R32, R4, 0x180, R32 ;  /* 0x0000018004209825 */ /* 0x000fc800078e0020 */
[----:B------:R-:W-:Y:S01]  /*1f890*/  @!P1 IMAD.IADD R31, R33, 0x1, R31 ;  /* 0x00000001211f9824 */ /* 0x000fe200078e021f */
[----:B-1----:R-:W-:Y:S01]  /*1f8a0*/  @!P1 IADD3 R42, P0, P2, R32, UR7, R36 ;  /* 0x00000007202a9c10 */ /* 0x002fe2000fa1e024 */
[----:B------:R-:W-:Y:S02]  /*1f8b0*/  @!P3 IMAD.MOV.U32 R32, RZ, RZ, R6 ;  /* 0x000000ffff20b224 */ /* 0x000fe400078e0006 */
[----:B------:R-:W-:Y:S01]  /*1f8c0*/  @!P3 IMAD.MOV.U32 R33, RZ, RZ, R25 ;  /* 0x000000ffff21b224 */ /* 0x000fe200078e0019 */
[----:B------:R-:W-:Y:S01]  /*1f8d0*/  @!P1 IADD3.X R43, R31, UR6, R37, P0, P2 ;  /* 0x000000061f2b9c10 */ /* 0x000fe200087e4425 */
[----:B------:R-:W-:Y:S01]  /*1f8e0*/  @!P3 IMAD R31, R5, 0x180, RZ ;  /* 0x00000180051fb824 */ /* 0x000fe200078e02ff */
[----:B------:R-:W-:Y:S01]  /*1f8f0*/  ISETP.GE.AND P1, PT, R3, 0x189, PT ;  /* 0x000001890300780c */ /* 0x000fe20003f26270 */
[----:B------:R-:W-:-:S04]  /*1f900*/  @!P3 IMAD.WIDE.U32 R32, R4, 0x180, R32 ;  /* 0x000001800420b825 */ /* 0x000fc800078e0020 */
[----:B------:R-:W-:Y:S01]  /*1f910*/  @!P3 IMAD.IADD R31, R33, 0x1, R31 ;  /* 0x00000001211fb824 */ /* 0x000fe200078e021f */
[----:B0-----:R-:W-:-:S04]  /*1f920*/  @!P3 IADD3 R44, P0, P2, R32, UR7, R34 ;  /* 0x00000007202cbc10 */ /* 0x001fc8000fa1e022 */
[----:B------:R-:W-:Y:S02]  /*1f930*/  @!P3 IADD3.X R45, R31, UR6, R35, P0, P2 ;  /* 0x000000061f2dbc10 */ /* 0x000fe400087e4423 */
[----:B------:R-:W-:-:S13]  /*1f940*/  ISETP.LT.OR P3, PT, R24, 0xa, !P1 ;  /* 0x0000000a1800780c */ /* 0x000fda0004f61670 */
[----:B------:R-:W0:Y:S01]  /*1f950*/  @!P3 LDC.64 R32, c[0x0][0x5c0] ;  /* 0x00017000ff20bb82 */ /* 0x000e220000000a00 */
[----:B------:R-:W-:Y:S01]  /*1f960*/  @!P3 IMAD.MOV.U32 R34, RZ, RZ, R6 ;  /* 0x000000ffff22b224 */ /* 0x000fe200078e0006 */
[----:B------:R-:W-:Y:S01]  /*1f970*/  @P3 LOP3.LUT R0, R0, 0x4, RZ, 0xfc, !PT ;  /* 0x0000000400003812 */ /* 0x000fe200078efcff */
[----:B------:R-:W-:Y:S02]  /*1f980*/  @!P3 IMAD.MOV.U32 R35, RZ, RZ, R25 ;  /* 0x000000ffff23b224 */ /* 0x000fe400078e0019 */
[----:B------:R-:W-:Y:S02]  /*1f990*/  @!P3 IMAD R31, R5, 0x180, RZ ;  /* 0x00000180051fb824 */ /* 0x000fe400078e02ff */
[----:B------:R-:W-:-:S04]  /*1f9a0*/  @!P3 IMAD.WIDE.U32 R34, R4, 0x180, R34 ;  /* 0x000001800422b825 */ /* 0x000fc800078e0022 */
[----:B------:R-:W-:Y:S01]  /*1f9b0*/  @!P3 IMAD.IADD R31, R35, 0x1, R31 ;  /* 0x00000001231fb824 */ /* 0x000fe200078e021f */
[----:B0-----:R-:W-:-:S04]  /*1f9c0*/  @!P3 IADD3 R46, P0, P2, R34, UR7, R32 ;  /* 0x00000007222ebc10 */ /* 0x001fc8000fa1e020 */
[----:B------:R-:W-:Y:S01]  /*1f9d0*/  @!P3 IADD3.X R47, R31, UR6, R33, P0, P2 ;  /* 0x000000061f2fbc10 */ /* 0x000fe200087e4421 */
[----:B------:R-:W-:Y:S01]  /*1f9e0*/  IMAD.U32 R31, RZ, RZ, UR12 ;  /* 0x0000000cff1f7e24 */ /* 0x000fe2000f8e00ff */
[----:B------:R-:W-:-:S03]  /*1f9f0*/  UIMAD UR12, UR15, UR12, URZ ;  /* 0x0000000c0f0c72a4 */ /* 0x000fc6000f8e023f */
[----:B------:R-:W-:Y:S01]  /*1fa00*/  IMAD.WIDE.U32 R8, R31, UR14, R8 ;  /* 0x0000000e1f087c25 */ /* 0x000fe2000f8e0008 */
[----:B------:R-:W-:-:S03]  /*1fa10*/  UIMAD UR12, UR14, UR13, UR12 ;  /* 0x0000000d0e0c72a4 */ /* 0x000fc6000f8e020c */
[----:B------:R-:W-:Y:S01]  /*1fa20*/  IMAD.MOV.U32 R32, RZ, RZ, R8 ;  /* 0x000000ffff207224 */ /* 0x000fe200078e0008 */
[----:B------:R-:W-:Y:S02]  /*1fa30*/  ULDC.64 UR14, c[0x0][0x5a8] ;  /* 0x00016a00000e7ab9 */ /* 0x000fe40000000a00 */
[----:B------:R-:W-:Y:S01]  /*1fa40*/  VIADD R33, R9, UR12 ;  /* 0x0000000c09217c36 */ /* 0x000fe20008000000 */
[----:B------:R-:W-:Y:S02]  /*1fa50*/  ULDC.64 UR12, c[0x0][0x5b0] ;  /* 0x00016c00000c7ab9 */ /* 0x000fe40000000a00 */
[----:B------:R-:W-:Y:S02]  /*1fa60*/  IMAD R31, R29, UR12, RZ ;  /* 0x0000000c1d1f7c24 */ /* 0x000fe4000f8e02ff */
[----:B------:R-:W-:-:S04]  /*1fa70*/  IMAD.WIDE.U32 R8, R27, UR12, R32 ;  /* 0x0000000c1b087c25 */ /* 0x000fc8000f8e0020 */
[----:B------:R-:W-:Y:S01]  /*1fa80*/  IMAD R31, R27, UR13, R31 ;  /* 0x0000000d1b1f7c24 */ /* 0x000fe2000f8e021f */
[----:B------:R-:W-:-:S04]  /*1fa90*/  IADD3 R8, P0, R8, UR14, RZ ;  /* 0x0000000e08087c10 */ /* 0x000fc8000ff1e0ff */
[--C-:B------:R-:W-:Y:S02]  /*1faa0*/  IADD3.X R9, R9, UR15, R31.reuse, P0, !PT ;  /* 0x0000000f09097c10 */ /* 0x100fe400087fe41f */
[----:B------:R-:W-:Y:S02]  /*1fab0*/  ISETP.LT.OR P0, PT, R24, 0x1, !P5 ;  /* 0x000000011800780c */ /* 0x000fe40006f01670 */
[----:B------:R-:W-:-:S11]  /*1fac0*/  PRMT R31, RZ, 0x7610, R31 ;  /* 0x00007610ff1f7816 */ /* 0x000fd6000000001f */
[----:B------:R-:W4:Y:S01]  /*1fad0*/  @!P0 LDG.E.U8 R31, desc[UR8][R8.64] ;  /* 0x00000008081f8981 */ /* 0x000f22000c1e1100 */
[----:B------:R-:W0:Y:S02]  /*1fae0*/  @!P0 LDC.64 R34, c[0x0][0x5c0] ;  /* 0x00017000ff228b82 */ /* 0x000e240000000a00 */
[----:B0-----:R-:W-:-:S05]  /*1faf0*/  @!P0 IADD3 R34, P2, R6, R34, RZ ;  /* 0x0000002206228210 */ /* 0x001fca0007f5e0ff */
[----:B------:R-:W-:Y:S01]  /*1fb00*/  @!P0 IMAD.X R35, R25, 0x1, R35, P2 ;  /* 0x0000000119238824 */ /* 0x000fe200010e0623 */
[----:B--2---:R-:W-:Y:S02]  /*1fb10*/  R2UR UR16, R38 ;  /* 0x00000000261072ca */ /* 0x004fe400000e0000 */
[----:B------:R-:W-:Y:S02]  /*1fb20*/  ISETP.GE.AND P3, PT, R3, 0x9, PT ;  /* 0x000000090300780c */ /* 0x000fe40003f66270 */
[----:B------:R-:W-:Y:S01]  /*1fb30*/  LOP3.LUT R26, R26, 0xfff7ffff, RZ, 0xc0, !PT ;  /* 0xfff7ffff1a1a7812 */ /* 0x000fe200078ec0ff */
[----:B------:R-:W-:Y:S01]  /*1fb40*/  IMAD.U32 R36, RZ, RZ, UR6 ;  /* 0x00000006ff247e24 */ /* 0x000fe2000f8e00ff */
[----:B------:R-:W-:Y:S01]  /*1fb50*/  ISETP.LT.OR P6, PT, R24, 0x11, !P1 ;  /* 0x000000111800780c */ /* 0x000fe20004fc1670 */
[----:B------:R-:W2:Y:S01]  /*1fb60*/  LDL.LU R38, [R1+0x444] ;  /* 0x0004440001267983 */ /* 0x000ea20000300800 */
[----:B----4-:R-:W-:-:S04]  /*1fb70*/  LOP3.LUT R31, R31, 0xff, RZ, 0xc0, !PT ;  /* 0x000000ff1f1f7812 */ /* 0x010fc800078ec0ff */
[----:B------:R-:W-:-:S05]  /*1fb80*/  F2FP.F16.E4M3.UNPACK_B R31, R31 ;  /* 0x0000001fff1f723e */ /* 0x000fca00020006ff */
[----:B------:R-:W-:-:S05]  /*1fb90*/  HADD2.F32 R31, -RZ, R31.H0_H0 ;  /* 0x2000001fff1f7230 */ /* 0x000fca0000004100 */
[----:B------:R-:W-:-:S04]  /*1fba0*/  FMUL R31, R31, UR5 ;  /* 0x000000051f1f7c20 */ /* 0x000fc80008400000 */
[----:B------:R-:W-:-:S05]  /*1fbb0*/  FFMA R31, R10, UR4, R31 ;  /* 0x000000040a1f7c23 */ /* 0x000fca000800001f */
[----:B------:R-:W-:-:S05]  /*1fbc0*/  F2FP.SATFINITE.E4M3.F32.PACK_AB_MERGE_C R31, RZ, R31, RZ ;  /* 0x0000001fff1f723e */ /* 0x000fca00048070ff */
[----:B------:R0:W-:Y:S01]  /*1fbd0*/  @!P0 STG.E.U8 desc[UR8][R34.64], R31 ;  /* 0x0000001f22008986 */ /* 0x0001e2000c101108 */
[----:B------:R-:W-:Y:S02]  /*1fbe0*/  ISETP.LT.OR P0, PT, R24, 0x2, !P5 ;  /* 0x000000021800780c */ /* 0x000fe40006f01670 */
[----:B------:R-:W-:-:S11]  /*1fbf0*/  PRMT R10, RZ, 0x7610, R10 ;  /* 0x00007610ff0a7816 */ /* 0x000fd6000000000a */
[----:B------:R-:W4:Y:S01]  /*1fc00*/  @!P0 LDG.E.U8 R10, desc[UR8][R8.64+0x1] ;  /* 0x00000108080a8981 */ /* 0x000f22000c1e1100 */
[----:B0-----:R-:W0:Y:S02]  /*1fc10*/  @!P0 LDC.64 R34, c[0x0][0x5c0] ;  /* 0x00017000ff228b82 */ /* 0x001e240000000a00 */
[----:B0-----:R-:W-:-:S05]  /*1fc20*/  @!P0 IADD3 R34, P2, R6, R34, RZ ;  /* 0x0000002206228210 */ /* 0x001fca0007f5e0ff */
[----:B------:R-:W-:Y:S01]  /*1fc30*/  @!P0 IMAD.X R35, R25, 0x1, R35, P2 ;  /* 0x0000000119238824 */ /* 0x000fe200010e0623 */
[----:B----4-:R-:W-:-:S04]  /*1fc40*/  LOP3.LUT R10, R10, 0xff, RZ, 0xc0, !PT ;  /* 0x000000ff0a0a7812 */ /* 0x010fc800078ec0ff */
[----:B------:R-:W-:-:S05]  /*1fc50*/  F2FP.F16.E4M3.UNPACK_B R10, R10 ;  /* 0x0000000aff0a723e */ /* 0x000fca00020006ff */
[----:B------:R-:W-:-:S05]  /*1fc60*/  HADD2.F32 R10, -RZ, R10.H0_H0 ;  /* 0x2000000aff0a7230 */ /* 0x000fca0000004100 */
[----:B------:R-:W-:-:S04]  /*1fc70*/  FMUL R10, R10, UR5 ;  /* 0x000000050a0a7c20 */ /* 0x000fc80008400000 */
[----:B------:R-:W-:-:S05]  /*1fc80*/  FFMA R11, R11, UR4, R10 ;  /* 0x000000040b0b7c23 */ /* 0x000fca000800000a */
[----:B------:R-:W-:-:S05]  /*1fc90*/  F2FP.SATFINITE.E4M3.F32.PACK_AB_MERGE_C R11, RZ, R11, RZ ;  /* 0x0000000bff0b723e */ /* 0x000fca00048070ff */
[----:B------:R0:W-:Y:S01]  /*1fca0*/  @!P0 STG.E.U8 desc[UR8][R34.64+0x1], R11 ;  /* 0x0000010b22008986 */ /* 0x0001e2000c101108 */
[----:B------:R-:W-:-:S05]  /*1fcb0*/  IADD3 R10, P0, R27, 0x8, RZ ;  /* 0x000000081b0a7810 */ /* 0x000fca0007f1e0ff */
[----:B------:R-:W-:-:S04]  /*1fcc0*/  IMAD.X R31, RZ, RZ, R29, P0 ;  /* 0x000000ffff1f7224 */ /* 0x000fc800000e061d */
[----:B------:R-:W-:-:S04]  /*1fcd0*/  IMAD R31, R31, UR12, RZ ;  /* 0x0000000c1f1f7c24 */ /* 0x000fc8000f8e02ff */
[C---:B------:R-:W-:Y:S02]  /*1fce0*/  IMAD R31, R10.reuse, UR13, R31 ;  /* 0x0000000d0a1f7c24 */ /* 0x040fe4000f8e021f */
[----:B0-----:R-:W-:-:S03]  /*1fcf0*/  IMAD.WIDE.U32 R10, R10, UR12, R32 ;  /* 0x0000000c0a0a7c25 */ /* 0x001fc6000f8e0020 */
[----:B------:R-:W-:-:S04]  /*1fd00*/  IADD3 R10, P0, R10, UR14, RZ ;  /* 0x0000000e0a0a7c10 */ /* 0x000fc8000ff1e0ff */
[--C-:B------:R-:W-:Y:S02]  /*1fd10*/  IADD3.X R11, R11, UR15, R31.reuse, P0, !PT ;  /* 0x0000000f0b0b7c10 */ /* 0x100fe400087fe41f */
[----:B------:R-:W-:Y:S02]  /*1fd20*/  ISETP.LT.OR P0, PT, R24, 0x1, !P3 ;  /* 0x000000011800780c */ /* 0x000fe40005f01670 */
[----:B------:R-:W-:-:S11]  /*1fd30*/  PRMT R31, RZ, 0x7610, R31 ;  /* 0x00007610ff1f7816 */ /* 0x000fd6000000001f */
[----:B------:R-:W4:Y:S01]  /*1fd40*/  @!P0 LDG.E.U8 R31, desc[UR8][R10.64] ;  /* 0x000000080a1f8981 */ /* 0x000f22000c1e1100 */
[----:B------:R-:W0:Y:S02]  /*1fd50*/  @!P0 LDC.64 R34, c[0x0][0x5c0] ;  /* 0x00017000ff228b82 */ /* 0x000e240000000a00 */
[----:B0-----:R-:W-:-:S04]  /*1fd60*/  @!P0 IADD3 R34, P2, P4, R6, UR7, R34 ;  /* 0x0000000706228c10 */ /* 0x001fc8000fc5e022 */
[----:B------:R-:W-:Y:S02]  /*1fd70*/  @!P0 IADD3.X R35, R25, UR6, R35, P2, P4 ;  /* 0x0000000619238c10 */ /* 0x000fe400097e8423 */
        /* <DEDUP_REMOVED lines=11> */
[----:B0-----:R-:W-:-:S04]  /*1fe30*/  @!P0 IADD3 R34, P2, P4, R6, UR7, R34 ;  /* 0x0000000706228c10 */ /* 0x001fc8000fc5e022 */
[----:B------:R-:W-:Y:S01]  /*1fe40*/  @!P0 IADD3.X R35, R25, UR6, R35, P2, P4 ;  /* 0x0000000619238c10 */ /* 0x000fe200097e8423 */
[----:B------:R-:W-:Y:S01]  /*1fe50*/  @!P6 IMAD R31, R5, 0x180, RZ ;  /* 0x00000180051fe824 */ /* 0x000fe200078e02ff */
[----:B----4-:R-:W-:-:S04]  /*1fe60*/  LOP3.LUT R12, R12, 0xff, RZ, 0xc0, !PT ;  /* 0x000000ff0c0c7812 */ /* 0x010fc800078ec0ff */
[----:B------:R-:W-:-:S05]  /*1fe70*/  F2FP.F16.E4M3.UNPACK_B R12, R12 ;  /* 0x0000000cff0c723e */ /* 0x000fca00020006ff */
[----:B------:R-:W-:-:S05]  /*1fe80*/  HADD2.F32 R12, -RZ, R12.H0_H0 ;  /* 0x2000000cff0c7230 */ /* 0x000fca0000004100 */
[----:B------:R-:W-:-:S04]  /*1fe90*/  FMUL R12, R12, UR5 ;  /* 0x000000050c0c7c20 */ /* 0x000fc80008400000 */
[----:B------:R-:W-:-:S05]  /*1fea0*/  FFMA R13, R13, UR4, R12 ;  /* 0x000000040d0d7c23 */ /* 0x000fca000800000c */
[----:B------:R-:W-:-:S05]  /*1feb0*/  F2FP.SATFINITE.E4M3.F32.PACK_AB_MERGE_C R13, RZ, R13, RZ ;  /* 0x0000000dff0d723e */ /* 0x000fca00048070ff */
[----:B------:R0:W-:Y:S02]  /*1fec0*/  @!P0 STG.E.U8 desc[UR8][R34.64+0x1], R13 ;  /* 0x0000010d22008986 */ /* 0x0001e4000c101108 */
[----:B0-----:R-:W0:Y:S01]  /*1fed0*/  @!P6 LDC.64 R12, c[0x0][0x5c0] ;  /* 0x00017000ff0ceb82 */ /* 0x001e220000000a00 */
[----:B------:R-:W-:Y:S02]  /*1fee0*/  @!P6 IMAD.MOV.U32 R34, RZ, RZ, R6 ;  /* 0x000000ffff22e224 */ /* 0x000fe400078e0006 */
[----:B------:R-:W-:Y:S02]  /*1fef0*/  @!P6 IMAD.MOV.U32 R35, RZ, RZ, R25 ;  /* 0x000000ffff23e224 */ /* 0x000fe400078e0019 */
[----:B------:R-:W-:-:S04]  /*1ff00*/  @!P6 IMAD.WIDE.U32 R34, R4, 0x180, R34 ;  /* 0x000001800422e825 */ /* 0x000fc800078e0022 */
[----:B------:R-:W-:Y:S01]  /*1ff10*/  @!P6 IMAD.IADD R31, R35, 0x1, R31 ;  /* 0x00000001231fe824 */ /* 0x000fe200078e021f */
[----:B0-----:R-:W-:-:S04]  /*1ff20*/  @!P6 IADD3 R54, P0, P2, R34, UR7, R12 ;  /* 0x000000072236ec10 */ /* 0x001fc8000fa1e00c */
[----:B------:R-:W-:Y:S02]  /*1ff30*/  @!P6 IADD3.X R55, R31, UR6, R13, P0, P2 ;  /* 0x000000061f37ec10 */ /* 0x000fe400087e440d */
[----:B------:R-:W-:Y:S02]  /*1ff40*/  ISETP.LT.OR P0, PT, R24, 0x9, !P5 ;  /* 0x000000091800780c */ /* 0x000fe40006f01670 */
[----:B------:R-:W-:-:S11]  /*1ff50*/  PRMT R12, RZ, 0x7610, R12 ;  /* 0x00007610ff0c7816 */ /* 0x000fd6000000000c */
[----:B------:R-:W4:Y:S02]  /*1ff60*/  @!P0 LDG.E.U8 R12, desc[UR8][R8.64+0x8] ;  /* 0x00000808080c8981 */ /* 0x000f24000c1e1100 */
[----:B----4-:R-:W-:-:S04]  /*1ff70*/  LOP3.LUT R12, R12, 0xff, RZ, 0xc0, !PT ;  /* 0x000000ff0c0c7812 */ /* 0x010fc800078ec0ff */
[----:B------:R-:W-:-:S05]  /*1ff80*/  F2FP.F16.E4M3.UNPACK_B R12, R12 ;  /* 0x0000000cff0c723e */ /* 0x000fca00020006ff */
[----:B------:R-:W-:-:S05]  /*1ff90*/  HADD2.F32 R12, -RZ, R12.H0_H0 ;  /* 0x2000000cff0c7230 */ /* 0x000fca0000004100 */
[----:B------:R-:W-:-:S04]  /*1ffa0*/  FMUL R12, R12, UR5 ;  /* 0x000000050c0c7c20 */ /* 0x000fc80008400000 */
[----:B------:R-:W-:Y:S02]  /*1ffb0*/  FFMA R14, R14, UR4, R12 ;  /* 0x000000040e0e7c23 */ /* 0x000fe4000800000c */
[----:B------:R-:W0:Y:S03]  /*1ffc0*/  @!P0 LDC.64 R12, c[0x0][0x5c0] ;  /* 0x00017000ff0c8b82 */ /* 0x000e260000000a00 */
[----:B------:R-:W-:Y:S02]  /*1ffd0*/  F2FP.SATFINITE.E4M3.F32.PACK_AB_MERGE_C R14, RZ, R14, RZ ;  /* 0x0000000eff0e723e */ /* 0x000fe400048070ff */
[----:B0-----:R-:W-:-:S05]  /*1ffe0*/  @!P0 IADD3 R12, P2, R6, R12, RZ ;  /* 0x0000000c060c8210 */ /* 0x001fca0007f5e0ff */
[----:B------:R-:W-:-:S05]  /*1fff0*/  @!P0 IMAD.X R13, R25, 0x1, R13, P2 ;  /* 0x00000001190d8824 */ /* 0x000fca00010e060d */
[----:B------:R0:W-:Y:S01]  /*20000*/  @!P0 STG.E.U8 desc[UR8][R12.64+0x8], R14 ;  /* 0x0000080e0c008986 */ /* 0x0001e2000c101108 */
[----:B------:R-:W-:Y:S02]  /*20010*/  ISETP.LT.OR P0, PT, R24, 0xa, !P5 ;  /* 0x0000000a1800780c */ /* 0x000fe40006f01670 */
[----:B0-----:R-:W-:-:S11]  /*20020*/  PRMT R14, RZ, 0x7610, R14 ;  /* 0x00007610ff0e7816 */ /* 0x001fd6000000000e */
[----:B------:R-:W0:Y:S01]  /*20030*/  @!P0 LDC.64 R12, c[0x0][0x5c0] ;  /* 0x00017000ff0c8b82 */ /* 0x000e220000000a00 */
[----:B------:R-:W4:Y:S01]  /*20040*/  @!P0 LDG.E.U8 R14, desc[UR8][R8.64+0x9] ;  /* 0x00000908080e8981 */ /* 0x000f22000c1e1100 */
        /* <DEDUP_REMOVED lines=9> */
[----:B------:R-:W-:-:S13]  /*200e0*/  ISETP.LT.OR P0, PT, R24, 0x9, !P3 ;  /* 0x000000091800780c */ /* 0x000fda0005f01670 */
[----:B0-----:R-:W0:Y:S02]  /*200f0*/  @!P0 LDC.64 R12, c[0x0][0x5c0] ;  /* 0x00017000ff0c8b82 */ /* 0x001e240000000a00 */
[--C-:B0-----:R-:W-:Y:S02]  /*20100*/  @!P0 IADD3 R34, P2, P4, R6, UR7, R12.reuse ;  /* 0x0000000706228c10 */ /* 0x101fe4000fc5e00c */
[----:B------:R-:W-:-:S06]  /*20110*/  PRMT R12, RZ, 0x7610, R12 ;  /* 0x00007610ff0c7816 */ /* 0x000fcc000000000c */
[----:B------:R-:W4:Y:S01]  /*20120*/  @!P0 LDG.E.U8 R12, desc[UR8][R10.64+0x8] ;  /* 0x000008080a0c8981 */ /* 0x000f22000c1e1100 */
[----:B------:R-:W-:Y:S02]  /*20130*/  @!P0 IADD3.X R35, R25, UR6, R13, P2, P4 ;  /* 0x0000000619238c10 */ /* 0x000fe400097e840d */
[----:B------:R-:W-:Y:S02]  /*20140*/  ISETP.LT.OR P4, PT, R24, 0xa, !P3 ;  /* 0x0000000a1800780c */ /* 0x000fe40005f81670 */
[----:B------:R-:W-:-:S04]  /*20150*/  LOP3.LUT R0, R0, 0xffffff7f, RZ, 0xc0, !PT ;  /* 0xffffff7f00007812 */ /* 0x000fc800078ec0ff */
[----:B------:R-:W-:Y:S02]  /*20160*/  @P6 LOP3.LUT R0, R0, 0x80, RZ, 0xfc, !PT ;  /* 0x0000008000006812 */ /* 0x000fe400078efcff */
[----:B----4-:R-:W-:-:S04]  /*20170*/  LOP3.LUT R12, R12, 0xff, RZ, 0xc0, !PT ;  /* 0x000000ff0c0c7812 */ /* 0x010fc800078ec0ff */
[----:B------:R-:W-:-:S05]  /*20180*/  F2FP.F16.E4M3.UNPACK_B R12, R12 ;  /* 0x0000000cff0c723e */ /* 0x000fca00020006ff */
[----:B------:R-:W-:-:S05]  /*20190*/  HADD2.F32 R12, -RZ, R12.H0_H0 ;  /* 0x2000000cff0c7230 */ /* 0x000fca0000004100 */
[----:B------:R-:W-:-:S04]  /*201a0*/  FMUL R12, R12, UR5 ;  /* 0x000000050c0c7c20 */ /* 0x000fc80008400000 */
[----:B------:R-:W-:Y:S02]  /*201b0*/  FFMA R16, R16, UR4, R12 ;  /* 0x0000000410107c23 */ /* 0x000fe4000800000c */
[----:B------:R-:W0:Y:S03]  /*201c0*/  @!P4 LDC.64 R12, c[0x0][0x5c0] ;  /* 0x00017000ff0ccb82 */ /* 0x000e260000000a00 */
[----:B------:R-:W-:-:S05]  /*201d0*/  F2FP.SATFINITE.E4M3.F32.PACK_AB_MERGE_C R16, RZ, R16, RZ ;  /* 0x00000010ff10723e */ /* 0x000fca00048070ff */
[----:B------:R1:W-:Y:S01]  /*201e0*/  @!P0 STG.E.U8 desc[UR8][R34.64+0x8], R16 ;  /* 0x0000081022008986 */ /* 0x0003e2000c101108 */
[----:B0-----:R-:W-:-:S04]  /*201f0*/  @!P4 IADD3 R14, P2, P5, R6, UR7, R12 ;  /* 0x00000007060ecc10 */ /* 0x001fc8000fd5e00c */
[----:B------:R-:W-:Y:S02]  /*20200*/  @!P4 IADD3.X R15, R25, UR6, R13, P2, P5 ;  /* 0x00000006190fcc10 */ /* 0x000fe400097ea40d */
[----:B------:R-:W-:-:S04]  /*20210*/  ISETP.GE.AND P2, PT, R3, 0x81, PT ;  /* 0x000000810300780c */ /* 0x000fc80003f46270 */
[----:B------:R-:W-:-:S13]  /*20220*/  ISETP.LT.OR P0, PT, R24, 0x1, !P2 ;  /* 0x000000011800780c */ /* 0x000fda0005701670 */
[----:B------:R-:W1:Y:S02]  /*20230*/  @!P0 LDC.64 R12, c[0x0][0x5c0] ;  /* 0x00017000ff0c8b82 */ /* 0x000e640000000a00 */
[--C-:B-1----:R-:W-:Y:S02]  /*20240*/  @!P0 IADD3 R34, P5, P6, R6, UR60, R12.reuse ;  /* 0x0000003c06228c10 */ /* 0x102fe4000febe00c */
[----:B------:R-:W-:-:S06]  /*20250*/  PRMT R12, RZ, 0x7610, R12 ;  /* 0x00007610ff0c7816 */ /* 0x000fcc000000000c */
[----:B------:R-:W4:Y:S01]  /*20260*/  @!P4 LDG.E.U8 R12, desc[UR8][R10.64+0x9] ;  /* 0x000009080a0cc981 */ /* 0x000f22000c1e1100 */
        /* <DEDUP_REMOVED lines=9> */
[----:B0-----:R-:W-:-:S04]  /*20300*/  IMAD.X R14, RZ, RZ, R29, P4 ;  /* 0x000000ffff0e7224 */ /* 0x001fc800020e061d */
[----:B------:R-:W-:-:S04]  /*20310*/  IMAD R14, R14, UR12, RZ ;  /* 0x0000000c0e0e7c24 */ /* 0x000fc8000f8e02ff */
[C---:B------:R-:W-:Y:S02]  /*20320*/  IMAD R14, R12.reuse, UR13, R14 ;  /* 0x0000000d0c0e7c24 */ /* 0x040fe4000f8e020e */
[----:B------:R-:W-:-:S03]  /*20330*/  IMAD.WIDE.U32 R12, R12, UR12, R32 ;  /* 0x0000000c0c0c7c25 */ /* 0x000fc6000f8e0020 */
[----:B------:R-:W-:-:S04]  /*20340*/  IADD3 R12, P4, R12, UR14, RZ ;  /* 0x0000000e0c0c7c10 */ /* 0x000fc8000ff9e0ff */
[--C-:B------:R-:W-:Y:S02]  /*20350*/  IADD3.X R13, R13, UR15, R14.reuse, P4, !PT ;  /* 0x0000000f0d0d7c10 */ /* 0x100fe4000a7fe40e */
[----:B------:R-:W-:-:S06]  /*20360*/  PRMT R14, RZ, 0x7610, R14 ;  /* 0x00007610ff0e7816 */ /* 0x000fcc000000000e */
[----:B------:R-:W4:Y:S01]  /*20370*/  @!P0 LDG.E.U8 R14, desc[UR8][R12.64] ;  /* 0x000000080c0e8981 */ /* 0x000f22000c1e1100 */
[----:B------:R-:W-:Y:S02]  /*20380*/  ISETP.LT.OR P4, PT, R24, 0x2, !P2 ;  /* 0x000000021800780c */ /* 0x000fe40005781670 */
[----:B------:R-:W-:Y:S02]  /*20390*/  PRMT R16, RZ, 0x7610, R16 ;  /* 0x00007610ff107816 */ /* 0x000fe40000000010 */
[----:B----4-:R-:W-:-:S04]  /*203a0*/  LOP3.LUT R14, R14, 0xff, RZ, 0xc0, !PT ;  /* 0x000000ff0e0e7812 */ /* 0x010fc800078ec0ff */
[----:B------:R-:W-:-:S05]  /*203b0*/  F2FP.F16.E4M3.UNPACK_B R14, R14 ;  /* 0x0000000eff0e723e */ /* 0x000fca00020006ff */
[----:B------:R-:W-:-:S05]  /*203c0*/  HADD2.F32 R14, -RZ, R14.H0_H0 ;  /* 0x2000000eff0e7230 */ /* 0x000fca0000004100 */
[----:B------:R-:W-:-:S04]  /*203d0*/  FMUL R14, R14, UR5 ;  /* 0x000000050e0e7c20 */ /* 0x000fc80008400000 */
[----:B------:R-:W-:Y:S02]  /*203e0*/  FFMA R18, R18, UR4, R14 ;  /* 0x0000000412127c23 */ /* 0x000fe4000800000e */
[----:B------:R-:W0:Y:S03]  /*203f0*/  @!P4 LDC.64 R14, c[0x0][0x5c0] ;  /* 0x00017000ff0ecb82 */ /* 0x000e260000000a00 */
[----:B------:R-:W-:-:S05]  /*20400*/  F2FP.SATFINITE.E4M3.F32.PACK_AB_MERGE_C R18, RZ, R18, RZ ;  /* 0x00000012ff12723e */ /* 0x000fca00048070ff */
[----:B------:R1:W-:Y:S04]  /*20410*/  @!P0 STG.E.U8 desc[UR8][R34.64], R18 ;  /* 0x0000001222008986 */ /* 0x0003e8000c101108 */
[----:B------:R-:W4:Y:S01]  /*20420*/  @!P4 LDG.E.U8 R16, desc[UR8][R12.64+0x1] ;  /* 0x000001080c10c981 */ /* 0x000f22000c1e1100 */
[----:B0-----:R-:W-:-:S04]  /*20430*/  @!P4 IADD3 R14, P5, P6, R6, UR60, R14 ;  /* 0x0000003c060ecc10 */ /* 0x001fc8000febe00e */
[----:B------:R-:W-:Y:S02]  /*20440*/  @!P4 IADD3.X R15, R25, UR10, R15, P5, P6 ;  /* 0x0000000a190fcc10 */ /* 0x000fe4000afec40f */
[----:B------:R-:W-:Y:S02]  /*20450*/  @P3 LOP3.LUT R26, R26, 0x80000, RZ, 0xfc, !PT ;  /* 0x000800001a1a3812 */ /* 0x000fe400078efcff */
[----:B------:R-:W-:-:S04]  /*20460*/  ISETP.GE.AND P3, PT, R3, 0x89, PT ;  /* 0x000000890300780c */ /* 0x000fc80003f66270 */
[----:B------:R-:W-:Y:S01]  /*20470*/  ISETP.LT.OR P0, PT, R24, 0x1, !P3 ;  /* 0x000000011800780c */ /* 0x000fe20005f01670 */
[----:B-1----:R-:W-:-:S12]  /*20480*/  IMAD.U32 R18, RZ, RZ, UR7 ;  /* 0x00000007ff127e24 */ /* 0x002fd8000f8e00ff */
[----:B------:R-:W-:Y:S02]  /*20490*/  @!P0 IADD3 R18, P5, P6, R18, UR60, R6 ;  /* 0x0000003c12128c10 */ /* 0x000fe4000febe006 */
[----:B----4-:R-:W-:-:S04]  /*204a0*/  LOP3.LUT R16, R16, 0xff, RZ, 0xc0, !PT ;  /* 0x000000ff10107812 */ /* 0x010fc800078ec0ff */
[----:B------:R-:W-:-:S05]  /*204b0*/  F2FP.F16.E4M3.UNPACK_B R16, R16 ;  /* 0x00000010ff10723e */ /* 0x000fca00020006ff */
[----:B------:R-:W-:-:S05]  /*204c0*/  HADD2.F32 R16, -RZ, R16.H0_H0 ;  /* 0x20000010ff107230 */ /* 0x000fca0000004100 */
[----:B------:R-:W-:-:S04]  /*204d0*/  FMUL R16, R16, UR5 ;  /* 0x0000000510107c20 */ /* 0x000fc80008400000 */
[----:B------:R-:W-:-:S05]  /*204e0*/  FFMA R19, R19, UR4, R16 ;  /* 0x0000000413137c23 */ /* 0x000fca0008000010 */
[----:B------:R-:W-:-:S05]  /*204f0*/  F2FP.SATFINITE.E4M3.F32.PACK_AB_MERGE_C R19, RZ, R19, RZ ;  /* 0x00000013ff13723e */ /* 0x000fca00048070ff */
[----:B------:R0:W-:Y:S02]  /*20500*/  @!P4 STG.E.U8 desc[UR8][R14.64+0x1], R19 ;  /* 0x000001130e00c986 */ /* 0x0001e4000c101108 */
[----:B0-----:R-:W-:-:S05]  /*20510*/  IADD3 R14, P4, R27, 0x88, RZ ;  /* 0x000000881b0e7810 */ /* 0x001fca0007f9e0ff */
[----:B------:R-:W-:-:S04]  /*20520*/  IMAD.X R16, RZ, RZ, R29, P4 ;  /* 0x000000ffff107224 */ /* 0x000fc800020e061d */
[----:B------:R-:W-:-:S04]  /*20530*/  IMAD R16, R16, UR12, RZ ;  /* 0x0000000c10107c24 */ /* 0x000fc8000f8e02ff */
[C---:B------:R-:W-:Y:S02]  /*20540*/  IMAD R16, R14.reuse, UR13, R16 ;  /* 0x0000000d0e107c24 */ /* 0x040fe4000f8e0210 */
[----:B------:R-:W-:-:S03]  /*20550*/  IMAD.WIDE.U32 R14, R14, UR12, R32 ;  /* 0x0000000c0e0e7c25 */ /* 0x000fc6000f8e0020 */
[----:B------:R-:W-:-:S04]  /*20560*/  IADD3 R14, P4, R14, UR14, RZ ;  /* 0x0000000e0e0e7c10 */ /* 0x000fc8000ff9e0ff */
[----:B------:R-:W-:Y:S02]  /*20570*/  IADD3.X R15, R15, UR15, R16, P4, !PT ;  /* 0x0000000f0f0f7c10 */ /* 0x000fe4000a7fe410 */
[----:B------:R-:W0:Y:S02]  /*20580*/  @!P0 LDC.64 R16, c[0x0][0x5c0] ;  /* 0x00017000ff108b82 */ /* 0x000e240000000a00 */
[----:B0-----:R-:W-:Y:S02]  /*20590*/  @!P0 IADD3 R16, P4, R18, R16, RZ ;  /* 0x0000001012108210 */ /* 0x001fe40007f9e0ff */
[----:B------:R-:W-:-:S06]  /*205a0*/  PRMT R18, RZ, 0x7610, R18 ;  /* 0x00007610ff127816 */ /* 0x000fcc0000000012 */
[----:B------:R-:W4:Y:S01]  /*205b0*/  @!P0 LDG.E.U8 R18, desc[UR8][R14.64] ;  /* 0x000000080e128981 */ /* 0x000f22000c1e1100 */
[----:B------:R-:W-:-:S05]  /*205c0*/  IMAD.U32 R31, RZ, RZ, UR6 ;  /* 0x00000006ff1f7e24 */ /* 0x000fca000f8e00ff */
[----:B------:R-:W-:-:S05]  /*205d0*/  @!P0 IADD3.X R31, R31, UR10, R25, P5, P6 ;  /* 0x0000000a1f1f8c10 */ /* 0x000fca000afec419 */
[----:B------:R-:W-:Y:S01]  /*205e0*/  @!P0 IMAD.X R17, R31, 0x1, R17, P4 ;  /* 0x000000011f118824 */ /* 0x000fe200020e0611 */
[----:B------:R-:W-:Y:S02]  /*205f0*/  ISETP.LT.OR P4, PT, R24, 0x2, !P3 ;  /* 0x000000021800780c */ /* 0x000fe40005f81670 */
[----:B------:R-:W-:-:S04]  /*20600*/  LOP3.LUT R26, R26, 0xffbfffff, RZ, 0xc0, !PT ;  /* 0xffbfffff1a1a7812 */ /* 0x000fc800078ec0ff */
[----:B------:R-:W-:Y:S02]  /*20610*/  @P2 LOP3.LUT R26, R26, 0x400000, RZ, 0xfc, !PT ;  /* 0x004000001a1a2812 */ /* 0x000fe400078efcff */
[----:B------:R-:W-:-:S05]  /*20620*/  ISETP.LT.OR P2, PT, R24, 0x12, !P1 ;  /* 0x000000121800780c */ /* 0x000fca0004f41670 */
[----:B------:R-:W0:Y:S01]  /*20630*/  @!P4 LDC.64 R34, c[0x0][0x5c0] ;  /* 0x00017000ff22cb82 */ /* 0x000e220000000a00 */
[----:B------:R-:W-:-:S07]  /*20640*/  IMAD.U32 R31, RZ, RZ, UR6 ;  /* 0x00000006ff1f7e24 */ /* 0x000fce000f8e00ff */
[----:B------:R-:W-:Y:S01]  /*20650*/  @!P2 IMAD.MOV.U32 R19, RZ, RZ, R25 ;  /* 0x000000ffff13a224 */ /* 0x000fe200078e0019 */
[----:B----4-:R-:W-:-:S04]  /*20660*/  LOP3.LUT R18, R18, 0xff, RZ, 0xc0, !PT ;  /* 0x000000ff12127812 */ /* 0x010fc800078ec0ff */
[----:B------:R-:W-:-:S05]  /*20670*/  F2FP.F16.E4M3.UNPACK_B R18, R18 ;  /* 0x00000012ff12723e */ /* 0x000fca00020006ff */
[----:B------:R-:W-:-:S05]  /*20680*/  HADD2.F32 R18, -RZ, R18.H0_H0 ;  /* 0x20000012ff127230 */ /* 0x000fca0000004100 */
[----:B------:R-:W-:-:S04]  /*20690*/  FMUL R18, R18, UR5 ;  /* 0x0000000512127c20 */ /* 0x000fc80008400000 */
[----:B------:R-:W-:-:S05]  /*206a0*/  FFMA R20, R20, UR4, R18 ;  /* 0x0000000414147c23 */ /* 0x000fca0008000012 */
[----:B------:R-:W-:-:S05]  /*206b0*/  F2FP.SATFINITE.E4M3.F32.PACK_AB_MERGE_C R20, RZ, R20, RZ ;  /* 0x00000014ff14723e */ /* 0x000fca00048070ff */
[----:B------:R1:W-:Y:S01]  /*206c0*/  @!P0 STG.E.U8 desc[UR8][R16.64], R20 ;  /* 0x0000001410008986 */ /* 0x0003e2000c101108 */
[----:B------:R-:W-:Y:S01]  /*206d0*/  IMAD.U32 R18, RZ, RZ, UR7 ;  /* 0x00000007ff127e24 */ /* 0x000fe2000f8e00ff */
[----:B-1----:R-:W1:Y:S04]  /*206e0*/  @!P2 LDC.64 R16, c[0x0][0x5c0] ;  /* 0x00017000ff10ab82 */ /* 0x002e680000000a00 */
[----:B------:R-:W-:-:S04]  /*206f0*/  @!P4 IADD3 R18, P5, P6, R18, UR60, R6 ;  /* 0x0000003c1212cc10 */ /* 0x000fc8000febe006 */
[----:B0-----:R-:W-:Y:S01]  /*20700*/  @!P4 IADD3 R34, P0, R18, R34, RZ ;  /* 0x000000221222c210 */ /* 0x001fe20007f1e0ff */
[----:B------:R-:W-:-:S04]  /*20710*/  @!P2 IMAD.MOV.U32 R18, RZ, RZ, R6 ;  /* 0x000000ffff12a224 */ /* 0x000fc800078e0006 */
[----:B------:R-:W-:Y:S01]  /*20720*/  @!P2 IMAD.WIDE.U32 R18, R4, 0x180, R18 ;  /* 0x000001800412a825 */ /* 0x000fe200078e0012 */
[----:B------:R-:W-:Y:S02]  /*20730*/  @!P4 IADD3.X R31, R31, UR10, R25, P5, P6 ;  /* 0x0000000a1f1fcc10 */ /* 0x000fe4000afec419 */
[--C-:B-1----:R-:W-:Y:S02]  /*20740*/  @!P2 IADD3 R50, P5, P6, R18, UR7, R16.reuse ;  /* 0x000000071232ac10 */ /* 0x102fe4000febe010 */
[----:B------:R-:W-:-:S06]  /*20750*/  PRMT R16, RZ, 0x7610, R16 ;  /* 0x00007610ff107816 */ /* 0x000fcc0000000010 */
[----:B------:R-:W4:Y:S01]  /*20760*/  @!P4 LDG.E.U8 R16, desc[UR8][R14.64+0x1] ;  /* 0x000001080e10c981 */ /* 0x000f22000c1e1100 */
[----:B------:R-:W-:-:S04]  /*20770*/  @!P2 IMAD R20, R5, 0x180, RZ ;  /* 0x000001800514a824 */ /* 0x000fc800078e02ff */
[----:B------:R-:W-:-:S05]  /*20780*/  @!P2 IMAD.IADD R19, R19, 0x1, R20 ;  /* 0x000000011313a824 */ /* 0x000fca00078e0214 */
[----:B------:R-:W-:Y:S02]  /*20790*/  @!P2 IADD3.X R51, R19, UR6, R17, P5, P6 ;  /* 0x000000061333ac10 */ /* 0x000fe4000afec411 */
[----:B------:R-:W-:Y:S01]  /*207a0*/  ISETP.LT.OR P6, PT, R24, 0x19, !P1 ;  /* 0x000000191800780c */ /* 0x000fe20004fc1670 */
[----:B------:R-:W-:Y:S01]  /*207b0*/  @!P4 IMAD.X R35, R31, 0x1, R35, P0 ;  /* 0x000000011f23c824 */ /* 0x000fe200000e0623 */
[----:B------:R-:W-:-:S11]  /*207c0*/  LOP3.LUT R0, R0, 0xffffffef, RZ, 0xc0, !PT ;  /* 0xffffffef00007812 */ /* 0x000fd600078ec0ff */
[----:B------:R-:W-:Y:S02]  /*207d0*/  @!P6 IMAD.MOV.U32 R18, RZ, RZ, R6 ;  /* 0x000000ffff12e224 */ /* 0x000fe400078e0006 */
[----:B------:R-:W-:Y:S02]  /*207e0*/  @!P6 IMAD.MOV.U32 R19, RZ, RZ, R25 ;  /* 0x000000ffff13e224 */ /* 0x000fe400078e0019 */
[----:B------:R-:W-:Y:S02]  /*207f0*/  @!P6 IMAD R20, R5, 0x180, RZ ;  /* 0x000001800514e824 */ /* 0x000fe400078e02ff */
[----:B------:R-:W-:Y:S01]  /*20800*/  @!P6 IMAD.WIDE.U32 R18, R4, 0x180, R18 ;  /* 0x000001800412e825 */ /* 0x000fe200078e0012 */
[----:B------:R-:W-:-:S03]  /*20810*/  @P2 LOP3.LUT R0, R0, 0x10, RZ, 0xfc, !PT ;  /* 0x0000001000002812 */ /* 0x000fc600078efcff */
[----:B------:R-:W-:Y:S01]  /*20820*/  @!P6 IMAD.IADD R19, R19, 0x1, R20 ;  /* 0x000000011313e824 */ /* 0x000fe200078e0214 */
[----:B------:R-:W-:Y:S02]  /*20830*/  LOP3.LUT P2, RZ, R26, 0x400000, RZ, 0xc0, !PT ;  /* 0x004000001aff7812 */ /* 0x000fe4000784c0ff */
[----:B----4-:R-:W-:-:S04]  /*20840*/  LOP3.LUT R16, R16, 0xff, RZ, 0xc0, !PT ;  /* 0x000000ff10107812 */ /* 0x010fc800078ec0ff */
[----:B------:R-:W-:-:S05]  /*20850*/  F2FP.F16.E4M3.UNPACK_B R16, R16 ;  /* 0x00000010ff10723e */ /* 0x000fca00020006ff */
[----:B------:R-:W-:-:S05]  /*20860*/  HADD2.F32 R16, -RZ, R16.H0_H0 ;  /* 0x20000010ff107230 */ /* 0x000fca0000004100 */
[----:B------:R-:W-:-:S04]  /*20870*/  FMUL R16, R16, UR5 ;  /* 0x0000000510107c20 */ /* 0x000fc80008400000 */
[----:B------:R-:W-:Y:S02]  /*20880*/  FFMA R21, R21, UR4, R16 ;  /* 0x0000000415157c23 */ /* 0x000fe40008000010 */
[----:B------:R-:W0:Y:S03]  /*20890*/  @!P6 LDC.64 R16, c[0x0][0x5c0] ;  /* 0x00017000ff10eb82 */ /* 0x000e260000000a00 */
[----:B------:R-:W-:-:S05]  /*208a0*/  F2FP.SATFINITE.E4M3.F32.PACK_AB_MERGE_C R21, RZ, R21, RZ ;  /* 0x00000015ff15723e */ /* 0x000fca00048070ff */
[----:B------:R-:W-:Y:S01]  /*208b0*/  @!P4 STG.E.U8 desc[UR8][R34.64+0x1], R21 ;  /* 0x000001152200c986 */ /* 0x000fe2000c101108 */
[----:B0-----:R-:W-:-:S04]  /*208c0*/  @!P6 IADD3 R52, P0, P4, R18, UR7, R16 ;  /* 0x000000071234ec10 */ /* 0x001fc8000fc1e010 */
[----:B------:R-:W-:Y:S02]  /*208d0*/  @!P6 IADD3.X R53, R19, UR6, R17, P0, P4 ;  /* 0x000000061335ec10 */ /* 0x000fe400087e8411 */
[----:B------:R-:W-:Y:S02]  /*208e0*/  ISETP.LT.OR P0, PT, R24, 0x9, !P2 ;  /* 0x000000091800780c */ /* 0x000fe40005701670 */
[----:B------:R-:W-:-:S11]  /*208f0*/  PRMT R16, RZ, 0x7610, R16 ;  /* 0x00007610ff107816 */ /* 0x000fd60000000010 */
[----:B------:R-:W4:Y:S01]  /*20900*/  @!P0 LDG.E.U8 R16, desc[UR8][R12.64+0x8] ;  /* 0x000008080c108981 */ /* 0x000f22000c1e1100 */
[----:B------:R-:W-:Y:S02]  /*20910*/  PRMT R18, RZ, 0x7610, R18 ;  /* 0x00007610ff127816 */ /* 0x000fe40000000012 */
[----:B----4-:R-:W-:-:S04]  /*20920*/  LOP3.LUT R16, R16, 0xff, RZ, 0xc0, !PT ;  /* 0x000000ff10107812 */ /* 0x010fc800078ec0ff */
[----:B------:R-:W-:-:S05]  /*20930*/  F2FP.F16.E4M3.UNPACK_B R16, R16 ;  /* 0x00000010ff10723e */ /* 0x000fca00020006ff */
[----:B------:R-:W-:-:S05]  /*20940*/  HADD2.F32 R16, -RZ, R16.H0_H0 ;  /* 0x20000010ff107230 */ /* 0x000fca0000004100 */
[----:B------:R-:W-:-:S04]  /*20950*/  FMUL R16, R16, UR5 ;  /* 0x0000000510107c20 */ /* 0x000fc80008400000 */
[----:B------:R-:W-:Y:S02]  /*20960*/  FFMA R22, R22, UR4, R16 ;  /* 0x0000000416167c23 */ /* 0x000fe40008000010 */
[----:B------:R-:W0:Y:S03]  /*20970*/  @!P0 LDC.64 R16, c[0x0][0x5c0] ;  /* 0x00017000ff108b82 */ /* 0x000e260000000a00 */
[----:B------:R-:W-:Y:S02]  /*20980*/  F2FP.SATFINITE.E4M3.F32.PACK_AB_MERGE_C R22, RZ, R22, RZ ;  /* 0x00000016ff16723e */ /* 0x000fe400048070ff */
[----:B0-----:R-:W-:-:S04]  /*20990*/  @!P0 IADD3 R16, P4, P5, R6, UR60, R16 ;  /* 0x0000003c06108c10 */ /* 0x001fc8000fd9e010 */
[----:B------:R-:W-:-:S05]  /*209a0*/  @!P0 IADD3.X R17, R25, UR10, R17, P4, P5 ;  /* 0x0000000a19118c10 */ /* 0x000fca000a7ea411 */
[----:B------:R0:W-:Y:S01]  /*209b0*/  @!P0 STG.E.U8 desc[UR8][R16.64+0x8], R22 ;  /* 0x0000081610008986 */ /* 0x0001e2000c101108 */
[----:B------:R-:W-:-:S13]  /*209c0*/  ISETP.LT.OR P0, PT, R24, 0xa, !P2 ;  /* 0x0000000a1800780c */ /* 0x000fda0005701670 */
[----:B------:R-:W4:Y:S01]  /*209d0*/  @!P0 LDG.E.U8 R18, desc[UR8][R12.64+0x9] ;  /* 0x000009080c128981 */ /* 0x000f22000c1e1100 */
[----:B0-----:R-:W0:Y:S02]  /*209e0*/  @!P0 LDC.64 R16, c[0x0][0x5c0] ;  /* 0x00017000ff108b82 */ /* 0x001e240000000a00 */
[----:B0-----:R-:W-:-:S04]  /*209f0*/  @!P0 IADD3 R16, P4, P5, R6, UR60, R16 ;  /* 0x0000003c06108c10 */ /* 0x001fc8000fd9e010 */
[----:B------:R-:W-:Y:S01]  /*20a00*/  @!P0 IADD3.X R17, R25, UR10, R17, P4, P5 ;  /* 0x0000000a19118c10 */ /* 0x000fe2000a7ea411 */
[----:B------:R-:W-:Y:S01]  /*20a10*/  IMAD.U32 R19, RZ, RZ, UR6 ;  /* 0x00000006ff137e24 */ /* 0x000fe2000f8e00ff */
        /* <DEDUP_REMOVED lines=8> */
[----:B0-----:R-:W0:Y:S01]  /*20aa0*/  @!P0 LDC.64 R16, c[0x0][0x5c0] ;  /* 0x00017000ff108b82 */ /* 0x001e220000000a00 */
[----:B------:R-:W-:-:S05]  /*20ab0*/  IMAD.U32 R18, RZ, RZ, UR7 ;  /* 0x00000007ff127e24 */ /* 0x000fca000f8e00ff */
[----:B------:R-:W-:-:S04]  /*20ac0*/  @!P0 IADD3 R18, P4, P5, R18, UR60, R6 ;  /* 0x0000003c12128c10 */ /* 0x000fc8000fd9e006 */
[----:B------:R-:W-:Y:S02]  /*20ad0*/  @!P0 IADD3.X R19, R19, UR10, R25, P4, P5 ;  /* 0x0000000a13138c10 */ /* 0x000fe4000a7ea419 */
[----:B0-----:R-:W-:Y:S02]  /*20ae0*/  @!P0 IADD3 R16, P4, R18, R16, RZ ;  /* 0x0000001012108210 */ /* 0x001fe40007f9e0ff */
[----:B------:R-:W-:-:S06]  /*20af0*/  PRMT R18, RZ, 0x7610, R18 ;  /* 0x00007610ff127816 */ /* 0x000fcc0000000012 */
[----:B------:R-:W4:Y:S01]  /*20b00*/  @!P0 LDG.E.U8 R18, desc[UR8][R14.64+0x8] ;  /* 0x000008080e128981 */ /* 0x000f22000c1e1100 */
[----:B------:R-:W-:Y:S01]  /*20b10*/  LOP3.LUT R26, R26, 0xffdfffff, RZ, 0xc0, !PT ;  /* 0xffdfffff1a1a7812 */ /* 0x000fe200078ec0ff */
[----:B------:R-:W-:-:S03]  /*20b20*/  @!P0 IMAD.X R17, R19, 0x1, R17, P4 ;  /* 0x0000000113118824 */ /* 0x000fc600020e0611 */
[----:B------:R-:W-:Y:S02]  /*20b30*/  @P2 LOP3.LUT R26, R26, 0x200000, RZ, 0xfc, !PT ;  /* 0x002000001a1a2812 */ /* 0x000fe400078efcff */
[----:B------:R-:W-:Y:S02]  /*20b40*/  ISETP.GE.AND P2, PT, R3, 0x101, PT ;  /* 0x000001010300780c */ /* 0x000fe40003f46270 */
[----:B------:R-:W-:Y:S01]  /*20b50*/  ISETP.LT.OR P4, PT, R24, 0xa, !P3 ;  /* 0x0000000a1800780c */ /* 0x000fe20005f81670 */
[----:B------:R-:W-:Y:S01]  /*20b60*/  IMAD.U32 R20, RZ, RZ, UR7 ;  /* 0x00000007ff147e24 */ /* 0x000fe2000f8e00ff */
[----:B------:R-:W-:Y:S01]  /*20b70*/  LOP3.LUT R0, R0, 0xffffffbf, RZ, 0xc0, !PT ;  /* 0xffffffbf00007812 */ /* 0x000fe200078ec0ff */
[----:B------:R-:W-:-:S03]  /*20b80*/  IMAD.U32 R22, RZ, RZ, UR6 ;  /* 0x00000006ff167e24 */ /* 0x000fc6000f8e00ff */
[----:B------:R-:W-:-:S07]  /*20b90*/  @P6 LOP3.LUT R0, R0, 0x40, RZ, 0xfc, !PT ;  /* 0x0000004000006812 */ /* 0x000fce00078efcff */
[----:B------:R-:W-:-:S04]  /*20ba0*/  @!P4 IADD3 R20, P5, P6, R20, UR60, R6 ;  /* 0x0000003c1414cc10 */ /* 0x000fc8000febe006 */
[----:B------:R-:W-:Y:S02]  /*20bb0*/  @!P4 IADD3.X R22, R22, UR10, R25, P5, P6 ;  /* 0x0000000a1616cc10 */ /* 0x000fe4000afec419 */
        /* <DEDUP_REMOVED lines=8> */
[----:B------:R-:W-:-:S13]  /*20c40*/  ISETP.LT.OR P0, PT, R24, 0x1, !P2 ;  /* 0x000000011800780c */ /* 0x000fda0005701670 */
[----:B-1----:R-:W1:Y:S01]  /*20c50*/  @!P0 LDC.64 R16, c[0x0][0x5c0] ;  /* 0x00017000ff108b82 */ /* 0x002e620000000a00 */
[----:B0-----:R-:W-:Y:S02]  /*20c60*/  @!P4 IADD3 R18, P5, R20, R18, RZ ;  /* 0x000000121412c210 */ /* 0x001fe40007fbe0ff */
[--C-:B-1----:R-:W-:Y:S02]  /*20c70*/  @!P0 IADD3 R20, P3, P6, R6, UR16, R16.reuse ;  /* 0x0000001006148c10 */ /* 0x102fe4000fe7e010 */
[----:B------:R-:W-:-:S06]  /*20c80*/  PRMT R16, RZ, 0x7610, R16 ;  /* 0x00007610ff107816 */ /* 0x000fcc0000000010 */
[----:B------:R-:W4:Y:S01]  /*20c90*/  @!P4 LDG.E.U8 R16, desc[UR8][R14.64+0x9] ;  /* 0x000009080e10c981 */ /* 0x000f22000c1e1100 */
[----:B------:R-:W-:Y:S01]  /*20ca0*/  @!P4 IMAD.X R19, R22, 0x1, R19, P5 ;  /* 0x000000011613c824 */ /* 0x000fe200028e0613 */
        /* <DEDUP_REMOVED lines=18> */
[----:B----4-:R-:W-:-:S04]  /*20dd0*/  LOP3.LUT R18, R18, 0xff, RZ, 0xc0, !PT ;  /* 0x000000ff12127812 */ /* 0x010fc800078ec0ff */
[----:B------:R-:W-:-:S05]  /*20de0*/  F2FP.F16.E4M3.UNPACK_B R18, R18 ;  /* 0x00000012ff12723e */ /* 0x000fca00020006ff */
[----:B------:R-:W-:-:S05]  /*20df0*/  HADD2.F32 R18, -RZ, R18.H0_H0 ;  /* 0x20000012ff127230 */ /* 0x000fca0000004100 */
[----:B------:R-:W-:-:S04]  /*20e00*/  FMUL R18, R18, UR5 ;  /* 0x0000000512127c20 */ /* 0x000fc80008400000 */
[----:B------:R-:W-:Y:S02]  /*20e10*/  FFMA R234, R234, UR4, R18 ;  /* 0x00000004eaea7c23 */ /* 0x000fe40008000012 */
[----:B------:R-:W0:Y:S03]  /*20e20*/  @!P4 LDC.64 R18, c[0x0][0x5c0] ;  /* 0x00017000ff12cb82 */ /* 0x000e260000000a00 */
[----:B------:R-:W-:-:S05]  /*20e30*/  F2FP.SATFINITE.E4M3.F32.PACK_AB_MERGE_C R234, RZ, R234, RZ ;  /* 0x000000eaffea723e */ /* 0x000fca00048070ff */
[----:B------:R1:W-:Y:S02]  /*20e40*/  @!P0 STG.E.U8 desc[UR8][R20.64], R234 ;  /* 0x000000ea14008986 */ /* 0x0003e4000c101108 */
[----:B-1----:R-:W-:-:S06]  /*20e50*/  PRMT R20, RZ, 0x7610, R20 ;  /* 0x00007610ff147816 */ /* 0x002fcc0000000014 */
[----:B------:R-:W4:Y:S01]  /*20e60*/  @!P4 LDG.E.U8 R20, desc[UR8][R16.64+0x1] ;  /* 0x000001081014c981 */ /* 0x000f22000c1e1100 */
[----:B0-----:R-:W-:-:S04]  /*20e70*/  @!P4 IADD3 R18, P5, P6, R6, UR16, R18 ;  /* 0x000000100612cc10 */ /* 0x001fc8000febe012 */
[----:B------:R-:W-:Y:S02]  /*20e80*/  @!P4 IADD3.X R19, R25, UR61, R19, P5, P6 ;  /* 0x0000003d1913cc10 */ /* 0x000fe4000afec413 */
[----:B------:R-:W-:-:S04]  /*20e90*/  ISETP.GE.AND P3, PT, R3, 0x109, PT ;  /* 0x000001090300780c */ /* 0x000fc80003f66270 */
[----:B------:R-:W-:Y:S01]  /*20ea0*/  ISETP.LT.OR P0, PT, R24, 0x1, !P3 ;  /* 0x000000011800780c */ /* 0x000fe20005f01670 */
[----:B------:R-:W-:-:S12]  /*20eb0*/  IMAD.U32 R22, RZ, RZ, UR7 ;  /* 0x00000007ff167e24 */ /* 0x000fd8000f8e00ff */
        /* <DEDUP_REMOVED lines=22> */
[C---:B------:R-:W-:Y:S02]  /*21020*/  ISETP.LT.OR P4, PT, R24.reuse, 0x2, !P3 ;  /* 0x000000021800780c */ /* 0x040fe40005f81670 */
[----:B------:R-:W-:-:S11]  /*21030*/  ISETP.LT.OR P2, PT, R24, 0x1a, !P1 ;  /* 0x0000001a1800780c */ /* 0x000fd60004f41670 */
[----:B------:R-:W0:Y:S02]  /*21040*/  @!P4 LDC.64 R34, c[0x0][0x5c0] ;  /* 0x00017000ff22cb82 */ /* 0x000e240000000a00 */
        /* <DEDUP_REMOVED lines=23> */
[----:B------:R-:W-:-:S11]  /*211c0*/  ISETP.GE.AND P6, PT, R3, 0x101, PT ;  /* 0x000001010300780c */ /* 0x000fd60003fc6270 */
[----:B------:R-:W-:Y:S02]  /*211d0*/  @!P5 IMAD.MOV.U32 R22, RZ, RZ, R6 ;  /* 0x000000ffff16d224 */ /* 0x000fe400078e0006 */
[----:B------:R-:W-:Y:S02]  /*211e0*/  @!P5 IMAD.MOV.U32 R23, RZ, RZ, R25 ;  /* 0x000000ffff17d224 */ /* 0x000fe400078e0019 */
[----:B------:R-:W-:Y:S02]  /*211f0*/  @!P5 IMAD R31, R5, 0x180, RZ ;  /* 0x00000180051fd824 */ /* 0x000fe400078e02ff */
[----:B------:R-:W-:-:S04]  /*21200*/  @!P5 IMAD.WIDE.U32 R22, R4, 0x180, R22 ;  /* 0x000001800416d825 */ /* 0x000fc800078e0016 */
[----:B------:R-:W-:Y:S01]  /*21210*/  @!P5 IMAD.IADD R23, R23, 0x1, R31 ;  /* 0x000000011717d824 */ /* 0x000fe200078e021f */
        /* <DEDUP_REMOVED lines=13> */
[----:B------:R-:W-:-:S04]  /*212f0*/  LOP3.LUT R0, R0, 0xfffffffe, RZ, 0xc0, !PT ;  /* 0xfffffffe00007812 */ /* 0x000fc800078ec0ff */
[----:B------:R-:W-:-:S04]  /*21300*/  @P2 LOP3.LUT R0, R0, 0x1, RZ, 0xfc, !PT ;  /* 0x0000000100002812 */ /* 0x000fc800078efcff */
[----:B------:R-:W-:-:S04]  /*21310*/  LOP3.LUT R0, R0, 0xfffff7ff, RZ, 0xc0, !PT ;  /* 0xfffff7ff00007812 */ /* 0x000fc800078ec0ff */
[----:B------:R-:W-:Y:S02]  /*21320*/  @P5 LOP3.LUT R0, R0, 0x800, RZ, 0xfc, !PT ;  /* 0x0000080000005812 */ /* 0x000fe400078efcff */
[----:B----4-:R-:W-:-:S04]  /*21330*/  LOP3.LUT R20, R20, 0xff, RZ, 0xc0, !PT ;  /* 0x000000ff14147812 */ /* 0x010fc800078ec0ff */
[----:B------:R-:W-:-:S05]  /*21340*/  F2FP.F16.E4M3.UNPACK_B R20, R20 ;  /* 0x00000014ff14723e */ /* 0x000fca00020006ff */
[----:B------:R-:W-:-:S05]  /*21350*/  HADD2.F32 R20, -RZ, R20.H0_H0 ;  /* 0x20000014ff147230 */ /* 0x000fca0000004100 */
[----:B------:R-:W-:-:S04]  /*21360*/  FMUL R20, R20, UR5 ;  /* 0x0000000514147c20 */ /* 0x000fc80008400000 */
[----:B---3--:R-:W-:Y:S02]  /*21370*/  FFMA R22, R39, UR4, R20 ;  /* 0x0000000427167c23 */ /* 0x008fe40008000014 */
[----:B------:R-:W0:Y:S01]  /*21380*/  @!P0 LDC.64 R20, c[0x0][0x5c0] ;  /* 0x00017000ff148b82 */ /* 0x000e220000000a00 */
[----:B------:R-:W-:Y:S01]  /*21390*/  IMAD.U32 R23, RZ, RZ, UR6 ;  /* 0x00000006ff177e24 */ /* 0x000fe2000f8e00ff */
[----:B------:R-:W3:Y:S01]  /*213a0*/  LDL.LU R39, [R1+0x448] ;  /* 0x0004480001277983 */ /* 0x000ee20000300800 */
[----:B------:R-:W-:Y:S02]  /*213b0*/  F2FP.SATFINITE.E4M3.F32.PACK_AB_MERGE_C R22, RZ, R22, RZ ;  /* 0x00000016ff16723e */ /* 0x000fe400048070ff */
[----:B0-----:R-:W-:-:S04]  /*213c0*/  @!P0 IADD3 R20, P4, P5, R6, UR16, R20 ;  /* 0x0000001006148c10 */ /* 0x001fc8000fd9e014 */
[----:B------:R-:W-:-:S05]  /*213d0*/  @!P0 IADD3.X R21, R25, UR61, R21, P4, P5 ;  /* 0x0000003d19158c10 */ /* 0x000fca000a7ea415 */
[----:B------:R0:W-:Y:S01]  /*213e0*/  @!P0 STG.E.U8 desc[UR8][R20.64+0x8], R22 ;  /* 0x0000081614008986 */ /* 0x0001e2000c101108 */
[----:B------:R-:W-:Y:S02]  /*213f0*/  ISETP.LT.OR P0, PT, R24, 0xa, !P6 ;  /* 0x0000000a1800780c */ /* 0x000fe40007701670 */
[----:B0-----:R-:W-:-:S11]  /*21400*/  PRMT R22, RZ, 0x7610, R22 ;  /* 0x00007610ff167816 */ /* 0x001fd60000000016 */
[----:B------:R-:W0:Y:S01]  /*21410*/  @!P0 LDC.64 R20, c[0x0][0x5c0] ;  /* 0x00017000ff148b82 */ /* 0x000e220000000a00 */
[----:B------:R-:W4:Y:S01]  /*21420*/  @!P0 LDG.E.U8 R22, desc[UR8][R16.64+0x9] ;  /* 0x0000090810168981 */ /* 0x000f22000c1e1100 */
[----:B0-----:R-:W-:-:S04]  /*21430*/  @!P0 IADD3 R20, P4, P5, R6, UR16, R20 ;  /* 0x0000001006148c10 */ /* 0x001fc8000fd9e014 */
[----:B------:R-:W-:Y:S02]  /*21440*/  @!P0 IADD3.X R21, R25, UR61, R21, P4, P5 ;  /* 0x0000003d19158c10 */ /* 0x000fe4000a7ea415 */
[----:B----4-:R-:W-:-:S04]  /*21450*/  LOP3.LUT R22, R22, 0xff, RZ, 0xc0, !PT ;  /* 0x000000ff16167812 */ /* 0x010fc800078ec0ff */
[----:B------:R-:W-:-:S05]  /*21460*/  F2FP.F16.E4M3.UNPACK_B R22, R22 ;  /* 0x00000016ff16723e */ /* 0x000fca00020006ff */
[----:B------:R-:W-:-:S05]  /*21470*/  HADD2.F32 R22, -RZ, R22.H0_H0 ;  /* 0x20000016ff167230 */ /* 0x000fca0000004100 */
[----:B------:R-:W-:-:S04]  /*21480*/  FMUL R22, R22, UR5 ;  /* 0x0000000516167c20 */ /* 0x000fc80008400000 */
[----:B--2---:R-:W-:Y:S02]  /*21490*/  FFMA R22, R38, UR4, R22 ;  /* 0x0000000426167c23 */ /* 0x004fe40008000016 */
[----:B------:R-:W2:Y:S03]  /*214a0*/  LDL.LU R38, [R1+0x44c] ;  /* 0x00044c0001267983 */ /* 0x000ea60000300800 */
        /* <DEDUP_REMOVED lines=10> */
[----:B------:R-:W-:Y:S01]  /*21550*/  @!P0 IMAD.X R21, R23, 0x1, R21, P4 ;  /* 0x0000000117158824 */ /* 0x000fe200020e0615 */
[----:B------:R-:W-:Y:S02]  /*21560*/  ISETP.LT.OR P4, PT, R24, 0xa, !P3 ;  /* 0x0000000a1800780c */ /* 0x000fe40005f81670 */
[----:B----4-:R-:W-:-:S04]  /*21570*/  LOP3.LUT R22, R22, 0xff, RZ, 0xc0, !PT ;  /* 0x000000ff16167812 */ /* 0x010fc800078ec0ff */
[----:B------:R-:W-:-:S05]  /*21580*/  F2FP.F16.E4M3.UNPACK_B R22, R22 ;  /* 0x00000016ff16723e */ /* 0x000fca00020006ff */
[----:B------:R-:W-:-:S05]  /*21590*/  HADD2.F32 R22, -RZ, R22.H0_H0 ;  /* 0x20000016ff167230 */ /* 0x000fca0000004100 */
[----:B------:R-:W-:-:S04]  /*215a0*/  FMUL R22, R22, UR5 ;  /* 0x0000000516167c20 */ /* 0x000fc80008400000 */
[----:B---3--:R-:W-:Y:S01]  /*215b0*/  FFMA R22, R39, UR4, R22 ;  /* 0x0000000427167c23 */ /* 0x008fe20008000016 */
[----:B------:R-:W-:Y:S01]  /*215c0*/  IMAD.U32 R23, RZ, RZ, UR7 ;  /* 0x00000007ff177e24 */ /* 0x000fe2000f8e00ff */
[----:B------:R-:W3:Y:S03]  /*215d0*/  LDL.LU R39, [R1+0x450] ;  /* 0x0004500001277983 */ /* 0x000ee60000300800 */
[----:B------:R-:W-:-:S05]  /*215e0*/  F2FP.SATFINITE.E4M3.F32.PACK_AB_MERGE_C R22, RZ, R22, RZ ;  /* 0x00000016ff16723e */ /* 0x000fca00048070ff */
[----:B------:R0:W-:Y:S02]  /*215f0*/  @!P0 STG.E.U8 desc[UR8][R20.64+0x8], R22 ;  /* 0x0000081614008986 */ /* 0x0001e4000c101108 */
[----:B0-----:R-:W-:Y:S01]  /*21600*/  PRMT R22, RZ, 0x7610, R22 ;  /* 0x00007610ff167816 */ /* 0x001fe20000000016 */
[----:B------:R-:W0:Y:S05]  /*21610*/  @!P4 LDC.64 R20, c[0x0][0x5c0] ;  /* 0x00017000ff14cb82 */ /* 0x000e2a0000000a00 */
[----:B------:R-:W4:Y:S01]  /*21620*/  @!P4 LDG.E.U8 R22, desc[UR8][R18.64+0x9] ;  /* 0x000009081216c981 */ /* 0x000f22000c1e1100 */
[----:B------:R-:W-:Y:S01]  /*21630*/  IMAD.U32 R31, RZ, RZ, UR6 ;  /* 0x00000006ff1f7e24 */ /* 0x000fe2000f8e00ff */
[----:B------:R-:W-:-:S04]  /*21640*/  @!P4 IADD3 R23, P5, P6, R23, UR16, R6 ;  /* 0x000000101717cc10 */ /* 0x000fc8000febe006 */
[----:B------:R-:W-:Y:S02]  /*21650*/  @!P4 IADD3.X R31, R31, UR61, R25, P5, P6 ;  /* 0x0000003d1f1fcc10 */ /* 0x000fe4000afec419 */
[----:B0-----:R-:W-:-:S05]  /*21660*/  @!P4 IADD3 R20, P0, R23, R20, RZ ;  /* 0x000000141714c210 */ /* 0x001fca0007f1e0ff */
[----:B------:R-:W-:Y:S01]  /*21670*/  @!P4 IMAD.X R21, R31, 0x1, R21, P0 ;  /* 0x000000011f15c824 */ /* 0x000fe200000e0615 */
[----:B------:R-:W-:Y:S02]  /*21680*/  ISETP.GE.AND P0, PT, R3, 0x181, PT ;  /* 0x000001810300780c */ /* 0x000fe40003f06270 */
[----:B----4-:R-:W-:-:S04]  /*21690*/  LOP3.LUT R22, R22, 0xff, RZ, 0xc0, !PT ;  /* 0x000000ff16167812 */ /* 0x010fc800078ec0ff */
[----:B------:R-:W-:-:S05]  /*216a0*/  F2FP.F16.E4M3.UNPACK_B R22, R22 ;  /* 0x00000016ff16723e */ /* 0x000fca00020006ff */
[----:B------:R-:W-:-:S05]  /*216b0*/  HADD2.F32 R22, -RZ, R22.H0_H0 ;  /* 0x20000016ff167230 */ /* 0x000fca0000004100 */
[----:B------:R-:W-:-:S04]  /*216c0*/  FMUL R22, R22, UR5 ;  /* 0x0000000516167c20 */ /* 0x000fc80008400000 */
[----:B--2---:R-:W-:Y:S01]  /*216d0*/  FFMA R22, R38, UR4, R22 ;  /* 0x0000000426167c23 */ /* 0x004fe20008000016 */
[----:B------:R-:W-:Y:S01]  /*216e0*/  ISETP.LT.OR P3, PT, R24, 0x22, !P1 ;  /* 0x000000221800780c */ /* 0x000fe20004f61670 */
[----:B------:R-:W2:Y:S03]  /*216f0*/  LDL.LU R38, [R1+0x454] ;  /* 0x0004540001267983 */ /* 0x000ea60000300800 */
[----:B------:R-:W-:-:S05]  /*21700*/  F2FP.SATFINITE.E4M3.F32.PACK_AB_MERGE_C R22, RZ, R22, RZ ;  /* 0x00000016ff16723e */ /* 0x000fca00048070ff */
[----:B------:R0:W-:Y:S01]  /*21710*/  @!P4 STG.E.U8 desc[UR8][R20.64+0x9], R22 ;  /* 0x000009161400c986 */ /* 0x0001e2000c101108 */
[----:B------:R-:W-:-:S13]  /*21720*/  ISETP.LT.OR P4, PT, R24, 0x1, !P0 ;  /* 0x000000011800780c */ /* 0x000fda0004781670 */
[----:B0-----:R-:W0:Y:S01]  /*21730*/  @!P4 LDC.64 R20, c[0x0][0x5c0] ;  /* 0x00017000ff14cb82 */ /* 0x001e220000000a00 */
[----:B------:R-:W-:Y:S02]  /*21740*/  @!P4 IMAD.MOV.U32 R22, RZ, RZ, R6 ;  /* 0x000000ffff16c224 */ /* 0x000fe400078e0006 */
[----:B------:R-:W-:Y:S02]  /*21750*/  @!P4 IMAD.MOV.U32 R23, RZ, RZ, R25 ;  /* 0x000000ffff17c224 */ /* 0x000fe400078e0019 */
[----:B------:R-:W-:-:S04]  /*21760*/  @!P4 IMAD.WIDE.U32 R22, R4, 0x180, R22 ;  /* 0x000001800416c825 */ /* 0x000fc800078e0016 */
[----:B------:R-:W-:Y:S01]  /*21770*/  @!P4 IMAD R31, R5, 0x180, RZ ;  /* 0x00000180051fc824 */ /* 0x000fe200078e02ff */
[----:B0-----:R-:W-:-:S04]  /*21780*/  @!P4 IADD3 R22, P5, R22, R20, RZ ;  /* 0x000000141616c210 */ /* 0x001fc80007fbe0ff */
[----:B------:R-:W-:Y:S02]  /*21790*/  @!P4 IADD3.X R23, R21, R23, R31, P5, !PT ;  /* 0x000000171517c210 */ /* 0x000fe40002ffe41f */
[----:B------:R-:W-:-:S05]  /*217a0*/  IADD3 R20, P5, R27, 0x180, RZ ;  /* 0x000001801b147810 */ /* 0x000fca0007fbe0ff */
[----:B------:R-:W-:-:S04]  /*217b0*/  IMAD.X R31, RZ, RZ, R29, P5 ;  /* 0x000000ffff1f7224 */ /* 0x000fc800028e061d */
[----:B------:R-:W-:-:S04]  /*217c0*/  IMAD R31, R31, UR12, RZ ;  /* 0x0000000c1f1f7c24 */ /* 0x000fc8000f8e02ff */
[C---:B------:R-:W-:Y:S02]  /*217d0*/  IMAD R31, R20.reuse, UR13, R31 ;  /* 0x0000000d141f7c24 */ /* 0x040fe4000f8e021f */
[----:B------:R-:W-:-:S03]  /*217e0*/  IMAD.WIDE.U32 R20, R20, UR12, R32 ;  /* 0x0000000c14147c25 */ /* 0x000fc6000f8e0020 */
[----:B------:R-:W-:-:S04]  /*217f0*/  IADD3 R20, P5, R20, UR14, RZ ;  /* 0x0000000e14147c10 */ /* 0x000fc8000ffbe0ff */
[--C-:B------:R-:W-:Y:S02]  /*21800*/  IADD3.X R21, R21, UR15, R31.reuse, P5, !PT ;  /* 0x0000000f15157c10 */ /* 0x100fe4000affe41f */
[----:B------:R-:W-:-:S06]  /*21810*/  PRMT R31, RZ, 0x7610, R31 ;  /* 0x00007610ff1f7816 */ /* 0x000fcc000000001f */
[----:B------:R-:W4:Y:S02]  /*21820*/  @!P4 LDG.E.U8 R31, desc[UR8][R20.64] ;  /* 0x00000008141fc981 */ /* 0x000f24000c1e1100 */
[----:B----4-:R-:W-:-:S04]  /*21830*/  LOP3.LUT R31, R31, 0xff, RZ, 0xc0, !PT ;  /* 0x000000ff1f1f7812 */ /* 0x010fc800078ec0ff */
[----:B------:R-:W-:-:S05]  /*21840*/  F2FP.F16.E4M3.UNPACK_B R31, R31 ;  /* 0x0000001fff1f723e */ /* 0x000fca00020006ff */
[----:B------:R-:W-:-:S05]  /*21850*/  HADD2.F32 R31, -RZ, R31.H0_H0 ;  /* 0x2000001fff1f7230 */ /* 0x000fca0000004100 */
[----:B------:R-:W-:-:S04]  /*21860*/  FMUL R31, R31, UR5 ;  /* 0x000000051f1f7c20 */ /* 0x000fc80008400000 */
[----:B---3--:R-:W-:Y:S01]  /*21870*/  FFMA R31, R39, UR4, R31 ;  /* 0x00000004271f7c23 */ /* 0x008fe2000800001f */
[C---:B------:R-:W-:Y:S01]  /*21880*/  ISETP.LT.OR P1, PT, R24.reuse, 0x29, !P1 ;  /* 0x000000291800780c */ /* 0x040fe20004f21670 */
[----:B------:R-:W3:Y:S03]  /*21890*/  LDL.LU R39, [R1+0x458] ;  /* 0x0004580001277983 */ /* 0x000ee60000300800 */
[----:B------:R-:W-:Y:S01]  /*218a0*/  F2FP.SATFINITE.E4M3.F32.PACK_AB_MERGE_C R31, RZ, R31, RZ ;  /* 0x0000001fff1f723e */ /* 0x000fe200048070ff */
[----:B------:R-:W4:Y:S04]  /*218b0*/  LDL.LU R64, [R1+0x45c] ;  /* 0x00045c0001407983 */ /* 0x000f280000300800 */
        /* <DEDUP_REMOVED lines=9> */
[----:B------:R-:W0:Y:S01]  /*21950*/  @!P3 LDC.64 R22, c[0x0][0x5c0] ;  /* 0x00017000ff16bb82 */ /* 0x000e220000000a00 */
[----:B------:R-:W-:Y:S02]  /*21960*/  @!P3 IMAD.MOV.U32 R34, RZ, RZ, R6 ;  /* 0x000000ffff22b224 */ /* 0x000fe400078e0006 */
[----:B------:R-:W-:Y:S02]  /*21970*/  @!P3 IMAD.MOV.U32 R35, RZ, RZ, R25 ;  /* 0x000000ffff23b224 */ /* 0x000fe400078e0019 */
[----:B------:R-:W-:-:S03]  /*21980*/  @!P3 IMAD.WIDE.U32 R34, R4, 0x180, R34 ;  /* 0x000001800422b825 */ /* 0x000fc600078e0022 */
[--C-:B0-----:R-:W-:Y:S02]  /*21990*/  @!P3 IADD3 R56, P5, P6, R34, UR7, R22.reuse ;  /* 0x000000072238bc10 */ /* 0x101fe4000febe016 */
[----:B------:R-:W-:-:S06]  /*219a0*/  PRMT R22, RZ, 0x7610, R22 ;  /* 0x00007610ff167816 */ /* 0x000fcc0000000016 */
[----:B------:R-:W5:Y:S01]  /*219b0*/  @!P4 LDG.E.U8 R22, desc[UR8][R20.64+0x1] ;  /* 0x000001081416c981 */ /* 0x000f62000c1e1100 */
[----:B------:R-:W-:-:S04]  /*219c0*/  @!P3 IMAD R31, R5, 0x180, RZ ;  /* 0x00000180051fb824 */ /* 0x000fc800078e02ff */
[----:B------:R-:W-:-:S05]  /*219d0*/  @!P3 IMAD.IADD R31, R35, 0x1, R31 ;  /* 0x00000001231fb824 */ /* 0x000fca00078e021f */
[----:B------:R-:W-:Y:S01]  /*219e0*/  @!P3 IADD3.X R57, R31, UR6, R23, P5, P6 ;  /* 0x000000061f39bc10 */ /* 0x000fe2000afec417 */
[----:B------:R-:W-:Y:S02]  /*219f0*/  @!P1 IMAD.MOV.U32 R34, RZ, RZ, R6 ;  /* 0x000000ffff229224 */ /* 0x000fe400078e0006 */
[----:B------:R-:W-:Y:S01]  /*21a00*/  @!P1 IMAD.MOV.U32 R35, RZ, RZ, R25 ;  /* 0x000000ffff239224 */ /* 0x000fe200078e0019 */
[----:B------:R-:W-:Y:S01]  /*21a10*/  LOP3.LUT R0, R0, 0xfffffeff, RZ, 0xc0, !PT ;  /* 0xfffffeff00007812 */ /* 0x000fe200078ec0ff */
[----:B------:R-:W-:Y:S02]  /*21a20*/  @!P1 IMAD R31, R5, 0x180, RZ ;  /* 0x00000180051f9824 */ /* 0x000fe400078e02ff */
[----:B------:R-:W-:Y:S01]  /*21a30*/  @!P1 IMAD.WIDE.U32 R34, R4, 0x180, R34 ;  /* 0x0000018004229825 */ /* 0x000fe200078e0022 */
[----:B------:R-:W-:-:S03]  /*21a40*/  @P3 LOP3.LUT R0, R0, 0x100, RZ, 0xfc, !PT ;  /* 0x0000010000003812 */ /* 0x000fc600078efcff */
[----:B------:R-:W-:Y:S01]  /*21a50*/  @!P1 IMAD.IADD R31, R35, 0x1, R31 ;  /* 0x00000001231f9824 */ /* 0x000fe200078e021f */
[C---:B------:R-:W-:Y:S02]  /*21a60*/  LOP3.LUT P3, RZ, R0.reuse, 0x2, RZ, 0xc0, !PT ;  /* 0x0000000200ff7812 */ /* 0x040fe4000786c0ff */
[----:B------:R-:W-:-:S04]  /*21a70*/  LOP3.LUT R0, R0, 0xfffffbff, RZ, 0xc0, !PT ;  /* 0xfffffbff00007812 */ /* 0x000fc800078ec0ff */
[----:B------:R-:W-:-:S04]  /*21a80*/  @P1 LOP3.LUT R0, R0, 0x400, RZ, 0xfc, !PT ;  /* 0x0000040000001812 */ /* 0x000fc800078efcff */
[----:B------:R-:W-:Y:S02]  /*21a90*/  LOP3.LUT R0, R0, 0xfffffdff, RZ, 0xc0, !PT ;  /* 0xfffffdff00007812 */ /* 0x000fe400078ec0ff */
[----:B-----5:R-:W-:-:S04]  /*21aa0*/  LOP3.LUT R22, R22, 0xff, RZ, 0xc0, !PT ;  /* 0x000000ff16167812 */ /* 0x020fc800078ec0ff */
[----:B------:R-:W-:-:S05]  /*21ab0*/  F2FP.F16.E4M3.UNPACK_B R22, R22 ;  /* 0x00000016ff16723e */ /* 0x000fca00020006ff */
[----:B------:R-:W-:-:S05]  /*21ac0*/  HADD2.F32 R22, -RZ, R22.H0_H0 ;  /* 0x20000016ff167230 */ /* 0x000fca0000004100 */
[----:B------:R-:W-:-:S04]  /*21ad0*/  FMUL R22, R22, UR5 ;  /* 0x0000000516167c20 */ /* 0x000fc80008400000 */
[----:B--2---:R-:W-:Y:S02]  /*21ae0*/  FFMA R38, R38, UR4, R22 ;  /* 0x0000000426267c23 */ /* 0x004fe40008000016 */
[----:B------:R-:W0:Y:S02]  /*21af0*/  @!P1 LDC.64 R22, c[0x0][0x5c0] ;  /* 0x00017000ff169b82 */ /* 0x000e240000000a00 */
[----:B0-----:R-:W-:-:S04]  /*21b00*/  @!P1 IADD3 R58, P5, P6, R34, UR7, R22 ;  /* 0x00000007223a9c10 */ /* 0x001fc8000febe016 */
[----:B------:R-:W-:Y:S02]  /*21b10*/  @!P1 IADD3.X R59, R31, UR6, R23, P5, P6 ;  /* 0x000000061f3b9c10 */ /* 0x000fe4000afec417 */
[----:B------:R-:W-:-:S04]  /*21b20*/  ISETP.GE.AND P6, PT, R3, 0x189, PT ;  /* 0x000001890300780c */ /* 0x000fc80003fc6270 */
[----:B------:R-:W-:-:S13]  /*21b30*/  ISETP.LT.OR P1, PT, R24, 0x2a, !P6 ;  /* 0x0000002a1800780c */ /* 0x000fda0007721670 */
[----:B------:R-:W0:Y:S01]  /*21b40*/  @!P1 LDC.64 R22, c[0x0][0x5c0] ;  /* 0x00017000ff169b82 */ /* 0x000e220000000a00 */
[----:B------:R-:W-:Y:S02]  /*21b50*/  @!P1 IMAD.MOV.U32 R34, RZ, RZ, R6 ;  /* 0x000000ffff229224 */ /* 0x000fe400078e0006 */
[----:B------:R-:W-:Y:S01]  /*21b60*/  @!P1 IMAD.MOV.U32 R35, RZ, RZ, R25 ;  /* 0x000000ffff239224 */ /* 0x000fe200078e0019 */
[----:B------:R-:W-:Y:S01]  /*21b70*/  F2FP.SATFINITE.E4M3.F32.PACK_AB_MERGE_C R38, RZ, R38, RZ ;  /* 0x00000026ff26723e */ /* 0x000fe200048070ff */
[----:B------:R-:W-:Y:S02]  /*21b80*/  @!P1 IMAD R31, R5, 0x180, RZ ;  /* 0x00000180051f9824 */ /* 0x000fe400078e02ff */
[----:B------:R-:W-:Y:S02]  /*21b90*/  @!P1 IMAD.WIDE.U32 R34, R4, 0x180, R34 ;  /* 0x0000018004229825 */ /* 0x000fe400078e0022 */
[----:B------:R1:W-:Y:S02]  /*21ba0*/  @!P4 STG.E.U8 desc[UR8][R36.64+0x1], R38 ;  /* 0x000001262400c986 */ /* 0x0003e4000c101108 */
[----:B------:R-:W-:Y:S01]  /*21bb0*/  @!P1 IMAD.IADD R31, R35, 0x1, R31 ;  /* 0x00000001231f9824 */ /* 0x000fe200078e021f */
[----:B------:R-:W-:-:S02]  /*21bc0*/  @P1 LOP3.LUT R0, R0, 0x200, RZ, 0xfc, !PT ;  /* 0x0000020000001812 */ /* 0x000fc400078efcff */
[----:B0-----:R-:W-:-:S04]  /*21bd0*/  @!P1 IADD3 R60, P4, P5, R34, UR7, R22 ;  /* 0x00000007223c9c10 */ /* 0x001fc8000fd9e016 */
[----:B------:R-:W-:Y:S02]  /*21be0*/  @!P1 IADD3.X R61, R31, UR6, R23, P4, P5 ;  /* 0x000000061f3d9c10 */ /* 0x000fe4000a7ea417 */
[----:B------:R-:W-:-:S13]  /*21bf0*/  ISETP.LT.OR P1, PT, R24, 0x31, !P6 ;  /* 0x000000311800780c */ /* 0x000fda0007721670 */
[----:B------:R-:W0:Y:S01]  /*21c00*/  @!P1 LDC.64 R22, c[0x0][0x5c0] ;  /* 0x00017000ff169b82 */ /* 0x000e220000000a00 */
[----:B------:R-:W-:Y:S01]  /*21c10*/  @!P1 IMAD.MOV.U32 R34, RZ, RZ, R6 ;  /* 0x000000ffff229224 */ /* 0x000fe200078e0006 */
[----:B------:R-:W-:Y:S01]  /*21c20*/  IADD3 R31, P4, R27, 0x188, RZ ;  /* 0x000001881b1f7810 */ /* 0x000fe20007f9e0ff */
[----:B------:R-:W-:Y:S02]  /*21c30*/  @!P1 IMAD.MOV.U32 R35, RZ, RZ, R25 ;  /* 0x000000ffff239224 */ /* 0x000fe400078e0019 */
[----:B-1----:R-:W-:Y:S02]  /*21c40*/  @!P1 IMAD R36, R5, 0x180, RZ ;  /* 0x0000018005249824 */ /* 0x002fe400078e02ff */
[----:B------:R-:W-:-:S04]  /*21c50*/  @!P1 IMAD.WIDE.U32 R34, R4, 0x180, R34 ;  /* 0x0000018004229825 */ /* 0x000fc800078e0022 */
[----:B------:R-:W-:Y:S02]  /*21c60*/  IMAD.X R37, RZ, RZ, R29, P4 ;  /* 0x000000ffff257224 */ /* 0x000fe400020e061d */
[----:B------:R-:W-:Y:S02]  /*21c70*/  @!P1 IMAD.IADD R35, R35, 0x1, R36 ;  /* 0x0000000123239824 */ /* 0x000fe400078e0224 */
[----:B------:R-:W-:Y:S01]  /*21c80*/  IMAD.WIDE.U32 R32, R31, UR12, R32 ;  /* 0x0000000c1f207c25 */ /* 0x000fe2000f8e0020 */
[----:B0-----:R-:W-:-:S03]  /*21c90*/  @!P1 IADD3 R74, P4, P5, R34, UR7, R22 ;  /* 0x00000007224a9c10 */ /* 0x001fc6000fd9e016 */
[----:B------:R-:W-:Y:S01]  /*21ca0*/  IMAD R22, R37, UR12, RZ ;  /* 0x0000000c25167c24 */ /* 0x000fe2000f8e02ff */
[----:B------:R-:W-:-:S03]  /*21cb0*/  @!P1 IADD3.X R75, R35, UR6, R23, P4, P5 ;  /* 0x00000006234b9c10 */ /* 0x000fc6000a7ea417 */
[----:B------:R-:W-:Y:S01]  /*21cc0*/  IMAD R31, R31, UR13, R22 ;  /* 0x0000000d1f1f7c24 */ /* 0x000fe2000f8e0216 */
[----:B------:R-:W-:-:S04]  /*21cd0*/  IADD3 R22, P4, R32, UR14, RZ ;  /* 0x0000000e20167c10 */ /* 0x000fc8000ff9e0ff */
[--C-:B------:R-:W-:Y:S02]  /*21ce0*/  IADD3.X R23, R33, UR15, R31.reuse, P4, !PT ;  /* 0x0000000f21177c10 */ /* 0x100fe4000a7fe41f */
[----:B------:R-:W-:-:S06]  /*21cf0*/  PRMT R31, RZ, 0x7610, R31 ;  /* 0x00007610ff1f7816 */ /* 0x000fcc000000001f */
[----:B------:R-:W2:Y:S01]  /*21d00*/  @!P3 LDG.E.U8 R31, desc[UR8][R22.64] ;  /* 0x00000008161fb981 */ /* 0x000ea2000c1e1100 */
[----:B------:R-:W-:-:S04]  /*21d10*/  LOP3.LUT R0, R0, 0xffefffff, RZ, 0xc0, !PT ;  /* 0xffefffff00007812 */ /* 0x000fc800078ec0ff */
[----:B------:R-:W-:Y:S02]  /*21d20*/  @P1 LOP3.LUT R0, R0, 0x100000, RZ, 0xfc, !PT ;  /* 0x0010000000001812 */ /* 0x000fe400078efcff */
[----:B------:R-:W-:-:S13]  /*21d30*/  ISETP.LT.OR P1, PT, R24, 0x32, !P6 ;  /* 0x000000321800780c */ /* 0x000fda0007721670 */
[----:B------:R-:W0:Y:S01]  /*21d40*/  @!P1 LDC.64 R32, c[0x0][0x5c0] ;  /* 0x00017000ff209b82 */ /* 0x000e220000000a00 */
[----:B------:R-:W-:Y:S02]  /*21d50*/  @!P1 IMAD.MOV.U32 R34, RZ, RZ, R6 ;  /* 0x000000ffff229224 */ /* 0x000fe400078e0006 */
[----:B------:R-:W-:Y:S02]  /*21d60*/  @!P1 IMAD.MOV.U32 R35, RZ, RZ, R25 ;  /* 0x000000ffff239224 */ /* 0x000fe400078e0019 */
[----:B------:R-:W-:Y:S01]  /*21d70*/  @!P1 IMAD.WIDE.U32 R34, R4, 0x180, R34 ;  /* 0x0000018004229825 */ /* 0x000fe200078e0022 */
[----:B------:R-:W-:-:S04]  /*21d80*/  LOP3.LUT R0, R0, 0xfff7ffff, RZ, 0xc0, !PT ;  /* 0xfff7ffff00007812 */ /* 0x000fc800078ec0ff */
[----:B------:R-:W-:Y:S02]  /*21d90*/  @P1 LOP3.LUT R0, R0, 0x80000, RZ, 0xfc, !PT ;  /* 0x0008000000001812 */ /* 0x000fe400078efcff */
[----:B0-----:R-:W-:Y:S02]  /*21da0*/  @!P1 IADD3 R70, P4, P5, R34, UR7, R32 ;  /* 0x0000000722469c10 */ /* 0x001fe4000fd9e020 */
[----:B--2---:R-:W-:-:S04]  /*21db0*/  LOP3.LUT R31, R31, 0xff, RZ, 0xc0, !PT ;  /* 0x000000ff1f1f7812 */ /* 0x004fc800078ec0ff */
[----:B------:R-:W-:-:S05]  /*21dc0*/  F2FP.F16.E4M3.UNPACK_B R31, R31 ;  /* 0x0000001fff1f723e */ /* 0x000fca00020006ff */
[----:B------:R-:W-:-:S05]  /*21dd0*/  HADD2.F32 R31, -RZ, R31.H0_H0 ;  /* 0x2000001fff1f7230 */ /* 0x000fca0000004100 */
[----:B------:R-:W-:-:S04]  /*21de0*/  FMUL R31, R31, UR5 ;  /* 0x000000051f1f7c20 */ /* 0x000fc80008400000 */
[----:B---3--:R-:W-:Y:S01]  /*21df0*/  FFMA R36, R39, UR4, R31 ;  /* 0x0000000427247c23 */ /* 0x008fe2000800001f */
[----:B------:R-:W-:Y:S01]  /*21e00*/  @!P1 IMAD R31, R5, 0x180, RZ ;  /* 0x00000180051f9824 */ /* 0x000fe200078e02ff */
[----:B------:R-:W2:Y:S03]  /*21e10*/  LDL.LU R39, [R1+0x460] ;  /* 0x0004600001277983 */ /* 0x000ea60000300800 */
[----:B------:R-:W-:-:S05]  /*21e20*/  @!P1 IMAD.IADD R31, R35, 0x1, R31 ;  /* 0x00000001231f9824 */ /* 0x000fca00078e021f */
[----:B------:R-:W-:Y:S02]  /*21e30*/  @!P1 IADD3.X R71, R31, UR6, R33, P4, P5 ;  /* 0x000000061f479c10 */ /* 0x000fe4000a7ea421 */
[----:B------:R-:W-:Y:S02]  /*21e40*/  LOP3.LUT P1, RZ, R26, 0x100000, RZ, 0xc0, !PT ;  /* 0x001000001aff7812 */ /* 0x000fe4000782c0ff */
[----:B------:R-:W-:Y:S02]  /*21e50*/  F2FP.SATFINITE.E4M3.F32.PACK_AB_MERGE_C R33, RZ, R36, RZ ;  /* 0x00000024ff21723e */ /* 0x000fe400048070ff */
[----:B------:R-:W-:-:S03]  /*21e60*/  PRMT R31, RZ, 0x7610, R31 ;  /* 0x00007610ff1f7816 */ /* 0x000fc6000000001f */
[----:B------:R0:W-:Y:S06]  /*21e70*/  @!P3 STG.E.U8 desc[UR8][R40.64], R33 ;  /* 0x000000212800b986 */ /* 0x0001ec000c101108 */
[----:B------:R-:W3:Y:S01]  /*21e80*/  @!P1 LDG.E.U8 R31, desc[UR8][R22.64+0x1] ;  /* 0x00000108161f9981 */ /* 0x000ee2000c1e1100 */
[----:B------:R-:W-:Y:S02]  /*21e90*/  ISETP.LT.OR P3, PT, R24, 0x39, !P6 ;  /* 0x000000391800780c */ /* 0x000fe40007761670 */
[----:B---3--:R-:W-:-:S04]  /*21ea0*/  LOP3.LUT R31, R31, 0xff, RZ, 0xc0, !PT ;  /* 0x000000ff1f1f7812 */ /* 0x008fc800078ec0ff */
[----:B------:R-:W-:-:S05]  /*21eb0*/  F2FP.F16.E4M3.UNPACK_B R31, R31 ;  /* 0x0000001fff1f723e */ /* 0x000fca00020006ff */
[----:B------:R-:W-:-:S05]  /*21ec0*/  HADD2.F32 R31, -RZ, R31.H0_H0 ;  /* 0x2000001fff1f7230 */ /* 0x000fca0000004100 */
[----:B------:R-:W-:-:S04]  /*21ed0*/  FMUL R31, R31, UR5 ;  /* 0x000000051f1f7c20 */ /* 0x000fc80008400000 */
[----:B----4-:R-:W-:Y:S01]  /*21ee0*/  FFMA R31, R64, UR4, R31 ;  /* 0x00000004401f7c23 */ /* 0x010fe2000800001f */
[----:B------:R-:W-:Y:S01]  /*21ef0*/  LOP3.LUT R0, R0, 0xfeffffff, RZ, 0xc0, !PT ;  /* 0xfeffffff00007812 */ /* 0x000fe200078ec0ff */
[----:B------:R-:W3:Y:S03]  /*21f00*/  LDL.LU R64, [R1+0x464] ;  /* 0x0004640001407983 */ /* 0x000ee60000300800 */
[----:B------:R-:W-:-:S05]  /*21f10*/  F2FP.SATFINITE.E4M3.F32.PACK_AB_MERGE_C R31, RZ, R31, RZ ;  /* 0x0000001fff1f723e */ /* 0x000fca00048070ff */
[----:B------:R1:W-:Y:S01]  /*21f20*/  @!P1 STG.E.U8 desc[UR8][R42.64+0x1], R31 ;  /* 0x0000011f2a009986 */ /* 0x0003e2000c101108 */
[----:B------:R-:W-:-:S13]  /*21f30*/  ISETP.LT.OR P1, PT, R24, 0x9, !P0 ;  /* 0x000000091800780c */ /* 0x000fda0004721670 */
[----:B0-----:R-:W0:Y:S01]  /*21f40*/  @!P1 LDC.64 R32, c[0x0][0x5c0] ;  /* 0x00017000ff209b82 */ /* 0x001e220000000a00 */
[----:B------:R-:W-:Y:S02]  /*21f50*/  @!P1 IMAD.MOV.U32 R34, RZ, RZ, R6 ;  /* 0x000000ffff229224 */ /* 0x000fe400078e0006 */
[----:B------:R-:W-:Y:S02]  /*21f60*/  @!P1 IMAD.MOV.U32 R35, RZ, RZ, R25 ;  /* 0x000000ffff239224 */ /* 0x000fe400078e0019 */
[----:B------:R-:W-:-:S04]  /*21f70*/  @!P1 IMAD.WIDE.U32 R34, R4, 0x180, R34 ;  /* 0x0000018004229825 */ /* 0x000fc800078e0022 */
[----:B-1----:R-:W-:Y:S01]  /*21f80*/  @!P1 IMAD R31, R5, 0x180, RZ ;  /* 0x00000180051f9824 */ /* 0x002fe200078e02ff */
[----:B0-----:R-:W-:-:S04]  /*21f90*/  @!P1 IADD3 R36, P4, R34, R32, RZ ;  /* 0x0000002022249210 */ /* 0x001fc80007f9e0ff */
[----:B------:R-:W-:Y:S02]  /*21fa0*/  @!P1 IADD3.X R37, R33, R35, R31, P4, !PT ;  /* 0x0000002321259210 */ /* 0x000fe400027fe41f */
[----:B------:R-:W0:Y:S01]  /*21fb0*/  @!P3 LDC.64 R32, c[0x0][0x5c0] ;  /* 0x00017000ff20bb82 */ /* 0x000e220000000a00 */
[----:B------:R-:W-:Y:S02]  /*21fc0*/  @!P3 IMAD.MOV.U32 R34, RZ, RZ, R6 ;  /* 0x000000ffff22b224 */ /* 0x000fe400078e0006 */
[----:B------:R-:W-:Y:S02]  /*21fd0*/  @!P3 IMAD.MOV.U32 R35, RZ, RZ, R25 ;  /* 0x000000ffff23b224 */ /* 0x000fe400078e0019 */
[----:B------:R-:W-:Y:S02]  /*21fe0*/  @!P3 IMAD R31, R5, 0x180, RZ ;  /* 0x00000180051fb824 */ /* 0x000fe400078e02ff */
[----:B------:R-:W-:-:S04]  /*21ff0*/  @!P3 IMAD.WIDE.U32 R34, R4, 0x180, R34 ;  /* 0x000001800422b825 */ /* 0x000fc800078e0022 */
[----:B------:R-:W-:Y:S01]  /*22000*/  @!P3 IMAD.IADD R31, R35, 0x1, R31 ;  /* 0x00000001231fb824 */ /* 0x000fe200078e021f */
[----:B0-----:R-:W-:-:S04]  /*22010*/  @!P3 IADD3 R84, P4, P5, R34, UR7, R32 ;  /* 0x000000072254bc10 */ /* 0x001fc8000fd9e020 */
[----:B------:R-:W-:Y:S02]  /*22020*/  @!P3 IADD3.X R85, R31, UR6, R33, P4, P5 ;  /* 0x000000061f55bc10 */ /* 0x000fe4000a7ea421 */
[----:B------:R-:W-:-:S06]  /*22030*/  PRMT R31, RZ, 0x7610, R31 ;  /* 0x00007610ff1f7816 */ /* 0x000fcc000000001f */
[----:B------:R-:W4:Y:S01]  /*22040*/  @!P1 LDG.E.U8 R31, desc[UR8][R20.64+0x8] ;  /* 0x00000808141f9981 */ /* 0x000f22000c1e1100 */
[----:B------:R-:W-:Y:S02]  /*22050*/  @P3 LOP3.LUT R0, R0, 0x1000000, RZ, 0xfc, !PT ;  /* 0x0100000000003812 */ /* 0x000fe400078efcff */
[----:B------:R-:W-:Y:S02]  /*22060*/  ISETP.LT.OR P3, PT, R24, 0x3a, !P6 ;  /* 0x0000003a1800780c */ /* 0x000fe40007761670 */
[----:B----4-:R-:W-:-:S04]  /*22070*/  LOP3.LUT R31, R31, 0xff, RZ, 0xc0, !PT ;  /* 0x000000ff1f1f7812 */ /* 0x010fc800078ec0ff */
[----:B------:R-:W-:-:S05]  /*22080*/  F2FP.F16.E4M3.UNPACK_B R31, R31 ;  /* 0x0000001fff1f723e */ /* 0x000fca00020006ff */
[----:B------:R-:W-:-:S05]  /*22090*/  HADD2.F32 R31, -RZ, R31.H0_H0 ;  /* 0x2000001fff1f7230 */ /* 0x000fca0000004100 */
[----:B------:R-:W-:-:S04]  /*220a0*/  FMUL R31, R31, UR5 ;  /* 0x000000051f1f7c20 */ /* 0x000fc80008400000 */
[----:B--2---:R-:W-:Y:S01]  /*220b0*/  FFMA R31, R39, UR4, R31 ;  /* 0x00000004271f7c23 */ /* 0x004fe2000800001f */
[----:B------:R-:W-:Y:S01]  /*220c0*/  LOP3.LUT R0, R0, 0xff7fffff, RZ, 0xc0, !PT ;  /* 0xff7fffff00007812 */ /* 0x000fe200078ec0ff */
[----:B------:R-:W2:Y:S03]  /*220d0*/  LDL.LU R39, [R1+0x468] ;  /* 0x0004680001277983 */ /* 0x000ea60000300800 */
[----:B------:R-:W-:-:S05]  /*220e0*/  F2FP.SATFINITE.E4M3.F32.PACK_AB_MERGE_C R31, RZ, R31, RZ ;  /* 0x0000001fff1f723e */ /* 0x000fca00048070ff */
[----:B------:R0:W-:Y:S01]  /*220f0*/  @!P1 STG.E.U8 desc[UR8][R36.64+0x8], R31 ;  /* 0x0000081f24009986 */ /* 0x0001e2000c101108 */
[----:B------:R-:W-:-:S13]  /*22100*/  ISETP.LT.OR P1, PT, R24, 0xa, !P0 ;  /* 0x0000000a1800780c */ /* 0x000fda0004721670 */
[----:B------:R-:W1:Y:S01]  /*22110*/  @!P1 LDC.64 R32, c[0x0][0x5c0] ;  /* 0x00017000ff209b82 */ /* 0x000e620000000a00 */
[----:B------:R-:W-:Y:S02]  /*22120*/  @!P1 IMAD.MOV.U32 R34, RZ, RZ, R6 ;  /* 0x000000ffff229224 */ /* 0x000fe400078e0006 */
[----:B------:R-:W-:Y:S02]  /*22130*/  @!P1 IMAD.MOV.U32 R35, RZ, RZ, R25 ;  /* 0x000000ffff239224 */ /* 0x000fe400078e0019 */
[----:B------:R-:W-:-:S04]  /*22140*/  @!P1 IMAD.WIDE.U32 R34, R4, 0x180, R34 ;  /* 0x0000018004229825 */ /* 0x000fc800078e0022 */
[----:B0-----:R-:W-:Y:S01]  /*22150*/  @!P1 IMAD R31, R5, 0x180, RZ ;  /* 0x00000180051f9824 */ /* 0x001fe200078e02ff */
[----:B-1----:R-:W-:-:S04]  /*22160*/  @!P1 IADD3 R36, P4, R34, R32, RZ ;  /* 0x0000002022249210 */ /* 0x002fc80007f9e0ff */
        /* <DEDUP_REMOVED lines=12> */
[----:B------:R-:W-:-:S13]  /*22230*/  ISETP.LT.OR P3, PT, R24, 0x41, !P6 ;  /* 0x000000411800780c */ /* 0x000fda0007761670 */
[----:B------:R-:W0:Y:S01]  /*22240*/  @!P3 LDC.64 R32, c[0x0][0x5c0] ;  /* 0x00017000ff20bb82 */ /* 0x000e220000000a00 */
[----:B------:R-:W-:Y:S02]  /*22250*/  @!P3 IMAD.MOV.U32 R34, RZ, RZ, R6 ;  /* 0x000000ffff22b224 */ /* 0x000fe400078e0006 */
[----:B------:R-:W-:Y:S01]  /*22260*/  @!P3 IMAD.MOV.U32 R35, RZ, RZ, R25 ;  /* 0x000000ffff23b224 */ /* 0x000fe200078e0019 */
[----:B------:R-:W-:Y:S01]  /*22270*/  LOP3.LUT P5, RZ, R0, 0x8, RZ, 0xc0, !PT ;  /* 0x0000000800ff7812 */ /* 0x000fe200078ac0ff */
[----:B------:R-:W-:Y:S01]  /*22280*/  @!P3 IMAD.WIDE.U32 R34, R4, 0x180, R34 ;  /* 0x000001800422b825 */ /* 0x000fe200078e0022 */
[----:B----4-:R-:W-:-:S04]  /*22290*/  LOP3.LUT R31, R31, 0xff, RZ, 0xc0, !PT ;  /* 0x000000ff1f1f7812 */ /* 0x010fc800078ec0ff */
[----:B------:R-:W-:-:S05]  /*222a0*/  F2FP.F16.E4M3.UNPACK_B R31, R31 ;  /* 0x0000001fff1f723e */ /* 0x000fca00020006ff */
[----:B------:R-:W-:-:S05]  /*222b0*/  HADD2.F32 R31, -RZ, R31.H0_H0 ;  /* 0x2000001fff1f7230 */ /* 0x000fca0000004100 */
[----:B------:R-:W-:-:S04]  /*222c0*/  FMUL R31, R31, UR5 ;  /* 0x000000051f1f7c20 */ /* 0x000fc80008400000 */
[----:B---3--:R-:W-:Y:S01]  /*222d0*/  FFMA R31, R64, UR4, R31 ;  /* 0x00000004401f7c23 */ /* 0x008fe2000800001f */
[----:B------:R-:W-:Y:S01]  /*222e0*/  LOP3.LUT R27, R27, 0xfffffffd, RZ, 0xc0, !PT ;  /* 0xfffffffd1b1b7812 */ /* 0x000fe200078ec0ff */
[----:B------:R-:W3:Y:S03]  /*222f0*/  LDL.LU R64, [R1+0x46c] ;  /* 0x00046c0001407983 */ /* 0x000ee60000300800 */
[----:B------:R-:W-:-:S05]  /*22300*/  F2FP.SATFINITE.E4M3.F32.PACK_AB_MERGE_C R31, RZ, R31, RZ ;  /* 0x0000001fff1f723e */ /* 0x000fca00048070ff */
[----:B------:R1:W-:Y:S01]  /*22310*/  @!P1 STG.E.U8 desc[UR8][R36.64+0x9], R31 ;  /* 0x0000091f24009986 */ /* 0x0003e2000c101108 */
[----:B0-----:R-:W-:Y:S01]  /*22320*/  @!P3 IADD3 R116, P1, P4, R34, UR7, R32 ;  /* 0x000000072274bc10 */ /* 0x001fe2000fc3e020 */
[----:B-1----:R-:W-:-:S04]  /*22330*/  @!P3 IMAD R31, R5, 0x180, RZ ;  /* 0x00000180051fb824 */ /* 0x002fc800078e02ff */
[----:B------:R-:W-:-:S05]  /*22340*/  @!P3 IMAD.IADD R31, R35, 0x1, R31 ;  /* 0x00000001231fb824 */ /* 0x000fca00078e021f */
[----:B------:R-:W-:Y:S02]  /*22350*/  @!P3 IADD3.X R117, R31, UR6, R33, P1, P4 ;  /* 0x000000061f75bc10 */ /* 0x000fe40008fe8421 */
[----:B------:R-:W-:-:S06]  /*22360*/  PRMT R31, RZ, 0x7610, R31 ;  /* 0x00007610ff1f7816 */ /* 0x000fcc000000001f */
[----:B------:R-:W4:Y:S01]  /*22370*/  @!P5 LDG.E.U8 R31, desc[UR8][R22.64+0x8] ;  /* 0x00000808161fd981 */ /* 0x000f22000c1e1100 */
[----:B------:R-:W-:Y:S02]  /*22380*/  @P3 LOP3.LUT R27, R27, 0x2, RZ, 0xfc, !PT ;  /* 0x000000021b1b3812 */ /* 0x000fe400078efcff */
[----:B------:R-:W-:-:S13]  /*22390*/  ISETP.LT.OR P3, PT, R24, 0x42, !P6 ;  /* 0x000000421800780c */ /* 0x000fda0007761670 */
[----:B------:R-:W0:Y:S01]  /*223a0*/  @!P3 LDC.64 R32, c[0x0][0x5c0] ;  /* 0x00017000ff20bb82 */ /* 0x000e220000000a00 */
[----:B------:R-:W-:Y:S02]  /*223b0*/  @!P3 IMAD.MOV.U32 R34, RZ, RZ, R6 ;  /* 0x000000ffff22b224 */ /* 0x000fe400078e0006 */
[----:B------:R-:W-:Y:S02]  /*223c0*/  @!P3 IMAD.MOV.U32 R35, RZ, RZ, R25 ;  /* 0x000000ffff23b224 */ /* 0x000fe400078e0019 */
[----:B------:R-:W-:-:S03]  /*223d0*/  @!P3 IMAD.WIDE.U32 R34, R4, 0x180, R34 ;  /* 0x000001800422b825 */ /* 0x000fc600078e0022 */
[----:B0-----:R-:W-:Y:S02]  /*223e0*/  @!P3 IADD3 R114, P1, P4, R34, UR7, R32 ;  /* 0x000000072272bc10 */ /* 0x001fe4000fc3e020 */
[C---:B------:R-:W-:Y:S02]  /*223f0*/  LOP3.LUT P2, RZ, R26.reuse, 0x200000, RZ, 0xc0, !PT ;  /* 0x002000001aff7812 */ /* 0x040fe4000784c0ff */
[----:B------:R-:W-:-:S04]  /*22400*/  LOP3.LUT R26, R26, 0xfffdffff, RZ, 0xc0, !PT ;  /* 0xfffdffff1a1a7812 */ /* 0x000fc800078ec0ff */
[----:B------:R-:W-:Y:S02]  /*22410*/  @P0 LOP3.LUT R26, R26, 0x20000, RZ, 0xfc, !PT ;  /* 0x000200001a1a0812 */ /* 0x000fe400078efcff */
[----:B------:R-:W-:Y:S02]  /*22420*/  LOP3.LUT P0, RZ, R0, 0x4, RZ, 0xc0, !PT ;  /* 0x0000000400ff7812 */ /* 0x000fe4000780c0ff */
[----:B----4-:R-:W-:-:S04]  /*22430*/  LOP3.LUT R31, R31, 0xff, RZ, 0xc0, !PT ;  /* 0x000000ff1f1f7812 */ /* 0x010fc800078ec0ff */
[----:B------:R-:W-:-:S05]  /*22440*/  F2FP.F16.E4M3.UNPACK_B R31, R31 ;  /* 0x0000001fff1f723e */ /* 0x000fca00020006ff */
[----:B------:R-:W-:-:S05]  /*22450*/  HADD2.F32 R31, -RZ, R31.H0_H0 ;  /* 0x2000001fff1f7230 */ /* 0x000fca0000004100 */
[----:B------:R-:W-:-:S04]  /*22460*/  FMUL R31, R31, UR5 ;  /* 0x000000051f1f7c20 */ /* 0x000fc80008400000 */
[----:B--2---:R-:W-:Y:S01]  /*22470*/  FFMA R36, R39, UR4, R31 ;  /* 0x0000000427247c23 */ /* 0x004fe2000800001f */
[----:B------:R-:W-:Y:S01]  /*22480*/  LOP3.LUT R27, R27, 0xfffffffe, RZ, 0xc0, !PT ;  /* 0xfffffffe1b1b7812 */ /* 0x000fe200078ec0ff */
[----:B------:R-:W2:Y:S03]  /*22490*/  LDL.LU R39, [R1+0x470] ;  /* 0x0004700001277983 */ /* 0x000ea60000300800 */
[----:B------:R-:W-:Y:S01]  /*224a0*/  F2FP.SATFINITE.E4M3.F32.PACK_AB_MERGE_C R36, RZ, R36, RZ ;  /* 0x00000024ff24723e */ /* 0x000fe200048070ff */
[----:B------:R-:W-:-:S04]  /*224b0*/  @!P3 IMAD R31, R5, 0x180, RZ ;  /* 0x00000180051fb824 */ /* 0x000fc800078e02ff */
[----:B------:R-:W-:Y:S01]  /*224c0*/  @!P5 STG.E.U8 desc[UR8][R44.64+0x8], R36 ;  /* 0x000008242c00d986 */ /* 0x000fe2000c101108 */
[----:B------:R-:W-:Y:S01]  /*224d0*/  ISETP.LT.OR P5, PT, R24, 0x49, !P6 ;  /* 0x000000491800780c */ /* 0x000fe200077a1670 */
[----:B------:R-:W-:-:S05]  /*224e0*/  @!P3 IMAD.IADD R31, R35, 0x1, R31 ;  /* 0x00000001231fb824 */ /* 0x000fca00078e021f */
[----:B------:R-:W-:-:S07]  /*224f0*/  @!P3 IADD3.X R115, R31, UR6, R33, P1, P4 ;  /* 0x000000061f73bc10 */ /* 0x000fce0008fe8421 */
        /* <DEDUP_REMOVED lines=10> */
[----:B------:R-:W-:-:S04]  /*225a0*/  @P3 LOP3.LUT R27, R27, 0x1, RZ, 0xfc, !PT ;  /* 0x000000011b1b3812 */ /* 0x000fc800078efcff */
[----:B------:R-:W-:-:S04]  /*225b0*/  LOP3.LUT R27, R27, 0xfffffff7, RZ, 0xc0, !PT ;  /* 0xfffffff71b1b7812 */ /* 0x000fc800078ec0ff */
[----:B------:R-:W-:Y:S02]  /*225c0*/  @P5 LOP3.LUT R27, R27, 0x8, RZ, 0xfc, !PT ;  /* 0x000000081b1b5812 */ /* 0x000fe400078efcff */
[----:B------:R-:W-:-:S13]  /*225d0*/  ISETP.LT.OR P5, PT, R24, 0x4a, !P6 ;  /* 0x0000004a1800780c */ /* 0x000fda00077a1670 */
[----:B------:R-:W0:Y:S01]  /*225e0*/  @!P5 LDC.64 R32, c[0x0][0x5c0] ;  /* 0x00017000ff20db82 */ /* 0x000e220000000a00 */
[----:B------:R-:W-:Y:S02]  /*225f0*/  @!P5 IMAD.MOV.U32 R34, RZ, RZ, R6 ;  /* 0x000000ffff22d224 */ /* 0x000fe400078e0006 */
[----:B------:R-:W-:Y:S02]  /*22600*/  @!P5 IMAD.MOV.U32 R35, RZ, RZ, R25 ;  /* 0x000000ffff23d224 */ /* 0x000fe400078e0019 */
[----:B------:R-:W-:-:S03]  /*22610*/  @!P5 IMAD.WIDE.U32 R34, R4, 0x180, R34 ;  /* 0x000001800422d825 */ /* 0x000fc600078e0022 */
[----:B0-----:R-:W-:Y:S02]  /*22620*/  @!P5 IADD3 R118, P1, P4, R34, UR7, R32 ;  /* 0x000000072276dc10 */ /* 0x001fe4000fc3e020 */
[----:B----4-:R-:W-:-:S04]  /*22630*/  LOP3.LUT R31, R31, 0xff, RZ, 0xc0, !PT ;  /* 0x000000ff1f1f7812 */ /* 0x010fc800078ec0ff */
[----:B------:R-:W-:-:S05]  /*22640*/  F2FP.F16.E4M3.UNPACK_B R31, R31 ;  /* 0x0000001fff1f723e */ /* 0x000fca00020006ff */
[----:B------:R-:W-:-:S05]  /*22650*/  HADD2.F32 R31, -RZ, R31.H0_H0 ;  /* 0x2000001fff1f7230 */ /* 0x000fca0000004100 */
[----:B------:R-:W-:-:S04]  /*22660*/  FMUL R31, R31, UR5 ;  /* 0x000000051f1f7c20 */ /* 0x000fc80008400000 */
[----:B---3--:R-:W-:Y:S02]  /*22670*/  FFMA R31, R64, UR4, R31 ;  /* 0x00000004401f7c23 */ /* 0x008fe4000800001f */
[----:B------:R-:W3:Y:S03]  /*22680*/  LDL.LU R64, [R1+0x474] ;  /* 0x0004740001407983 */ /* 0x000ee60000300800 */
[----:B------:R-:W-:-:S05]  /*22690*/  F2FP.SATFINITE.E4M3.F32.PACK_AB_MERGE_C R31, RZ, R31, RZ ;  /* 0x0000001fff1f723e */ /* 0x000fca00048070ff */
[----:B------:R0:W-:Y:S01]  /*226a0*/  @!P0 STG.E.U8 desc[UR8][R46.64+0x9], R31 ;  /* 0x0000091f2e008986 */ /* 0x0001e2000c101108 */
[----:B------:R-:W-:Y:S01]  /*226b0*/  ISETP.GE.AND P0, PT, R3, 0x1, PT ;  /* 0x000000010300780c */ /* 0x000fe20003f06270 */
[----:B0-----:R-:W-:-:S04]  /*226c0*/  @!P5 IMAD R31, R5, 0x180, RZ ;  /* 0x00000180051fd824 */ /* 0x001fc800078e02ff */
[----:B------:R-:W-:-:S05]  /*226d0*/  @!P5 IMAD.IADD R31, R35, 0x1, R31 ;  /* 0x00000001231fd824 */ /* 0x000fca00078e021f */
[----:B------:R-:W-:Y:S02]  /*226e0*/  @!P5 IADD3.X R119, R31, UR6, R33, P1, P4 ;  /* 0x000000061f77dc10 */ /* 0x000fe40008fe8421 */
[----:B------:R-:W-:Y:S02]  /*226f0*/  ISETP.LT.OR P1, PT, R24, 0x11, !P0 ;  /* 0x000000111800780c */ /* 0x000fe40004721670 */
[----:B------:R-:W-:-:S11]  /*22700*/  PRMT R31, RZ, 0x7610, R31 ;  /* 0x00007610ff1f7816 */ /* 0x000fd6000000001f */
[----:B------:R-:W4:Y:S01]  /*22710*/  @!P1 LDG.E.U8 R31, desc[UR8][R8.64+0x10] ;  /* 0x00001008081f9981 */ /* 0x000f22000c1e1100 */
[----:B------:R-:W0:Y:S02]  /*22720*/  @!P1 LDC.64 R32, c[0x0][0x5c0] ;  /* 0x00017000ff209b82 */ /* 0x000e240000000a00 */
[----:B0-----:R-:W-:-:S05]  /*22730*/  @!P1 IADD3 R32, P4, R6, R32, RZ ;  /* 0x0000002006209210 */ /* 0x001fca0007f9e0ff */
[----:B------:R-:W-:Y:S01]  /*22740*/  @!P1 IMAD.X R33, R25, 0x1, R33, P4 ;  /* 0x0000000119219824 */ /* 0x000fe200020e0621 */
        /* <DEDUP_REMOVED lines=9> */
[----:B------:R-:W-:Y:S02]  /*227e0*/  ISETP.LT.OR P1, PT, R24, 0x12, !P0 ;  /* 0x000000121800780c */ /* 0x000fe40004721670 */
[----:B0-----:R-:W-:-:S11]  /*227f0*/  PRMT R31, RZ, 0x7610, R31 ;  /* 0x00007610ff1f7816 */ /* 0x001fd6000000001f */
[----:B------:R-:W0:Y:S01]  /*22800*/  @!P1 LDC.64 R32, c[0x0][0x5c0] ;  /* 0x00017000ff209b82 */ /* 0x000e220000000a00 */
[----:B------:R-:W4:Y:S01]  /*22810*/  @!P1 LDG.E.U8 R31, desc[UR8][R8.64+0x11] ;  /* 0x00001108081f9981 */ /* 0x000f22000c1e1100 */
[----:B------:R-:W-:Y:S02]  /*22820*/  @P5 LOP3.LUT R27, R27, 0x4, RZ, 0xfc, !PT ;  /* 0x000000041b1b5812 */ /* 0x000fe400078efcff */
[----:B------:R-:W-:Y:S02]  /*22830*/  ISETP.LT.OR P5, PT, R24, 0x51, !P6 ;  /* 0x000000511800780c */ /* 0x000fe400077a1670 */
[----:B0-----:R-:W-:-:S05]  /*22840*/  @!P1 IADD3 R32, P4, R6, R32, RZ ;  /* 0x0000002006209210 */ /* 0x001fca0007f9e0ff */
[----:B------:R-:W-:-:S06]  /*22850*/  @!P1 IMAD.X R33, R25, 0x1, R33, P4 ;  /* 0x0000000119219824 */ /* 0x000fcc00020e0621 */
[----:B------:R-:W-:Y:S02]  /*22860*/  @!P5 IMAD.MOV.U32 R34, RZ, RZ, R6 ;  /* 0x000000ffff22d224 */ /* 0x000fe400078e0006 */
[----:B------:R-:W-:Y:S02]  /*22870*/  @!P5 IMAD.MOV.U32 R35, RZ, RZ, R25 ;  /* 0x000000ffff23d224 */ /* 0x000fe400078e0019 */
[----:B------:R-:W-:Y:S01]  /*22880*/  @!P5 IMAD.WIDE.U32 R34, R4, 0x180, R34 ;  /* 0x000001800422d825 */ /* 0x000fe200078e0022 */
[----:B------:R-:W-:Y:S02]  /*22890*/  LOP3.LUT P3, RZ, R26, 0x80000, RZ, 0xc0, !PT ;  /* 0x000800001aff7812 */ /* 0x000fe4000786c0ff */
        /* <DEDUP_REMOVED lines=8> */
[----:B------:R0:W-:Y:S02]  /*22920*/  @!P1 STG.E.U8 desc[UR8][R32.64+0x11], R31 ;  /* 0x0000111f20009986 */ /* 0x0001e4000c101108 */
[----:B0-----:R-:W0:Y:S01]  /*22930*/  @!P5 LDC.64 R32, c[0x0][0x5c0] ;  /* 0x00017000ff20db82 */ /* 0x001e220000000a00 */
[----:B------:R-:W-:-:S04]  /*22940*/  @!P5 IMAD R31, R5, 0x180, RZ ;  /* 0x00000180051fd824 */ /* 0x000fc800078e02ff */
[----:B------:R-:W-:Y:S01]  /*22950*/  @!P5 IMAD.IADD R31, R35, 0x1, R31 ;  /* 0x00000001231fd824 */ /* 0x000fe200078e021f */
[----:B0-----:R-:W-:-:S04]  /*22960*/  @!P5 IADD3 R152, P1, P4, R34, UR7, R32 ;  /* 0x000000072298dc10 */ /* 0x001fc8000fc3e020 */
[----:B------:R-:W-:Y:S02]  /*22970*/  @!P5 IADD3.X R153, R31, UR6, R33, P1, P4 ;  /* 0x000000061f99dc10 */ /* 0x000fe40008fe8421 */
[----:B------:R-:W-:Y:S02]  /*22980*/  ISETP.LT.OR P1, PT, R24, 0x11, !P3 ;  /* 0x000000111800780c */ /* 0x000fe40005f21670 */
[----:B------:R-:W-:-:S11]  /*22990*/  PRMT R31, RZ, 0x7610, R31 ;  /* 0x00007610ff1f7816 */ /* 0x000fd6000000001f */
[----:B------:R-:W4:Y:S01]  /*229a0*/  @!P1 LDG.E.U8 R31, desc[UR8][R10.64+0x10] ;  /* 0x000010080a1f9981 */ /* 0x000f22000c1e1100 */
[----:B------:R-:W0:Y:S01]  /*229b0*/  @!P1 LDC.64 R32, c[0x0][0x5c0] ;  /* 0x00017000ff209b82 */ /* 0x000e220000000a00 */
[----:B------:R-:W-:Y:S02]  /*229c0*/  @P5 LOP3.LUT R27, R27, 0x1000, RZ, 0xfc, !PT ;  /* 0x000010001b1b5812 */ /* 0x000fe400078efcff */
        /* <DEDUP_REMOVED lines=10> */
[----:B------:R-:W-:Y:S02]  /*22a70*/  ISETP.LT.OR P1, PT, R24, 0x12, !P3 ;  /* 0x000000121800780c */ /* 0x000fe40005f21670 */
[----:B0-----:R-:W-:-:S11]  /*22a80*/  PRMT R31, RZ, 0x7610, R31 ;  /* 0x00007610ff1f7816 */ /* 0x001fd6000000001f */
[----:B------:R-:W0:Y:S01]  /*22a90*/  @!P1 LDC.64 R32, c[0x0][0x5c0] ;  /* 0x00017000ff209b82 */ /* 0x000e220000000a00 */
[----:B------:R-:W4:Y:S01]  /*22aa0*/  @!P1 LDG.E.U8 R31, desc[UR8][R10.64+0x11] ;  /* 0x000011080a1f9981 */ /* 0x000f22000c1e1100 */
[----:B0-----:R-:W-:-:S04]  /*22ab0*/  @!P1 IADD3 R32, P4, P5, R6, UR7, R32 ;  /* 0x0000000706209c10 */ /* 0x001fc8000fd9e020 */
[----:B------:R-:W-:Y:S02]  /*22ac0*/  @!P1 IADD3.X R33, R25, UR6, R33, P4, P5 ;  /* 0x0000000619219c10 */ /* 0x000fe4000a7ea421 */
[----:B------:R-:W-:-:S13]  /*22ad0*/  ISETP.LT.OR P5, PT, R24, 0x52, !P6 ;  /* 0x000000521800780c */ /* 0x000fda00077a1670 */
[----:B------:R-:W-:Y:S02]  /*22ae0*/  @!P5 IMAD.MOV.U32 R34, RZ, RZ, R6 ;  /* 0x000000ffff22d224 */ /* 0x000fe400078e0006 */
[----:B------:R-:W-:Y:S02]  /*22af0*/  @!P5 IMAD.MOV.U32 R35, RZ, RZ, R25 ;  /* 0x000000ffff23d224 */ /* 0x000fe400078e0019 */
[----:B------:R-:W-:Y:S01]  /*22b00*/  @!P5 IMAD.WIDE.U32 R34, R4, 0x180, R34 ;  /* 0x000001800422d825 */ /* 0x000fe200078e0022 */
[----:B----4-:R-:W-:-:S04]  /*22b10*/  LOP3.LUT R31, R31, 0xff, RZ, 0xc0, !PT ;  /* 0x000000ff1f1f7812 */ /* 0x010fc800078ec0ff */
[----:B------:R-:W-:-:S05]  /*22b20*/  F2FP.F16.E4M3.UNPACK_B R31, R31 ;  /* 0x0000001fff1f723e */ /* 0x000fca00020006ff */
[----:B------:R-:W-:-:S05]  /*22b30*/  HADD2.F32 R31, -RZ, R31.H0_H0 ;  /* 0x2000001fff1f7230 */ /* 0x000fca0000004100 */
[----:B------:R-:W-:-:S04]  /*22b40*/  FMUL R31, R31, UR5 ;  /* 0x000000051f1f7c20 */ /* 0x000fc80008400000 */
[----:B---3--:R-:W-:Y:S02]  /*22b50*/  FFMA R31, R64, UR4, R31 ;  /* 0x00000004401f7c23 */ /* 0x008fe4000800001f */
        /* <DEDUP_REMOVED lines=26> */
[----:B------:R-:W-:Y:S02]  /*22d00*/  ISETP.LT.OR P0, PT, R24, 0x59, !P6 ;  /* 0x000000591800780c */ /* 0x000fe40007701670 */
[----:B0-----:R-:W-:-:S05]  /*22d10*/  @!P1 IADD3 R32, P4, R6, R32, RZ ;  /* 0x0000002006209210 */ /* 0x001fca0007f9e0ff */
[----:B------:R-:W-:-:S06]  /*22d20*/  @!P1 IMAD.X R33, R25, 0x1, R33, P4 ;  /* 0x0000000119219824 */ /* 0x000fcc00020e0621 */
[----:B------:R-:W-:Y:S02]  /*22d30*/  @!P0 IMAD.MOV.U32 R34, RZ, RZ, R6 ;  /* 0x000000ffff228224 */ /* 0x000fe400078e0006 */
[----:B------:R-:W-:Y:S02]  /*22d40*/  @!P0 IMAD.MOV.U32 R35, RZ, RZ, R25 ;  /* 0x000000ffff238224 */ /* 0x000fe400078e0019 */
        /* <DEDUP_REMOVED lines=35> */
[----:B------:R-:W-:Y:S02]  /*22f80*/  LOP3.LUT R27, R27, 0xfffff7ff, RZ, 0xc0, !PT ;  /* 0xfffff7ff1b1b7812 */ /* 0x000fe400078ec0ff */
[----:B------:R-:W-:Y:S02]  /*22f90*/  @P3 LOP3.LUT R26, R26, 0x8000, RZ, 0xfc, !PT ;  /* 0x000080001a1a3812 */ /* 0x000fe400078efcff */
[----:B------:R-:W-:Y:S02]  /*22fa0*/  ISETP.GE.AND P3, PT, R3, 0x189, PT ;  /* 0x000001890300780c */ /* 0x000fe40003f66270 */
[----:B------:R-:W-:Y:S02]  /*22fb0*/  @P0 LOP3.LUT R27, R27, 0x800, RZ, 0xfc, !PT ;  /* 0x000008001b1b0812 */ /* 0x000fe400078efcff */
[----:B------:R-:W-:-:S02]  /*22fc0*/  ISETP.LT.OR P0, PT, R24, 0x5a, !P3 ;  /* 0x0000005a1800780c */ /* 0x000fc40005f01670 */
[----:B0-----:R-:W-:-:S04]  /*22fd0*/  @!P1 IADD3 R32, P4, P5, R6, UR7, R32 ;  /* 0x0000000706209c10 */ /* 0x001fc8000fd9e020 */
[----:B------:R-:W-:-:S07]  /*22fe0*/  @!P1 IADD3.X R33, R25, UR6, R33, P4, P5 ;  /* 0x0000000619219c10 */ /* 0x000fce000a7ea421 */
        /* <DEDUP_REMOVED lines=28> */
[----:B------:R-:W-:Y:S01]  /*231b0*/  IMAD.U32 R34, RZ, RZ, UR6 ;  /* 0x00000006ff227e24 */ /* 0x000fe2000f8e00ff */
[----:B------:R-:W2:Y:S02]  /*231c0*/  LDL.LU R39, [R1+0x498] ;  /* 0x0004980001277983 */ /* 0x000ea40000300800 */
[----:B------:R-:W-:-:S05]  /*231d0*/  F2FP.SATFINITE.E4M3.F32.PACK_AB_MERGE_C R31, RZ, R31, RZ ;  /* 0x0000001fff1f723e */ /* 0x000fca00048070ff */
[----:B------:R0:W-:Y:S01]  /*231e0*/  @!P1 STG.E.U8 desc[UR8][R32.64+0x10], R31 ;  /* 0x0000101f20009986 */ /* 0x0001e2000c101108 */
[----:B------:R-:W-:Y:S02]  /*231f0*/  ISETP.LT.OR P1, PT, R24, 0x12, !P2 ;  /* 0x000000121800780c */ /* 0x000fe40005721670 */
[----:B0-----:R-:W-:-:S11]  /*23200*/  PRMT R31, RZ, 0x7610, R31 ;  /* 0x00007610ff1f7816 */ /* 0x001fd6000000001f */
[----:B------:R-:W0:Y:S01]  /*23210*/  @!P1 LDC.64 R32, c[0x0][0x5c0] ;  /* 0x00017000ff209b82 */ /* 0x000e220000000a00 */
[----:B------:R-:W4:Y:S01]  /*23220*/  @!P1 LDG.E.U8 R31, desc[UR8][R12.64+0x11] ;  /* 0x000011080c1f9981 */ /* 0x000f22000c1e1100 */
[----:B------:R-:W-:Y:S02]  /*23230*/  @P0 LOP3.LUT R27, R27, 0x200, RZ, 0xfc, !PT ;  /* 0x000002001b1b0812 */ /* 0x000fe400078efcff */
[----:B------:R-:W-:Y:S02]  /*23240*/  ISETP.GE.AND P0, PT, R3, 0x89, PT ;  /* 0x000000890300780c */ /* 0x000fe40003f06270 */
[----:B0-----:R-:W-:-:S04]  /*23250*/  @!P1 IADD3 R32, P4, P5, R6, UR60, R32 ;  /* 0x0000003c06209c10 */ /* 0x001fc8000fd9e020 */
[----:B------:R-:W-:Y:S02]  /*23260*/  @!P1 IADD3.X R33, R25, UR10, R33, P4, P5 ;  /* 0x0000000a19219c10 */ /* 0x000fe4000a7ea421 */
[----:B------:R-:W-:Y:S02]  /*23270*/  ISETP.LT.OR P4, PT, R24, 0x11, !P0 ;  /* 0x000000111800780c */ /* 0x000fe40004781670 */
[----:B----4-:R-:W-:-:S04]  /*23280*/  LOP3.LUT R31, R31, 0xff, RZ, 0xc0, !PT ;  /* 0x000000ff1f1f7812 */ /* 0x010fc800078ec0ff */
[----:B------:R-:W-:-:S05]  /*23290*/  F2FP.F16.E4M3.UNPACK_B R31, R31 ;  /* 0x0000001fff1f723e */ /* 0x000fca00020006ff */
[----:B------:R-:W-:-:S05]  /*232a0*/  HADD2.F32 R31, -RZ, R31.H0_H0 ;  /* 0x2000001fff1f7230 */ /* 0x000fca0000004100 */
[----:B------:R-:W-:-:S04]  /*232b0*/  FMUL R31, R31, UR5 ;  /* 0x000000051f1f7c20 */ /* 0x000fc80008400000 */
[----:B---3--:R-:W-:Y:S01]  /*232c0*/  FFMA R31, R64, UR4, R31 ;  /* 0x00000004401f7c23 */ /* 0x008fe2000800001f */
[----:B------:R-:W-:Y:S01]  /*232d0*/  LOP3.LUT R26, R26, 0xfffbffff, RZ, 0xc0, !PT ;  /* 0xfffbffff1a1a7812 */ /* 0x000fe200078ec0ff */
[----:B------:R-:W-:Y:S01]  /*232e0*/  IMAD.U32 R38, RZ, RZ, UR6 ;  /* 0x00000006ff267e24 */ /* 0x000fe2000f8e00ff */
[----:B------:R-:W3:Y:S02]  /*232f0*/  LDL.LU R64, [R1+0x49c] ;  /* 0x00049c0001407983 */ /* 0x000ee40000300800 */
[----:B------:R-:W-:-:S05]  /*23300*/  F2FP.SATFINITE.E4M3.F32.PACK_AB_MERGE_C R31, RZ, R31, RZ ;  /* 0x0000001fff1f723e */ /* 0x000fca00048070ff */
[----:B------:R0:W-:Y:S02]  /*23310*/  @!P1 STG.E.U8 desc[UR8][R32.64+0x11], R31 ;  /* 0x0000111f20009986 */ /* 0x0001e4000c101108 */
        /* <DEDUP_REMOVED lines=9> */
[----:B------:R-:W-:Y:S02]  /*233b0*/  @P2 LOP3.LUT R26, R26, 0x40000, RZ, 0xfc, !PT ;  /* 0x000400001a1a2812 */ /* 0x000fe400078efcff */
[----:B------:R-:W-:-:S09]  /*233c0*/  ISETP.LT.OR P2, PT, R24, 0x61, !P3 ;  /* 0x000000611800780c */ /* 0x000fd20005f41670 */
[----:B------:R-:W0:Y:S01]  /*233d0*/  @!P1 LDC.64 R36, c[0x0][0x5c0] ;  /* 0x00017000ff249b82 */ /* 0x000e220000000a00 */
[----:B------:R-:W-:-:S05]  /*233e0*/  IMAD.U32 R34, RZ, RZ, UR7 ;  /* 0x00000007ff227e24 */ /* 0x000fca000f8e00ff */
[----:B------:R-:W-:Y:S01]  /*233f0*/  @!P1 IADD3 R34, P5, P6, R34, UR60, R6 ;  /* 0x0000003c22229c10 */ /* 0x000fe2000febe006 */
[----:B------:R-:W-:-:S03]  /*23400*/  @!P2 IMAD.MOV.U32 R35, RZ, RZ, R25 ;  /* 0x000000ffff23a224 */ /* 0x000fc600078e0019 */
        /* <DEDUP_REMOVED lines=9> */
[----:B------:R1:W-:Y:S02]  /*234a0*/  @!P4 STG.E.U8 desc[UR8][R32.64+0x10], R31 ;  /* 0x0000101f2000c986 */ /* 0x0003e4000c101108 */
[----:B-1----:R-:W1:Y:S01]  /*234b0*/  @!P2 LDC.64 R32, c[0x0][0x5c0] ;  /* 0x00017000ff20ab82 */ /* 0x002e620000000a00 */
[----:B0-----:R-:W-:Y:S01]  /*234c0*/  @!P1 IADD3 R36, P4, R34, R36, RZ ;  /* 0x0000002422249210 */ /* 0x001fe20007f9e0ff */
[----:B------:R-:W-:Y:S02]  /*234d0*/  @!P2 IMAD.MOV.U32 R34, RZ, RZ, R6 ;  /* 0x000000ffff22a224 */ /* 0x000fe400078e0006 */
[----:B------:R-:W-:Y:S02]  /*234e0*/  @!P2 IMAD R31, R5, 0x180, RZ ;  /* 0x00000180051fa824 */ /* 0x000fe400078e02ff */
[----:B------:R-:W-:-:S04]  /*234f0*/  @!P2 IMAD.WIDE.U32 R34, R4, 0x180, R34 ;  /* 0x000001800422a825 */ /* 0x000fc800078e0022 */
[----:B------:R-:W-:Y:S01]  /*23500*/  @!P2 IMAD.IADD R31, R35, 0x1, R31 ;  /* 0x00000001231fa824 */ /* 0x000fe200078e021f */
[----:B-1----:R-:W-:-:S04]  /*23510*/  @!P2 IADD3 R40, P5, P6, R34, UR7, R32 ;  /* 0x000000072228ac10 */ /* 0x002fc8000febe020 */
[----:B------:R-:W-:Y:S02]  /*23520*/  @!P2 IADD3.X R41, R31, UR6, R33, P5, P6 ;  /* 0x000000061f29ac10 */ /* 0x000fe4000afec421 */
[----:B------:R-:W-:-:S06]  /*23530*/  PRMT R31, RZ, 0x7610, R31 ;  /* 0x00007610ff1f7816 */ /* 0x000fcc000000001f */
[----:B------:R-:W4:Y:S01]  /*23540*/  @!P1 LDG.E.U8 R31, desc[UR8][R14.64+0x11] ;  /* 0x000011080e1f9981 */ /* 0x000f22000c1e1100 */
[----:B------:R-:W-:-:S13]  /*23550*/  ISETP.LT.OR P6, PT, R24, 0x62, !P3 ;  /* 0x000000621800780c */ /* 0x000fda0005fc1670 */
[----:B------:R-:W0:Y:S01]  /*23560*/  @!P6 LDC.64 R32, c[0x0][0x5c0] ;  /* 0x00017000ff20eb82 */ /* 0x000e220000000a00 */
[----:B------:R-:W-:Y:S02]  /*23570*/  @!P1 IMAD.X R37, R38, 0x1, R37, P4 ;  /* 0x0000000126259824 */ /* 0x000fe400020e0625 */
[----:B------:R-:W-:Y:S02]  /*23580*/  @!P6 IMAD.MOV.U32 R34, RZ, RZ, R6 ;  /* 0x000000ffff22e224 */ /* 0x000fe400078e0006 */
[----:B------:R-:W-:Y:S02]  /*23590*/  @!P6 IMAD.MOV.U32 R35, RZ, RZ, R25 ;  /* 0x000000ffff23e224 */ /* 0x000fe400078e0019 */
[----:B------:R-:W-:Y:S01]  /*235a0*/  @!P6 IMAD.WIDE.U32 R34, R4, 0x180, R34 ;  /* 0x000001800422e825 */ /* 0x000fe200078e0022 */
[----:B------:R0:W-:Y:S01]  /*235b0*/  @!P2 STL.64 [R1+0x38], R40 ;  /* 0x000038280100a387 */ /* 0x0001e20000100a00 */
[----:B------:R-:W-:Y:S02]  /*235c0*/  @P2 LOP3.LUT R27, R27, 0x80000, RZ, 0xfc, !PT ;  /* 0x000800001b1b2812 */ /* 0x000fe400078efcff */
[----:B------:R-:W-:-:S02]  /*235d0*/  LOP3.LUT P2, RZ, R26, 0x40000, RZ, 0xc0, !PT ;  /* 0x000400001aff7812 */ /* 0x000fc4000784c0ff */
        /* <DEDUP_REMOVED lines=8> */
[----:B0-----:R-:W-:Y:S01]  /*23660*/  @!P6 IADD3 R40, P1, P4, R34, UR7, R32 ;  /* 0x000000072228ec10 */ /* 0x001fe2000fc3e020 */
[----:B-1----:R-:W-:-:S04]  /*23670*/  @!P6 IMAD R31, R5, 0x180, RZ ;  /* 0x00000180051fe824 */ /* 0x002fc800078e02ff */
[----:B------:R-:W-:-:S05]  /*23680*/  @!P6 IMAD.IADD R31, R35, 0x1, R31 ;  /* 0x00000001231fe824 */ /* 0x000fca00078e021f */
        /* <DEDUP_REMOVED lines=11> */
[----:B--2---:R-:W-:-:S05]  /*23740*/  FFMA R31, R39, UR4, R31 ;  /* 0x00000004271f7c23 */ /* 0x004fca000800001f */
[----:B------:R-:W-:-:S05]  /*23750*/  F2FP.SATFINITE.E4M3.F32.PACK_AB_MERGE_C R31, RZ, R31, RZ ;  /* 0x0000001fff1f723e */ /* 0x000fca00048070ff */
[----:B------:R0:W-:Y:S01]  /*23760*/  @!P1 STG.E.U8 desc[UR8][R32.64+0x18], R31 ;  /* 0x0000181f20009986 */ /* 0x0001e2000c101108 */
[----:B------:R-:W-:Y:S02]  /*23770*/  ISETP.LT.OR P1, PT, R24, 0x1a, !P2 ;  /* 0x0000001a1800780c */ /* 0x000fe40005721670 */
[----:B0-----:R-:W-:-:S11]  /*23780*/  PRMT R31, RZ, 0x7610, R31 ;  /* 0x00007610ff1f7816 */ /* 0x001fd6000000001f */
[----:B------:R-:W0:Y:S01]  /*23790*/  @!P1 LDC.64 R32, c[0x0][0x5c0] ;  /* 0x00017000ff209b82 */ /* 0x000e220000000a00 */
[----:B------:R-:W2:Y:S01]  /*237a0*/  @!P1 LDG.E.U8 R31, desc[UR8][R12.64+0x19] ;  /* 0x000019080c1f9981 */ /* 0x000ea2000c1e1100 */
[----:B0-----:R-:W-:-:S04]  /*237b0*/  @!P1 IADD3 R32, P4, P5, R6, UR60, R32 ;  /* 0x0000003c06209c10 */ /* 0x001fc8000fd9e020 */
[----:B------:R-:W-:Y:S02]  /*237c0*/  @!P1 IADD3.X R33, R25, UR10, R33, P4, P5 ;  /* 0x0000000a19219c10 */ /* 0x000fe4000a7ea421 */
[----:B------:R-:W-:Y:S01]  /*237d0*/  ISETP.LT.OR P4, PT, R24, 0x19, !P0 ;  /* 0x000000191800780c */ /* 0x000fe20004781670 */
[----:B------:R-:W-:Y:S01]  /*237e0*/  IMAD.U32 R34, RZ, RZ, UR6 ;  /* 0x00000006ff227e24 */ /* 0x000fe2000f8e00ff */
[----:B------:R-:W-:Y:S04]  /*237f0*/  @!P6 STL.64 [R1+0x30], R40 ;  /* 0x000030280100e387 */ /* 0x000fe80000100a00 */
[----:B------:R-:W4:Y:S01]  /*23800*/  LDL.LU R39, [R1+0x4a8] ;  /* 0x0004a80001277983 */ /* 0x000f220000300800 */
[----:B--2---:R-:W-:-:S04]  /*23810*/  LOP3.LUT R31, R31, 0xff, RZ, 0xc0, !PT ;  /* 0x000000ff1f1f7812 */ /* 0x004fc800078ec0ff */
[----:B------:R-:W-:-:S05]  /*23820*/  F2FP.F16.E4M3.UNPACK_B R31, R31 ;  /* 0x0000001fff1f723e */ /* 0x000fca00020006ff */
[----:B------:R-:W-:-:S05]  /*23830*/  HADD2.F32 R31, -RZ, R31.H0_H0 ;  /* 0x2000001fff1f7230 */ /* 0x000fca0000004100 */
[----:B------:R-:W-:-:S04]  /*23840*/  FMUL R31, R31, UR5 ;  /* 0x000000051f1f7c20 */ /* 0x000fc80008400000 */
[----:B---3--:R-:W-:Y:S01]  /*23850*/  FFMA R31, R64, UR4, R31 ;  /* 0x00000004401f7c23 */ /* 0x008fe2000800001f */
[----:B------:R-:W-:Y:S01]  /*23860*/  LOP3.LUT R27, R27, 0xfffeffff, RZ, 0xc0, !PT ;  /* 0xfffeffff1b1b7812 */ /* 0x000fe200078ec0ff */
[----:B------:R-:W-:Y:S01]  /*23870*/  IMAD.U32 R38, RZ, RZ, UR6 ;  /* 0x00000006ff267e24 */ /* 0x000fe2000f8e00ff */
[----:B------:R-:W2:Y:S02]  /*23880*/  LDL.LU R64, [R1+0x4ac] ;  /* 0x0004ac0001407983 */ /* 0x000ea40000300800 */
        /* <DEDUP_REMOVED lines=8> */
[----:B------:R-:W3:Y:S01]  /*23910*/  @!P4 LDG.E.U8 R31, desc[UR8][R14.64+0x18] ;  /* 0x000018080e1fc981 */ /* 0x000ee2000c1e1100 */
[----:B------:R-:W-:Y:S01]  /*23920*/  @!P4 IMAD.X R33, R34, 0x1, R33, P1 ;  /* 0x000000012221c824 */ /* 0x000fe200008e0621 */
[C---:B------:R-:W-:Y:S02]  /*23930*/  ISETP.LT.OR P1, PT, R24.reuse, 0x1a, !P0 ;  /* 0x0000001a1800780c */ /* 0x040fe40004721670 */
[----:B------:R-:W-:-:S11]  /*23940*/  ISETP.LT.OR P0, PT, R24, 0x69, !P3 ;  /* 0x000000691800780c */ /* 0x000fd60005f01670 */
[----:B------:R-:W0:Y:S01]  /*23950*/  @!P1 LDC.64 R36, c[0x0][0x5c0] ;  /* 0x00017000ff249b82 */ /* 0x000e220000000a00 */
[----:B------:R-:W-:Y:S01]  /*23960*/  IMAD.U32 R34, RZ, RZ, UR7 ;  /* 0x00000007ff227e24 */ /* 0x000fe2000f8e00ff */
[----:B------:R-:W-:-:S04]  /*23970*/  @P6 LOP3.LUT R27, R27, 0x10000, RZ, 0xfc, !PT ;  /* 0x000100001b1b6812 */ /* 0x000fc800078efcff */
[----:B------:R-:W-:Y:S01]  /*23980*/  @!P1 IADD3 R34, P5, P6, R34, UR60, R6 ;  /* 0x0000003c22229c10 */ /* 0x000fe2000febe006 */
[----:B------:R-:W-:-:S03]  /*23990*/  @!P0 IMAD.MOV.U32 R35, RZ, RZ, R25 ;  /* 0x000000ffff238224 */ /* 0x000fc600078e0019 */
[----:B------:R-:W-:Y:S02]  /*239a0*/  @!P1 IADD3.X R38, R38, UR10, R25, P5, P6 ;  /* 0x0000000a26269c10 */ /* 0x000fe4000afec419 */
        /* <DEDUP_REMOVED lines=19> */
[----:B------:R-:W-:Y:S02]  /*23ae0*/  @P2 LOP3.LUT R26, R26, 0x10000, RZ, 0xfc, !PT ;  /* 0x000100001a1a2812 */ /* 0x000fe400078efcff */
[----:B------:R-:W-:-:S13]  /*23af0*/  ISETP.LT.OR P2, PT, R24, 0x6a, !P3 ;  /* 0x0000006a1800780c */ /* 0x000fda0005f41670 */
[----:B------:R-:W0:Y:S01]  /*23b00*/  @!P2 LDC.64 R32, c[0x0][0x5c0] ;  /* 0x00017000ff20ab82 */ /* 0x000e220000000a00 */
[----:B------:R-:W-:Y:S02]  /*23b10*/  @!P1 IMAD.X R37, R38, 0x1, R37, P4 ;  /* 0x0000000126259824 */ /* 0x000fe400020e0625 */
[----:B------:R-:W-:Y:S02]  /*23b20*/  @!P2 IMAD.MOV.U32 R34, RZ, RZ, R6 ;  /* 0x000000ffff22a224 */ /* 0x000fe400078e0006 */
[----:B------:R-:W-:Y:S01]  /*23b30*/  @!P2 IMAD.MOV.U32 R35, RZ, RZ, R25 ;  /* 0x000000ffff23a224 */ /* 0x000fe200078e0019 */
[----:B------:R-:W-:Y:S01]  /*23b40*/  LOP3.LUT R27, R27, 0xfffbffff, RZ, 0xc0, !PT ;  /* 0xfffbffff1b1b7812 */ /* 0x000fe200078ec0ff */
[----:B------:R-:W-:-:S03]  /*23b50*/  @!P2 IMAD.WIDE.U32 R34, R4, 0x180, R34 ;  /* 0x000001800422a825 */ /* 0x000fc600078e0022 */
[----:B------:R-:W-:Y:S01]  /*23b60*/  @P0 LOP3.LUT R27, R27, 0x40000, RZ, 0xfc, !PT ;  /* 0x000400001b1b0812 */ /* 0x000fe200078efcff */
[----:B------:R-:W-:Y:S01]  /*23b70*/  @!P0 STL.64 [R1+0x28], R40 ;  /* 0x0000282801008387 */ /* 0x000fe20000100a00 */
[----:B------:R-:W-:Y:S02]  /*23b80*/  ISETP.GE.AND P0, PT, R3, 0x101, PT ;  /* 0x000001010300780c */ /* 0x000fe40003f06270 */
        /* <DEDUP_REMOVED lines=41> */
[----:B--2---:R-:W-:Y:S01]  /*23e20*/  FFMA R31, R64, UR4, R31 ;  /* 0x00000004401f7c23 */ /* 0x004fe2000800001f */
[----:B------:R-:W-:Y:S01]  /*23e30*/  ISETP.LT.OR P0, PT, R24, 0x71, !P3 ;  /* 0x000000711800780c */ /* 0x000fe20005f01670 */
        /* <DEDUP_REMOVED lines=12> */
[----:B------:R-:W-:-:S13]  /*23f00*/  ISETP.LT.OR P1, PT, R24, 0x12, !P2 ;  /* 0x000000121800780c */ /* 0x000fda0005721670 */
        /* <DEDUP_REMOVED lines=30> */
[----:B------:R-:W-:Y:S02]  /*240f0*/  ISETP.GE.AND P6, PT, R3, 0x101, PT ;  /* 0x000001010300780c */ /* 0x000fe40003fc6270 */
        /* <DEDUP_REMOVED lines=16> */
[----:B------:R-:W0:Y:S01]  /*24200*/  @!P1 LDC.64 R32, c[0x0][0x5c0] ;  /* 0x00017000ff209b82 */ /* 0x000e220000000a00 */
[----:B------:R-:W-:-:S04]  /*24210*/  @P0 LOP3.LUT R28, R28, 0x8000, RZ, 0xfc, !PT ;  /* 0x000080001c1c0812 */ /* 0x000fc800078efcff */
[----:B------:R-:W-:Y:S01]  /*24220*/  LOP3.LUT R28, R28, 0xffffdfff, RZ, 0xc0, !PT ;  /* 0xffffdfff1c1c7812 */ /* 0x000fe200078ec0ff */
[----:B------:R-:W-:Y:S03]  /*24230*/  @!P5 STL.64 [R1+0x50], R40 ;  /* 0x000050280100d387 */ /* 0x000fe60000100a00 */
[----:B------:R-:W-:Y:S02]  /*24240*/  @P5 LOP3.LUT R28, R28, 0x2000, RZ, 0xfc, !PT ;  /* 0x000020001c1c5812 */ /* 0x000fe400078efcff */
[----:B0-----:R-:W-:-:S04]  /*24250*/  @!P1 IADD3 R32, P4, P5, R6, UR16, R32 ;  /* 0x0000001006209c10 */ /* 0x001fc8000fd9e020 */
[----:B------:R-:W-:Y:S02]  /*24260*/  @!P1 IADD3.X R33, R25, UR61, R33, P4, P5 ;  /* 0x0000003d19219c10 */ /* 0x000fe4000a7ea421 */
        /* <DEDUP_REMOVED lines=38> */
[----:B------:R-:W-:Y:S02]  /*244d0*/  IMAD.U32 R34, RZ, RZ, UR7 ;  /* 0x00000007ff227e24 */ /* 0x000fe4000f8e00ff */
[----:B------:R-:W-:Y:S01]  /*244e0*/  IMAD.U32 R35, RZ, RZ, UR6 ;  /* 0x00000006ff237e24 */ /* 0x000fe2000f8e00ff */
[----:B------:R-:W-:Y:S01]  /*244f0*/  LOP3.LUT P0, RZ, R26, 0x20000, RZ, 0xc0, !PT ;  /* 0x000200001aff7812 */ /* 0x000fe2000780c0ff */
[----:B------:R-:W3:Y:S01]  /*24500*/  LDL.LU R39, [R1+0x4d0] ;  /* 0x0004d00001277983 */ /* 0x000ee20000300800 */
[----:B------:R-:W-:-:S05]  /*24510*/  F2FP.SATFINITE.E4M3.F32.PACK_AB_MERGE_C R31, RZ, R31, RZ ;  /* 0x0000001fff1f723e */ /* 0x000fca00048070ff */
[----:B------:R0:W-:Y:S02]  /*24520*/  @!P1 STG.E.U8 desc[UR8][R32.64+0x18], R31 ;  /* 0x0000181f20009986 */ /* 0x0001e4000c101108 */
[----:B0-----:R-:W-:Y:S01]  /*24530*/  PRMT R31, RZ, 0x7610, R31 ;  /* 0x00007610ff1f7816 */ /* 0x001fe2000000001f */
[----:B------:R-:W0:Y:S05]  /*24540*/  @!P4 LDC.64 R32, c[0x0][0x5c0] ;  /* 0x00017000ff20cb82 */ /* 0x000e2a0000000a00 */
[----:B------:R-:W4:Y:S01]  /*24550*/  @!P4 LDG.E.U8 R31, desc[UR8][R18.64+0x19] ;  /* 0x00001908121fc981 */ /* 0x000f22000c1e1100 */
[----:B------:R-:W-:-:S04]  /*24560*/  @!P4 IADD3 R34, P5, P6, R34, UR16, R6 ;  /* 0x000000102222cc10 */ /* 0x000fc8000febe006 */
[----:B------:R-:W-:Y:S02]  /*24570*/  @!P4 IADD3.X R35, R35, UR61, R25, P5, P6 ;  /* 0x0000003d2323cc10 */ /* 0x000fe4000afec419 */
[----:B0-----:R-:W-:-:S05]  /*24580*/  @!P4 IADD3 R32, P1, R34, R32, RZ ;  /* 0x000000202220c210 */ /* 0x001fca0007f3e0ff */
[----:B------:R-:W-:Y:S01]  /*24590*/  @!P4 IMAD.X R33, R35, 0x1, R33, P1 ;  /* 0x000000012321c824 */ /* 0x000fe200008e0621 */
[C---:B------:R-:W-:Y:S02]  /*245a0*/  ISETP.LT.OR P1, PT, R24.reuse, 0x11, !P0 ;  /* 0x000000111800780c */ /* 0x040fe40004721670 */
[----:B------:R-:W-:-:S11]  /*245b0*/  ISETP.LT.OR P2, PT, R24, 0x79, !P3 ;  /* 0x000000791800780c */ /* 0x000fd60005f41670 */
[----:B------:R-:W-:Y:S02]  /*245c0*/  @!P1 IMAD.MOV.U32 R34, RZ, RZ, R6 ;  /* 0x000000ffff229224 */ /* 0x000fe400078e0006 */
[----:B------:R-:W-:Y:S02]  /*245d0*/  @!P1 IMAD.MOV.U32 R35, RZ, RZ, R25 ;  /* 0x000000ffff239224 */ /* 0x000fe400078e0019 */
[----:B------:R-:W-:Y:S01]  /*245e0*/  @!P1 IMAD.WIDE.U32 R34, R4, 0x180, R34 ;  /* 0x0000018004229825 */ /* 0x000fe200078e0022 */
        /* <DEDUP_REMOVED lines=9> */
[----:B0-----:R-:W0:Y:S01]  /*24680*/  @!P1 LDC.64 R32, c[0x0][0x5c0] ;  /* 0x00017000ff209b82 */ /* 0x001e220000000a00 */
[----:B------:R-:W-:Y:S01]  /*24690*/  @!P1 IMAD R31, R5, 0x180, RZ ;  /* 0x00000180051f9824 */ /* 0x000fe200078e02ff */
        /* <DEDUP_REMOVED lines=12> */
[----:B------:R-:W-:-:S03]  /*24760*/  @P2 LOP3.LUT R28, R28, 0x1000, RZ, 0xfc, !PT ;  /* 0x000010001c1c2812 */ /* 0x000fc600078efcff */
[----:B------:R-:W-:Y:S01]  /*24770*/  @!P2 STL.64 [R1+0x48], R40 ;  /* 0x000048280100a387 */ /* 0x000fe20000100a00 */
[----:B------:R-:W-:Y:S02]  /*24780*/  ISETP.LT.OR P2, PT, R24, 0x7a, !P3 ;  /* 0x0000007a1800780c */ /* 0x000fe40005f41670 */
        /* <DEDUP_REMOVED lines=28> */
[----:B------:R0:W-:Y:S01]  /*24950*/  @!P2 STL.64 [R1+0x40], R40 ;  /* 0x000040280100a387 */ /* 0x0001e20000100a00 */
        /* <DEDUP_REMOVED lines=21> */
[----:B------:R-:W-:-:S03]  /*24ab0*/  @P2 LOP3.LUT R29, R29, 0x200000, RZ, 0xfc, !PT ;  /* 0x002000001d1d2812 */ /* 0x000fc600078efcff */
[----:B------:R-:W-:Y:S01]  /*24ac0*/  @!P2 STL.64 [R1+0xb0], R40 ;  /* 0x0000b0280100a387 */ /* 0x000fe20000100a00 */
[----:B------:R-:W-:-:S13]  /*24ad0*/  ISETP.LT.OR P2, PT, R24, 0x82, !P3 ;  /* 0x000000821800780c */ /* 0x000fda0005f41670 */
[----:B------:R-:W0:Y:S01]  /*24ae0*/  @!P2 LDC.64 R32, c[0x0][0x5c0] ;  /* 0x00017000ff20ab82 */ /* 0x000e220000000a00 */
[----:B------:R-:W-:Y:S02]  /*24af0*/  @!P2 IMAD.MOV.U32 R34, RZ, RZ, R6 ;  /* 0x000000ffff22a224 */ /* 0x000fe400078e0006 */
[----:B------:R-:W-:Y:S01]  /*24b00*/  @!P2 IMAD.MOV.U32 R35, RZ, RZ, R25 ;  /* 0x000000ffff23a224 */ /* 0x000fe200078e0019 */
[----:B------:R-:W-:Y:S01]  /*24b10*/  LOP3.LUT P6, RZ, R0, 0x10, RZ, 0xc0, !PT ;  /* 0x0000001000ff7812 */ /* 0x000fe200078cc0ff */
[----:B------:R-:W-:-:S03]  /*24b20*/  @!P2 IMAD.WIDE.U32 R34, R4, 0x180, R34 ;  /* 0x000001800422a825 */ /* 0x000fc600078e0022 */
[----:B0-----:R-:W-:Y:S02]  /*24b30*/  @!P2 IADD3 R38, P1, P4, R34, UR7, R32 ;  /* 0x000000072226ac10 */ /* 0x001fe4000fc3e020 */
[----:B----4-:R-:W-:-:S04]  /*24b40*/  LOP3.LUT R31, R31, 0xff, RZ, 0xc0, !PT ;  /* 0x000000ff1f1f7812 */ /* 0x010fc800078ec0ff */
[----:B------:R-:W-:-:S05]  /*24b50*/  F2FP.F16.E4M3.UNPACK_B R31, R31 ;  /* 0x0000001fff1f723e */ /* 0x000fca00020006ff */
[----:B------:R-:W-:-:S05]  /*24b60*/  HADD2.F32 R31, -RZ, R31.H0_H0 ;  /* 0x2000001fff1f7230 */ /* 0x000fca0000004100 */
[----:B------:R-:W-:-:S04]  /*24b70*/  FMUL R31, R31, UR5 ;  /* 0x000000051f1f7c20 */ /* 0x000fc80008400000 */
[----:B---3--:R-:W-:Y:S01]  /*24b80*/  FFMA R36, R39, UR4, R31 ;  /* 0x0000000427247c23 */ /* 0x008fe2000800001f */
[----:B------:R-:W-:-:S04]  /*24b90*/  @!P2 IMAD R31, R5, 0x180, RZ ;  /* 0x00000180051fa824 */ /* 0x000fc800078e02ff */
[----:B------:R-:W-:-:S05]  /*24ba0*/  @!P2 IMAD.IADD R31, R35, 0x1, R31 ;  /* 0x00000001231fa824 */ /* 0x000fca00078e021f */
[----:B------:R-:W-:Y:S02]  /*24bb0*/  @!P2 IADD3.X R39, R31, UR6, R33, P1, P4 ;  /* 0x000000061f27ac10 */ /* 0x000fe40008fe8421 */
[----:B------:R-:W-:Y:S02]  /*24bc0*/  F2FP.SATFINITE.E4M3.F32.PACK_AB_MERGE_C R33, RZ, R36, RZ ;  /* 0x00000024ff21723e */ /* 0x000fe400048070ff */
[----:B------:R-:W-:-:S03]  /*24bd0*/  PRMT R31, RZ, 0x7610, R31 ;  /* 0x00007610ff1f7816 */ /* 0x000fc6000000001f */
[----:B------:R0:W-:Y:S04]  /*24be0*/  @!P5 STG.E.U8 desc[UR8][R54.64+0x10], R33 ;  /* 0x000010213600d986 */ /* 0x0001e8000c101108 */
[----:B------:R-:W3:Y:S01]  /*24bf0*/  @!P6 LDG.E.U8 R31, desc[UR8][R22.64+0x11] ;  /* 0x00001108161fe981 */ /* 0x000ee2000c1e1100 */
[----:B------:R-:W-:-:S13]  /*24c00*/  ISETP.LT.OR P1, PT, R24, 0x19, !P0 ;  /* 0x000000191800780c */ /* 0x000fda0004721670 */
[----:B0-----:R-:W0:Y:S01]  /*24c10*/  @!P1 LDC.64 R32, c[0x0][0x5c0] ;  /* 0x00017000ff209b82 */ /* 0x001e220000000a00 */
[----:B------:R-:W-:Y:S01]  /*24c20*/  @!P1 IMAD.MOV.U32 R34, RZ, RZ, R6 ;  /* 0x000000ffff229224 */ /* 0x000fe200078e0006 */
[----:B------:R-:W-:Y:S01]  /*24c30*/  ISETP.LT.OR P3, PT, R24, 0x89, !P3 ;  /* 0x000000891800780c */ /* 0x000fe20005f61670 */
[----:B------:R-:W-:Y:S02]  /*24c40*/  @!P1 IMAD.MOV.U32 R35, RZ, RZ, R25 ;  /* 0x000000ffff239224 */ /* 0x000fe400078e0019 */
[----:B------:R-:W-:-:S03]  /*24c50*/  @!P1 IMAD.WIDE.U32 R34, R4, 0x180, R34 ;  /* 0x0000018004229825 */ /* 0x000fc600078e0022 */
[----:B0-----:R-:W-:-:S07]  /*24c60*/  @!P1 IADD3 R36, P4, R34, R32, RZ ;  /* 0x0000002022249210 */ /* 0x001fce0007f9e0ff */
[----:B------:R-:W-:Y:S01]  /*24c70*/  @!P3 IMAD.MOV.U32 R34, RZ, RZ, R6 ;  /* 0x000000ffff22b224 */ /* 0x000fe200078e0006 */
[----:B------:R0:W-:Y:S04]  /*24c80*/  @!P2 STL.64 [R1+0xa8], R38 ;  /* 0x0000a8260100a387 */ /* 0x0001e80000100a00 */
[----:B0-----:R-:W4:Y:S01]  /*24c90*/  LDL.LU R39, [R1+0x4e0] ;  /* 0x0004e00001277983 */ /* 0x001f220000300800 */
[----:B---3--:R-:W-:-:S04]  /*24ca0*/  LOP3.LUT R31, R31, 0xff, RZ, 0xc0, !PT ;  /* 0x000000ff1f1f7812 */ /* 0x008fc800078ec0ff */
[----:B------:R-:W-:-:S05]  /*24cb0*/  F2FP.F16.E4M3.UNPACK_B R31, R31 ;  /* 0x0000001fff1f723e */ /* 0x000fca00020006ff */
[----:B------:R-:W-:-:S05]  /*24cc0*/  HADD2.F32 R31, -RZ, R31.H0_H0 ;  /* 0x2000001fff1f7230 */ /* 0x000fca0000004100 */
[----:B------:R-:W-:-:S04]  /*24cd0*/  FMUL R31, R31, UR5 ;  /* 0x000000051f1f7c20 */ /* 0x000fc80008400000 */
[----:B--2---:R-:W-:-:S05]  /*24ce0*/  FFMA R31, R64, UR4, R31 ;  /* 0x00000004401f7c23 */ /* 0x004fca000800001f */
[----:B------:R-:W-:-:S05]  /*24cf0*/  F2FP.SATFINITE.E4M3.F32.PACK_AB_MERGE_C R31, RZ, R31, RZ ;  /* 0x0000001fff1f723e */ /* 0x000fca00048070ff */
[----:B------:R0:W-:Y:S02]  /*24d00*/  @!P6 STG.E.U8 desc[UR8][R50.64+0x11], R31 ;  /* 0x0000111f3200e986 */ /* 0x0001e4000c101108 */
[----:B0-----:R-:W-:-:S05]  /*24d10*/  @!P1 IMAD R31, R5, 0x180, RZ ;  /* 0x00000180051f9824 */ /* 0x001fca00078e02ff */
[----:B------:R-:W-:Y:S02]  /*24d20*/  @!P1 IADD3.X R37, R33, R35, R31, P4, !PT ;  /* 0x0000002321259210 */ /* 0x000fe400027fe41f */
[----:B------:R-:W0:Y:S01]  /*24d30*/  @!P3 LDC.64 R32, c[0x0][0x5c0] ;  /* 0x00017000ff20bb82 */ /* 0x000e220000000a00 */
[----:B------:R-:W-:Y:S02]  /*24d40*/  @!P3 IMAD.MOV.U32 R35, RZ, RZ, R25 ;  /* 0x000000ffff23b224 */ /* 0x000fe400078e0019 */
[----:B------:R-:W-:Y:S02]  /*24d50*/  @!P3 IMAD R31, R5, 0x180, RZ ;  /* 0x00000180051fb824 */ /* 0x000fe400078e02ff */
[----:B------:R-:W-:-:S04]  /*24d60*/  @!P3 IMAD.WIDE.U32 R34, R4, 0x180, R34 ;  /* 0x000001800422b825 */ /* 0x000fc800078e0022 */
[----:B------:R-:W-:Y:S01]  /*24d70*/  @!P3 IMAD.IADD R31, R35, 0x1, R31 ;  /* 0x00000001231fb824 */ /* 0x000fe200078e021f */
[----:B0-----:R-:W-:-:S04]  /*24d80*/  @!P3 IADD3 R40, P4, P5, R34, UR7, R32 ;  /* 0x000000072228bc10 */ /* 0x001fc8000fd9e020 */
[----:B------:R-:W-:Y:S02]  /*24d90*/  @!P3 IADD3.X R41, R31, UR6, R33, P4, P5 ;  /* 0x000000061f29bc10 */ /* 0x000fe4000a7ea421 */
[----:B------:R-:W-:-:S06]  /*24da0*/  PRMT R31, RZ, 0x7610, R31 ;  /* 0x00007610ff1f7816 */ /* 0x000fcc000000001f */
[----:B------:R-:W2:Y:S01]  /*24db0*/  @!P1 LDG.E.U8 R31, desc[UR8][R20.64+0x18] ;  /* 0x00001808141f9981 */ /* 0x000ea2000c1e1100 */
[----:B------:R-:W-:-:S04]  /*24dc0*/  LOP3.LUT R29, R29, 0xffefffff, RZ, 0xc0, !PT ;  /* 0xffefffff1d1d7812 */ /* 0x000fc800078ec0ff */
[----:B------:R-:W-:Y:S02]  /*24dd0*/  @P2 LOP3.LUT R29, R29, 0x100000, RZ, 0xfc, !PT ;  /* 0x001000001d1d2812 */ /* 0x000fe400078efcff */
[C---:B------:R-:W-:Y:S02]  /*24de0*/  LOP3.LUT P2, RZ, R26.reuse, 0x10000, RZ, 0xc0, !PT ;  /* 0x000100001aff7812 */ /* 0x040fe4000784c0ff */
[----:B------:R-:W-:Y:S02]  /*24df0*/  LOP3.LUT R26, R26, 0xffffdfff, RZ, 0xc0, !PT ;  /* 0xffffdfff1a1a7812 */ /* 0x000fe400078ec0ff */
[----:B------:R-:W-:Y:S02]  /*24e00*/  LOP3.LUT R29, R29, 0xfff7ffff, RZ, 0xc0, !PT ;  /* 0xfff7ffff1d1d7812 */ /* 0x000fe400078ec0ff */
[----:B------:R-:W-:Y:S01]  /*24e10*/  @P0 LOP3.LUT R26, R26, 0x2000, RZ, 0xfc, !PT ;  /* 0x000020001a1a0812 */ /* 0x000fe200078efcff */
[----:B------:R-:W-:Y:S01]  /*24e20*/  @!P3 STL.64 [R1+0xb8], R40 ;  /* 0x0000b8280100b387 */ /* 0x000fe20000100a00 */
[----:B------:R-:W-:-:S03]  /*24e30*/  @P3 LOP3.LUT R29, R29, 0x80000, RZ, 0xfc, !PT ;  /* 0x000800001d1d3812 */ /* 0x000fc600078efcff */
[----:B------:R-:W3:Y:S01]  /*24e40*/  LDL.LU R64, [R1+0x4e4] ;  /* 0x0004e40001407983 */ /* 0x000ee20000300800 */
[----:B--2---:R-:W-:-:S04]  /*24e50*/  LOP3.LUT R31, R31, 0xff, RZ, 0xc0, !PT ;  /* 0x000000ff1f1f7812 */ /* 0x004fc800078ec0ff */
[----:B------:R-:W-:-:S05]  /*24e60*/  F2FP.F16.E4M3.UNPACK_B R31, R31 ;  /* 0x0000001fff1f723e */ /* 0x000fca00020006ff */
[----:B------:R-:W-:-:S05]  /*24e70*/  HADD2.F32 R31, -RZ, R31.H0_H0 ;  /* 0x2000001fff1f7230 */ /* 0x000fca0000004100 */
[----:B------:R-:W-:-:S04]  /*24e80*/  FMUL R31, R31, UR5 ;  /* 0x000000051f1f7c20 */ /* 0x000fc80008400000 */
[----:B----4-:R-:W-:Y:S01]  /*24e90*/  FFMA R31, R39, UR4, R31 ;  /* 0x00000004271f7c23 */ /* 0x010fe2000800001f */
[----:B------:R-:W-:Y:S01]  /*24ea0*/  LOP3.LUT R29, R29, 0xfffeffff, RZ, 0xc0, !PT ;  /* 0xfffeffff1d1d7812 */ /* 0x000fe200078ec0ff */
[----:B------:R-:W2:Y:S03]  /*24eb0*/  LDL.LU R39, [R1+0x4e8] ;  /* 0x0004e80001277983 */ /* 0x000ea60000300800 */
[----:B------:R-:W-:-:S05]  /*24ec0*/  F2FP.SATFINITE.E4M3.F32.PACK_AB_MERGE_C R31, RZ, R31, RZ ;  /* 0x0000001fff1f723e */ /* 0x000fca00048070ff */
[----:B------:R0:W-:Y:S01]  /*24ed0*/  @!P1 STG.E.U8 desc[UR8][R36.64+0x18], R31 ;  /* 0x0000181f24009986 */ /* 0x0001e2000c101108 */
[----:B------:R-:W-:-:S13]  /*24ee0*/  ISETP.LT.OR P1, PT, R24, 0x1a, !P0 ;  /* 0x0000001a1800780c */ /* 0x000fda0004721670 */
[----:B------:R-:W1:Y:S01]  /*24ef0*/  @!P1 LDC.64 R32, c[0x0][0x5c0] ;  /* 0x00017000ff209b82 */ /* 0x000e620000000a00 */
[----:B------:R-:W-:Y:S01]  /*24f00*/  ISETP.GE.AND P0, PT, R3, 0x189, PT ;  /* 0x000001890300780c */ /* 0x000fe20003f06270 */
[----:B------:R-:W-:Y:S02]  /*24f10*/  @!P1 IMAD.MOV.U32 R34, RZ, RZ, R6 ;  /* 0x000000ffff229224 */ /* 0x000fe400078e0006 */
[----:B------:R-:W-:Y:S01]  /*24f20*/  @!P1 IMAD.MOV.U32 R35, RZ, RZ, R25 ;  /* 0x000000ffff239224 */ /* 0x000fe200078e0019 */
[----:B------:R-:W-:Y:S01]  /*24f30*/  ISETP.LT.OR P3, PT, R24, 0x8a, !P0 ;  /* 0x0000008a1800780c */ /* 0x000fe20004761670 */
[----:B------:R-:W-:-:S04]  /*24f40*/  @!P1 IMAD.WIDE.U32 R34, R4, 0x180, R34 ;  /* 0x0000018004229825 */ /* 0x000fc800078e0022 */
[----:B0-----:R-:W-:Y:S01]  /*24f50*/  @!P1 IMAD R31, R5, 0x180, RZ ;  /* 0x00000180051f9824 */ /* 0x001fe200078e02ff */
[----:B-1----:R-:W-:-:S04]  /*24f60*/  @!P1 IADD3 R36, P4, R34, R32, RZ ;  /* 0x0000002022249210 */ /* 0x002fc80007f9e0ff */
[----:B------:R-:W-:-:S03]  /*24f70*/  @!P1 IADD3.X R37, R33, R35, R31, P4, !PT ;  /* 0x0000002321259210 */ /* 0x000fc600027fe41f */
        /* <DEDUP_REMOVED lines=22> */
[----:B---3--:R-:W-:-:S05]  /*250e0*/  FFMA R31, R64, UR4, R31 ;  /* 0x00000004401f7c23 */ /* 0x008fca000800001f */
[----:B------:R-:W-:-:S05]  /*250f0*/  F2FP.SATFINITE.E4M3.F32.PACK_AB_MERGE_C R31, RZ, R31, RZ ;  /* 0x0000001fff1f723e */ /* 0x000fca00048070ff */
[----:B------:R1:W-:Y:S01]  /*25100*/  @!P1 STG.E.U8 desc[UR8][R36.64+0x19], R31 ;  /* 0x0000191f24009986 */ /* 0x0003e2000c101108 */
[----:B0-----:R-:W-:Y:S01]  /*25110*/  @!P3 IADD3 R40, P1, P4, R34, UR7, R32 ;  /* 0x000000072228bc10 */ /* 0x001fe2000fc3e020 */
[----:B-1----:R-:W-:-:S04]  /*25120*/  @!P3 IMAD R31, R5, 0x180, RZ ;  /* 0x00000180051fb824 */ /* 0x002fc800078e02ff */
[----:B------:R-:W-:-:S05]  /*25130*/  @!P3 IMAD.IADD R31, R35, 0x1, R31 ;  /* 0x00000001231fb824 */ /* 0x000fca00078e021f */
[----:B------:R-:W-:Y:S02]  /*25140*/  @!P3 IADD3.X R41, R31, UR6, R33, P1, P4 ;  /* 0x000000061f29bc10 */ /* 0x000fe40008fe8421 */
[----:B------:R-:W-:-:S06]  /*25150*/  PRMT R31, RZ, 0x7610, R31 ;  /* 0x00007610ff1f7816 */ /* 0x000fcc000000001f */
[----:B------:R-:W3:Y:S01]  /*25160*/  @!P5 LDG.E.U8 R31, desc[UR8][R22.64+0x18] ;  /* 0x00001808161fd981 */ /* 0x000ee2000c1e1100 */
[----:B------:R-:W-:-:S03]  /*25170*/  LOP3.LUT R29, R29, 0xdfffffff, RZ, 0xc0, !PT ;  /* 0xdfffffff1d1d7812 */ /* 0x000fc600078ec0ff */
[----:B------:R0:W-:Y:S01]  /*25180*/  @!P3 STL.64 [R1+0xc8], R40 ;  /* 0x0000c8280100b387 */ /* 0x0001e20000100a00 */
[----:B------:R-:W-:Y:S02]  /*25190*/  @P3 LOP3.LUT R29, R29, 0x20000000, RZ, 0xfc, !PT ;  /* 0x200000001d1d3812 */ /* 0x000fe400078efcff */
[----:B------:R-:W-:-:S13]  /*251a0*/  ISETP.LT.OR P3, PT, R24, 0x92, !P0 ;  /* 0x000000921800780c */ /* 0x000fda0004761670 */
[----:B------:R-:W0:Y:S01]  /*251b0*/  @!P3 LDC.64 R32, c[0x0][0x5c0] ;  /* 0x00017000ff20bb82 */ /* 0x000e220000000a00 */
[----:B------:R-:W-:Y:S02]  /*251c0*/  @!P3 IMAD.MOV.U32 R34, RZ, RZ, R6 ;  /* 0x000000ffff22b224 */ /* 0x000fe400078e0006 */
[----:B------:R-:W-:Y:S02]  /*251d0*/  @!P3 IMAD.MOV.U32 R35, RZ, RZ, R25 ;  /* 0x000000ffff23b224 */ /* 0x000fe400078e0019 */
[----:B------:R-:W-:-:S03]  /*251e0*/  @!P3 IMAD.WIDE.U32 R34, R4, 0x180, R34 ;  /* 0x000001800422b825 */ /* 0x000fc600078e0022 */
[----:B0-----:R-:W-:Y:S02]  /*251f0*/  @!P3 IADD3 R40, P1, P4, R34, UR7, R32 ;  /* 0x000000072228bc10 */ /* 0x001fe4000fc3e020 */
[----:B------:R-:W-:Y:S02]  /*25200*/  LOP3.LUT P6, RZ, R0, 0x1, RZ, 0xc0, !PT ;  /* 0x0000000100ff7812 */ /* 0x000fe400078cc0ff */
[----:B---3--:R-:W-:-:S04]  /*25210*/  LOP3.LUT R31, R31, 0xff, RZ, 0xc0, !PT ;  /* 0x000000ff1f1f7812 */ /* 0x008fc800078ec0ff */
[----:B------:R-:W-:-:S05]  /*25220*/  F2FP.F16.E4M3.UNPACK_B R31, R31 ;  /* 0x0000001fff1f723e */ /* 0x000fca00020006ff */
[----:B------:R-:W-:-:S05]  /*25230*/  HADD2.F32 R31, -RZ, R31.H0_H0 ;  /* 0x2000001fff1f7230 */ /* 0x000fca0000004100 */
[----:B------:R-:W-:-:S04]  /*25240*/  FMUL R31, R31, UR5 ;  /* 0x000000051f1f7c20 */ /* 0x000fc80008400000 */
[----:B--2---:R-:W-:Y:S02]  /*25250*/  FFMA R36, R39, UR4, R31 ;  /* 0x0000000427247c23 */ /* 0x004fe4000800001f */
[----:B------:R-:W2:Y:S03]  /*25260*/  LDL.LU R39, [R1+0x4ec] ;  /* 0x0004ec0001277983 */ /* 0x000ea60000300800 */
[----:B------:R-:W-:Y:S01]  /*25270*/  F2FP.SATFINITE.E4M3.F32.PACK_AB_MERGE_C R36, RZ, R36, RZ ;  /* 0x00000024ff24723e */ /* 0x000fe200048070ff */
[----:B------:R-:W-:Y:S01]  /*25280*/  @!P3 IMAD R31, R5, 0x180, RZ ;  /* 0x00000180051fb824 */ /* 0x000fe200078e02ff */
[----:B------:R-:W3:Y:S04]  /*25290*/  LDL.LU R64, [R1+0x4f0] ;  /* 0x0004f00001407983 */ /* 0x000ee80000300800 */
        /* <DEDUP_REMOVED lines=8> */
[----:B------:R-:W-:Y:S01]  /*25320*/  @!P5 IMAD.WIDE.U32 R34, R4, 0x180, R34 ;  /* 0x000001800422d825 */ /* 0x000fe200078e0022 */
[----:B------:R0:W-:Y:S03]  /*25330*/  @!P3 STL.64 [R1+0xc0], R40 ;  /* 0x0000c0280100b387 */ /* 0x0001e60000100a00 */
[----:B------:R-:W-:Y:S01]  /*25340*/  @!P5 IMAD.IADD R31, R35, 0x1, R31 ;  /* 0x00000001231fd824 */ /* 0x000fe200078e021f */
[----:B0-----:R-:W-:-:S04]  /*25350*/  @!P5 IADD3 R40, P1, P4, R34, UR7, R32 ;  /* 0x000000072228dc10 */ /* 0x001fc8000fc3e020 */
[----:B------:R-:W-:Y:S02]  /*25360*/  @!P5 IADD3.X R41, R31, UR6, R33, P1, P4 ;  /* 0x000000061f29dc10 */ /* 0x000fe40008fe8421 */
[----:B------:R-:W-:-:S06]  /*25370*/  PRMT R31, RZ, 0x7610, R31 ;  /* 0x00007610ff1f7816 */ /* 0x000fcc000000001f */
[----:B------:R-:W4:Y:S01]  /*25380*/  @!P6 LDG.E.U8 R31, desc[UR8][R22.64+0x19] ;  /* 0x00001908161fe981 */ /* 0x000f22000c1e1100 */
[----:B------:R-:W-:-:S04]  /*25390*/  LOP3.LUT R29, R29, 0xfbffffff, RZ, 0xc0, !PT ;  /* 0xfbffffff1d1d7812 */ /* 0x000fc800078ec0ff */
[----:B------:R-:W-:-:S04]  /*253a0*/  @P3 LOP3.LUT R29, R29, 0x4000000, RZ, 0xfc, !PT ;  /* 0x040000001d1d3812 */ /* 0x000fc800078efcff */
[----:B------:R-:W-:Y:S01]  /*253b0*/  LOP3.LUT R29, R29, 0xf7ffffff, RZ, 0xc0, !PT ;  /* 0xf7ffffff1d1d7812 */ /* 0x000fe200078ec0ff */
[----:B------:R-:W-:Y:S03]  /*253c0*/  @!P5 STL.64 [R1+0xd8], R40 ;  /* 0x0000d8280100d387 */ /* 0x000fe60000100a00 */
        /* <DEDUP_REMOVED lines=29> */
[----:B---3--:R-:W-:-:S05]  /*255a0*/  FFMA R31, R64, UR4, R31 ;  /* 0x00000004401f7c23 */ /* 0x008fca000800001f */
[----:B------:R-:W-:-:S05]  /*255b0*/  F2FP.SATFINITE.E4M3.F32.PACK_AB_MERGE_C R31, RZ, R31, RZ ;  /* 0x0000001fff1f723e */ /* 0x000fca00048070ff */
[----:B------:R0:W-:Y:S01]  /*255c0*/  @!P1 STG.E.U8 desc[UR8][R32.64+0x20], R31 ;  /* 0x0000201f20009986 */ /* 0x0001e2000c101108 */
[----:B------:R-:W-:Y:S02]  /*255d0*/  ISETP.LT.OR P1, PT, R24, 0x22, !P6 ;  /* 0x000000221800780c */ /* 0x000fe40007721670 */
[----:B0-----:R-:W-:-:S11]  /*255e0*/  PRMT R31, RZ, 0x7610, R31 ;  /* 0x00007610ff1f7816 */ /* 0x001fd6000000001f */
[----:B------:R-:W0:Y:S01]  /*255f0*/  @!P1 LDC.64 R32, c[0x0][0x5c0] ;  /* 0x00017000ff209b82 */ /* 0x000e220000000a00 */
[----:B------:R-:W3:Y:S01]  /*25600*/  @!P1 LDG.E.U8 R31, desc[UR8][R8.64+0x21] ;  /* 0x00002108081f9981 */ /* 0x000ee2000c1e1100 */
[----:B------:R-:W-:-:S03]  /*25610*/  LOP3.LUT R29, R29, 0xfeffffff, RZ, 0xc0, !PT ;  /* 0xfeffffff1d1d7812 */ /* 0x000fc600078ec0ff */
[----:B------:R-:W-:Y:S01]  /*25620*/  @!P5 STL.64 [R1+0xd0], R36 ;  /* 0x0000d0240100d387 */ /* 0x000fe20000100a00 */
[----:B------:R-:W-:Y:S02]  /*25630*/  @P5 LOP3.LUT R29, R29, 0x1000000, RZ, 0xfc, !PT ;  /* 0x010000001d1d5812 */ /* 0x000fe400078efcff */
[----:B------:R-:W-:Y:S01]  /*25640*/  ISETP.LT.OR P5, PT, R24, 0xa1, !P0 ;  /* 0x000000a11800780c */ /* 0x000fe200047a1670 */
[----:B------:R-:W4:Y:S01]  /*25650*/  LDL.LU R64, [R1+0x4f8] ;  /* 0x0004f80001407983 */ /* 0x000f220000300800 */
[----:B0-----:R-:W-:-:S05]  /*25660*/  @!P1 IADD3 R32, P4, R6, R32, RZ ;  /* 0x0000002006209210 */ /* 0x001fca0007f9e0ff */
[----:B------:R-:W-:-:S06]  /*25670*/  @!P1 IMAD.X R33, R25, 0x1, R33, P4 ;  /* 0x0000000119219824 */ /* 0x000fcc00020e0621 */
[----:B------:R-:W-:Y:S02]  /*25680*/  @!P5 IMAD.MOV.U32 R34, RZ, RZ, R6 ;  /* 0x000000ffff22d224 */ /* 0x000fe400078e0006 */
[----:B------:R-:W-:Y:S02]  /*25690*/  @!P5 IMAD.MOV.U32 R35, RZ, RZ, R25 ;  /* 0x000000ffff23d224 */ /* 0x000fe400078e0019 */
[----:B------:R-:W-:Y:S01]  /*256a0*/  @!P5 IMAD.WIDE.U32 R34, R4, 0x180, R34 ;  /* 0x000001800422d825 */ /* 0x000fe200078e0022 */
[----:B------:R-:W-:Y:S02]  /*256b0*/  LOP3.LUT P3, RZ, R26, 0x8000, RZ, 0xc0, !PT ;  /* 0x000080001aff7812 */ /* 0x000fe4000786c0ff */
[----:B---3--:R-:W-:-:S04]  /*256c0*/  LOP3.LUT R31, R31, 0xff, RZ, 0xc0, !PT ;  /* 0x000000ff1f1f7812 */ /* 0x008fc800078ec0ff */
        /* <DEDUP_REMOVED lines=15> */
[----:B------:R-:W3:Y:S01]  /*257c0*/  @!P1 LDG.E.U8 R31, desc[UR8][R10.64+0x20] ;  /* 0x000020080a1f9981 */ /* 0x000ee2000c1e1100 */
[----:B------:R-:W0:Y:S01]  /*257d0*/  @!P1 LDC.64 R32, c[0x0][0x5c0] ;  /* 0x00017000ff209b82 */ /* 0x000e220000000a00 */
[----:B------:R-:W-:Y:S02]  /*257e0*/  @P5 LOP3.LUT R29, R29, 0x80000000, RZ, 0xfc, !PT ;  /* 0x800000001d1d5812 */ /* 0x000fe400078efcff */
[----:B------:R-:W-:Y:S01]  /*257f0*/  @!P5 STL.64 [R1+0xf8], R36 ;  /* 0x0000f8240100d387 */ /* 0x000fe20000100a00 */
[----:B0-----:R-:W-:-:S04]  /*25800*/  @!P1 IADD3 R32, P4, P5, R6, UR7, R32 ;  /* 0x0000000706209c10 */ /* 0x001fc8000fd9e020 */
[----:B------:R-:W-:Y:S02]  /*25810*/  @!P1 IADD3.X R33, R25, UR6, R33, P4, P5 ;  /* 0x0000000619219c10 */ /* 0x000fe4000a7ea421 */
[----:B---3--:R-:W-:-:S04]  /*25820*/  LOP3.LUT R31, R31, 0xff, RZ, 0xc0, !PT ;  /* 0x000000ff1f1f7812 */ /* 0x008fc800078ec0ff */
[----:B------:R-:W-:-:S05]  /*25830*/  F2FP.F16.E4M3.UNPACK_B R31, R31 ;  /* 0x0000001fff1f723e */ /* 0x000fca00020006ff */
[----:B------:R-:W-:-:S05]  /*25840*/  HADD2.F32 R31, -RZ, R31.H0_H0 ;  /* 0x2000001fff1f7230 */ /* 0x000fca0000004100 */
[----:B------:R-:W-:-:S04]  /*25850*/  FMUL R31, R31, UR5 ;  /* 0x000000051f1f7c20 */ /* 0x000fc80008400000 */
[----:B----4-:R-:W-:Y:S02]  /*25860*/  FFMA R31, R64, UR4, R31 ;  /* 0x00000004401f7c23 */ /* 0x010fe4000800001f */
        /* <DEDUP_REMOVED lines=17> */
[----:B--2---:R-:W-:Y:S02]  /*25980*/  FFMA R31, R39, UR4, R31 ;  /* 0x00000004271f7c23 */ /* 0x004fe4000800001f */
        /* <DEDUP_REMOVED lines=61> */
[----:B----4-:R-:W-:Y:S01]  /*25d60*/  FFMA R31, R64, UR4, R31 ;  /* 0x00000004401f7c23 */ /* 0x010fe2000800001f */
[----:B------:R-:W-:Y:S01]  /*25d70*/  ISETP.LT.OR P6, PT, R24, 0xaa, !P0 ;  /* 0x000000aa1800780c */ /* 0x000fe200047c1670 */
        /* <DEDUP_REMOVED lines=8> */
[----:B------:R-:W-:Y:S01]  /*25e00*/  @!P1 IADD3.X R33, R25, UR6, R33, P4, P5 ;  /* 0x0000000619219c10 */ /* 0x000fe2000a7ea421 */
        /* <DEDUP_REMOVED lines=33> */
[----:B------:R-:W-:-:S04]  /*26020*/  LOP3.LUT R26, R26, 0xffffefff, RZ, 0xc0, !PT ;  /* 0xffffefff1a1a7812 */ /* 0x000fc800078ec0ff */
[----:B------:R-:W-:Y:S02]  /*26030*/  @P3 LOP3.LUT R26, R26, 0x1000, RZ, 0xfc, !PT ;  /* 0x000010001a1a3812 */ /* 0x000fe400078efcff */
[----:B------:R-:W-:Y:S02]  /*26040*/  ISETP.GE.AND P3, PT, R3, 0x89, PT ;  /* 0x000000890300780c */ /* 0x000fe40003f66270 */
[----:B0-----:R-:W-:-:S04]  /*26050*/  @!P1 IADD3 R32, P4, P5, R6, UR60, R32 ;  /* 0x0000003c06209c10 */ /* 0x001fc8000fd9e020 */
[----:B------:R-:W-:Y:S02]  /*26060*/  @!P1 IADD3.X R33, R25, UR10, R33, P4, P5 ;  /* 0x0000000a19219c10 */ /* 0x000fe4000a7ea421 */
[----:B------:R-:W-:Y:S01]  /*26070*/  ISETP.LT.OR P4, PT, R24, 0x21, !P3 ;  /* 0x000000211800780c */ /* 0x000fe20005f81670 */
[----:B------:R-:W-:Y:S01]  /*26080*/  IMAD.U32 R34, RZ, RZ, UR6 ;  /* 0x00000006ff227e24 */ /* 0x000fe2000f8e00ff */
[----:B------:R-:W-:Y:S04]  /*26090*/  @!P6 STL.64 [R1+0xe0], R36 ;  /* 0x0000e0240100e387 */ /* 0x000fe80000100a00 */
[----:B------:R-:W4:Y:S01]  /*260a0*/  LDL.LU R64, [R1+0x518] ;  /* 0x0005180001407983 */ /* 0x000f220000300800 */
[----:B---3--:R-:W-:-:S04]  /*260b0*/  LOP3.LUT R31, R31, 0xff, RZ, 0xc0, !PT ;  /* 0x000000ff1f1f7812 */ /* 0x008fc800078ec0ff */
[----:B------:R-:W-:-:S05]  /*260c0*/  F2FP.F16.E4M3.UNPACK_B R31, R31 ;  /* 0x0000001fff1f723e */ /* 0x000fca00020006ff */
[----:B------:R-:W-:-:S05]  /*260d0*/  HADD2.F32 R31, -RZ, R31.H0_H0 ;  /* 0x2000001fff1f7230 */ /* 0x000fca0000004100 */
[----:B------:R-:W-:-:S04]  /*260e0*/  FMUL R31, R31, UR5 ;  /* 0x000000051f1f7c20 */ /* 0x000fc80008400000 */
[----:B--2---:R-:W-:Y:S01]  /*260f0*/  FFMA R31, R39, UR4, R31 ;  /* 0x00000004271f7c23 */ /* 0x004fe2000800001f */
[----:B------:R-:W-:Y:S01]  /*26100*/  LOP3.LUT R26, R26, 0xffffbfff, RZ, 0xc0, !PT ;  /* 0xffffbfff1a1a7812 */ /* 0x000fe200078ec0ff */
[----:B------:R-:W-:Y:S01]  /*26110*/  IMAD.U32 R38, RZ, RZ, UR6 ;  /* 0x00000006ff267e24 */ /* 0x000fe2000f8e00ff */
[----:B------:R-:W-:Y:S01]  /*26120*/  LOP3.LUT R29, R29, 0xffbfffff, RZ, 0xc0, !PT ;  /* 0xffbfffff1d1d7812 */ /* 0x000fe200078ec0ff */
[----:B------:R-:W2:Y:S01]  /*26130*/  LDL.LU R39, [R1+0x51c] ;  /* 0x00051c0001277983 */ /* 0x000ea20000300800 */
        /* <DEDUP_REMOVED lines=10> */
[----:B------:R-:W-:Y:S02]  /*261e0*/  ISETP.LT.OR P1, PT, R24, 0x22, !P3 ;  /* 0x000000221800780c */ /* 0x000fe40005f21670 */
[----:B------:R-:W-:Y:S02]  /*261f0*/  @P2 LOP3.LUT R26, R26, 0x4000, RZ, 0xfc, !PT ;  /* 0x000040001a1a2812 */ /* 0x000fe400078efcff */
[----:B------:R-:W-:-:S09]  /*26200*/  ISETP.LT.OR P2, PT, R24, 0xb1, !P0 ;  /* 0x000000b11800780c */ /* 0x000fd20004741670 */
        /* <DEDUP_REMOVED lines=114> */
[----:B------:R-:W-:Y:S01]  /*26930*/  PRMT R31, RZ, 0x7610, R31 ;  /* 0x00007610ff1f7816 */ /* 0x000fe2000000001f */
[----:B------:R-:W0:Y:S05]  /*26940*/  @!P3 LDC.64 R32, c[0x0][0x5c0] ;  /* 0x00017000ff20bb82 */ /* 0x000e2a0000000a00 */
[----:B------:R-:W4:Y:S01]  /*26950*/  @!P1 LDG.E.U8 R31, desc[UR8][R14.64+0x29] ;  /* 0x000029080e1f9981 */ /* 0x000f22000c1e1100 */
[----:B------:R-:W-:Y:S02]  /*26960*/  @!P1 IMAD.X R37, R38, 0x1, R37, P4 ;  /* 0x0000000126259824 */ /* 0x000fe400020e0625 */
[----:B------:R-:W-:-:S02]  /*26970*/  @!P3 IMAD.MOV.U32 R34, RZ, RZ, R6 ;  /* 0x000000ffff22b224 */ /* 0x000fc400078e0006 */
[----:B------:R-:W-:Y:S01]  /*26980*/  @!P3 IMAD.MOV.U32 R35, RZ, RZ, R25 ;  /* 0x000000ffff23b224 */ /* 0x000fe200078e0019 */
[----:B------:R-:W-:Y:S01]  /*26990*/  LOP3.LUT R29, R29, 0xfffdffff, RZ, 0xc0, !PT ;  /* 0xfffdffff1d1d7812 */ /* 0x000fe200078ec0ff */
[----:B------:R-:W-:Y:S01]  /*269a0*/  @!P3 IMAD.WIDE.U32 R34, R4, 0x180, R34 ;  /* 0x000001800422b825 */ /* 0x000fe200078e0022 */
[----:B------:R0:W-:Y:S02]  /*269b0*/  @!P2 STL.64 [R1+0x138], R40 ;  /* 0x000138280100a387 */ /* 0x0001e40000100a00 */
[----:B------:R-:W-:Y:S02]  /*269c0*/  @P2 LOP3.LUT R29, R29, 0x20000, RZ, 0xfc, !PT ;  /* 0x000200001d1d2812 */ /* 0x000fe400078efcff */
        /* <DEDUP_REMOVED lines=33> */
[----:B------:R-:W-:Y:S01]  /*26be0*/  ISETP.GE.AND P3, PT, R3, 0x109, PT ;  /* 0x000001090300780c */ /* 0x000fe20003f66270 */
[----:B------:R-:W-:Y:S01]  /*26bf0*/  IMAD.U32 R34, RZ, RZ, UR6 ;  /* 0x00000006ff227e24 */ /* 0x000fe2000f8e00ff */
[----:B------:R-:W4:Y:S01]  /*26c00*/  LDL.LU R64, [R1+0x538] ;  /* 0x0005380001407983 */ /* 0x000f220000300800 */
[----:B0-----:R-:W-:-:S04]  /*26c10*/  @!P1 IADD3 R32, P4, P5, R6, UR16, R32 ;  /* 0x0000001006209c10 */ /* 0x001fc8000fd9e020 */
[----:B------:R-:W-:Y:S02]  /*26c20*/  @!P1 IADD3.X R33, R25, UR61, R33, P4, P5 ;  /* 0x0000003d19219c10 */ /* 0x000fe4000a7ea421 */
[----:B------:R-:W-:Y:S02]  /*26c30*/  ISETP.LT.OR P4, PT, R24, 0x21, !P3 ;  /* 0x000000211800780c */ /* 0x000fe40005f81670 */
[----:B---3--:R-:W-:-:S04]  /*26c40*/  LOP3.LUT R31, R31, 0xff, RZ, 0xc0, !PT ;  /* 0x000000ff1f1f7812 */ /* 0x008fc800078ec0ff */
        /* <DEDUP_REMOVED lines=17> */
[----:B------:R-:W-:-:S13]  /*26d60*/  ISETP.LT.OR P1, PT, R24, 0x22, !P3 ;  /* 0x000000221800780c */ /* 0x000fda0005f21670 */
[----:B------:R-:W0:Y:S01]  /*26d70*/  @!P1 LDC.64 R36, c[0x0][0x5c0] ;  /* 0x00017000ff249b82 */ /* 0x000e220000000a00 */
[----:B------:R-:W-:-:S05]  /*26d80*/  IMAD.U32 R34, RZ, RZ, UR7 ;  /* 0x00000007ff227e24 */ /* 0x000fca000f8e00ff */
[----:B------:R-:W-:Y:S01]  /*26d90*/  @!P1 IADD3 R34, P5, P6, R34, UR16, R6 ;  /* 0x0000001022229c10 */ /* 0x000fe2000febe006 */
[----:B------:R-:W-:-:S03]  /*26da0*/  @!P0 IMAD.MOV.U32 R35, RZ, RZ, R25 ;  /* 0x000000ffff238224 */ /* 0x000fc600078e0019 */
        /* <DEDUP_REMOVED lines=19> */
[----:B------:R-:W-:-:S04]  /*26ee0*/  ISETP.GE.AND P6, PT, R3, 0x189, PT ;  /* 0x000001890300780c */ /* 0x000fc80003fc6270 */
[----:B------:R-:W-:-:S13]  /*26ef0*/  ISETP.LT.OR P6, PT, R24, 0xc2, !P6 ;  /* 0x000000c21800780c */ /* 0x000fda00077c1670 */
[----:B------:R-:W0:Y:S01]  /*26f00*/  @!P6 LDC.64 R32, c[0x0][0x5c0] ;  /* 0x00017000ff20eb82 */ /* 0x000e220000000a00 */
[----:B------:R-:W-:Y:S02]  /*26f10*/  @!P1 IMAD.X R37, R38, 0x1, R37, P4 ;  /* 0x0000000126259824 */ /* 0x000fe400020e0625 */
[----:B------:R-:W-:Y:S02]  /*26f20*/  @!P6 IMAD.MOV.U32 R34, RZ, RZ, R6 ;  /* 0x000000ffff22e224 */ /* 0x000fe400078e0006 */
[----:B------:R-:W-:Y:S02]  /*26f30*/  @!P6 IMAD.MOV.U32 R35, RZ, RZ, R25 ;  /* 0x000000ffff23e224 */ /* 0x000fe400078e0019 */
[----:B------:R-:W-:Y:S01]  /*26f40*/  @!P6 IMAD.WIDE.U32 R34, R4, 0x180, R34 ;  /* 0x000001800422e825 */ /* 0x000fe200078e0022 */
[----:B------:R0:W-:Y:S01]  /*26f50*/  @!P0 STL.64 [R1+0x158], R40 ;  /* 0x0001582801008387 */ /* 0x0001e20000100a00 */
        /* <DEDUP_REMOVED lines=30> */
[----:B------:R-:W-:Y:S01]  /*27140*/  @!P1 IADD3.X R33, R25, UR61, R33, P4, P5 ;  /* 0x0000003d19219c10 */ /* 0x000fe2000a7ea421 */
[----:B------:R-:W-:Y:S01]  /*27150*/  IMAD.U32 R34, RZ, RZ, UR6 ;  /* 0x00000006ff227e24 */ /* 0x000fe2000f8e00ff */
[----:B------:R-:W-:Y:S04]  /*27160*/  @!P6 STL.64 [R1+0x150], R40 ;  /* 0x000150280100e387 */ /* 0x000fe80000100a00 */
[----:B------:R-:W4:Y:S01]  /*27170*/  LDL.LU R64, [R1+0x548] ;  /* 0x0005480001407983 */ /* 0x000f220000300800 */
[----:B---3--:R-:W-:-:S04]  /*27180*/  LOP3.LUT R31, R31, 0xff, RZ, 0xc0, !PT ;  /* 0x000000ff1f1f7812 */ /* 0x008fc800078ec0ff */
        /* <DEDUP_REMOVED lines=17> */
[----:B---3--:R-:W-:-:S04]  /*272a0*/  LOP3.LUT R31, R31, 0xff, RZ, 0xc0, !PT ;  /* 0x000000ff1f1f7812 */ /* 0x008fc800078ec0ff */
[----:B------:R-:W-:-:S05]  /*272b0*/  F2FP.F16.E4M3.UNPACK_B R31, R31 ;  /* 0x0000001fff1f723e */ /* 0x000fca00020006ff */
[----:B------:R-:W-:-:S05]  /*272c0*/  HADD2.F32 R31, -RZ, R31.H0_H0 ;  /* 0x2000001fff1f7230 */ /* 0x000fca0000004100 */
[----:B------:R-:W-:-:S04]  /*272d0*/  FMUL R31, R31, UR5 ;  /* 0x000000051f1f7c20 */ /* 0x000fc80008400000 */
[----:B----4-:R-:W-:Y:S01]  /*272e0*/  FFMA R31, R64, UR4, R31 ;  /* 0x00000004401f7c23 */ /* 0x010fe2000800001f */
[----:B------:R-:W-:Y:S01]  /*272f0*/  LOP3.LUT R29, R29, 0xfffbffff, RZ, 0xc0, !PT ;  /* 0xfffbffff1d1d7812 */ /* 0x000fe200078ec0ff */
[----:B------:R-:W-:Y:S01]  /*27300*/  IMAD.U32 R34, RZ, RZ, UR7 ;  /* 0x00000007ff227e24 */ /* 0x000fe2000f8e00ff */
[----:B------:R-:W3:Y:S02]  /*27310*/  LDL.LU R64, [R1+0x550] ;  /* 0x0005500001407983 */ /* 0x000ee40000300800 */
[----:B------:R-:W-:-:S05]  /*27320*/  F2FP.SATFINITE.E4M3.F32.PACK_AB_MERGE_C R31, RZ, R31, RZ ;  /* 0x0000001fff1f723e */ /* 0x000fca00048070ff */
[----:B------:R0:W-:Y:S02]  /*27330*/  @!P1 STG.E.U8 desc[UR8][R32.64+0x28], R31 ;  /* 0x0000281f20009986 */ /* 0x0001e4000c101108 */
[----:B0-----:R-:W-:Y:S01]  /*27340*/  PRMT R31, RZ, 0x7610, R31 ;  /* 0x00007610ff1f7816 */ /* 0x001fe2000000001f */
[----:B------:R-:W0:Y:S05]  /*27350*/  @!P4 LDC.64 R32, c[0x0][0x5c0] ;  /* 0x00017000ff20cb82 */ /* 0x000e2a0000000a00 */
[----:B------:R-:W4:Y:S01]  /*27360*/  @!P4 LDG.E.U8 R31, desc[UR8][R18.64+0x29] ;  /* 0x00002908121fc981 */ /* 0x000f22000c1e1100 */
[----:B------:R-:W-:-:S04]  /*27370*/  @P0 LOP3.LUT R29, R29, 0x40000, RZ, 0xfc, !PT ;  /* 0x000400001d1d0812 */ /* 0x000fc800078efcff */
[----:B------:R-:W-:Y:S01]  /*27380*/  LOP3.LUT R29, R29, 0xffff7fff, RZ, 0xc0, !PT ;  /* 0xffff7fff1d1d7812 */ /* 0x000fe200078ec0ff */
[----:B------:R-:W-:-:S03]  /*27390*/  IMAD.U32 R35, RZ, RZ, UR6 ;  /* 0x00000006ff237e24 */ /* 0x000fc6000f8e00ff */
[----:B------:R-:W-:Y:S02]  /*273a0*/  @P6 LOP3.LUT R29, R29, 0x8000, RZ, 0xfc, !PT ;  /* 0x000080001d1d6812 */ /* 0x000fe400078efcff */
[----:B------:R-:W-:Y:S02]  /*273b0*/  @!P4 IADD3 R34, P5, P6, R34, UR16, R6 ;  /* 0x000000102222cc10 */ /* 0x000fe4000febe006 */
[----:B------:R-:W-:Y:S02]  /*273c0*/  LOP3.LUT P0, RZ, R26, 0x2000, RZ, 0xc0, !PT ;  /* 0x000020001aff7812 */ /* 0x000fe4000780c0ff */
[----:B------:R-:W-:Y:S02]  /*273d0*/  @!P4 IADD3.X R35, R35, UR61, R25, P5, P6 ;  /* 0x0000003d2323cc10 */ /* 0x000fe4000afec419 */
[----:B0-----:R-:W-:-:S05]  /*273e0*/  @!P4 IADD3 R32, P1, R34, R32, RZ ;  /* 0x000000202220c210 */ /* 0x001fca0007f3e0ff */
[----:B------:R-:W-:Y:S01]  /*273f0*/  @!P4 IMAD.X R33, R35, 0x1, R33, P1 ;  /* 0x000000012321c824 */ /* 0x000fe200008e0621 */
[----:B------:R-:W-:Y:S02]  /*27400*/  ISETP.LT.OR P1, PT, R24, 0x21, !P0 ;  /* 0x000000211800780c */ /* 0x000fe40004721670 */
[----:B------:R-:W-:-:S04]  /*27410*/  ISETP.GE.AND P6, PT, R3, 0x189, PT ;  /* 0x000001890300780c */ /* 0x000fc80003fc6270 */
[----:B------:R-:W-:-:S07]  /*27420*/  ISETP.LT.OR P2, PT, R24, 0xc9, !P6 ;  /* 0x000000c91800780c */ /* 0x000fce0007741670 */
[----:B------:R-:W-:Y:S02]  /*27430*/  @!P1 IMAD.MOV.U32 R34, RZ, RZ, R6 ;  /* 0x000000ffff229224 */ /* 0x000fe400078e0006 */
[----:B------:R-:W-:Y:S02]  /*27440*/  @!P1 IMAD.MOV.U32 R35, RZ, RZ, R25 ;  /* 0x000000ffff239224 */ /* 0x000fe400078e0019 */
[----:B------:R-:W-:Y:S01]  /*27450*/  @!P1 IMAD.WIDE.U32 R34, R4, 0x180, R34 ;  /* 0x0000018004229825 */ /* 0x000fe200078e0022 */
[----:B----4-:R-:W-:-:S04]  /*27460*/  LOP3.LUT R31, R31, 0xff, RZ, 0xc0, !PT ;  /* 0x000000ff1f1f7812 */ /* 0x010fc800078ec0ff */
[----:B------:R-:W-:-:S05]  /*27470*/  F2FP.F16.E4M3.UNPACK_B R31, R31 ;  /* 0x0000001fff1f723e */ /* 0x000fca00020006ff */
[----:B------:R-:W-:-:S05]  /*27480*/  HADD2.F32 R31, -RZ, R31.H0_H0 ;  /* 0x2000001fff1f7230 */ /* 0x000fca0000004100 */
[----:B------:R-:W-:-:S04]  /*27490*/  FMUL R31, R31, UR5 ;  /* 0x000000051f1f7c20 */ /* 0x000fc80008400000 */
[----:B--2---:R-:W-:-:S05]  /*274a0*/  FFMA R31, R39, UR4, R31 ;  /* 0x00000004271f7c23 */ /* 0x004fca000800001f */
        /* <DEDUP_REMOVED lines=16> */
[----:B------:R-:W-:-:S03]  /*275b0*/  LOP3.LUT R29, R29, 0xffffffbf, RZ, 0xc0, !PT ;  /* 0xffffffbf1d1d7812 */ /* 0x000fc600078ec0ff */
[----:B------:R0:W-:Y:S01]  /*275c0*/  @!P2 STL.64 [R1+0x128], R38 ;  /* 0x000128260100a387 */ /* 0x0001e20000100a00 */
[----:B------:R-:W-:Y:S02]  /*275d0*/  @P2 LOP3.LUT R29, R29, 0x40, RZ, 0xfc, !PT ;  /* 0x000000401d1d2812 */ /* 0x000fe400078efcff */
[----:B------:R-:W-:Y:S01]  /*275e0*/  ISETP.LT.OR P2, PT, R24, 0xca, !P6 ;  /* 0x000000ca1800780c */ /* 0x000fe20007741670 */
[----:B0-----:R-:W4:Y:S01]  /*275f0*/  LDL.LU R39, [R1+0x554] ;  /* 0x0005540001277983 */ /* 0x001f220000300800 */
[----:B--2---:R-:W-:-:S04]  /*27600*/  LOP3.LUT R31, R31, 0xff, RZ, 0xc0, !PT ;  /* 0x000000ff1f1f7812 */ /* 0x004fc800078ec0ff */
[----:B------:R-:W-:-:S05]  /*27610*/  F2FP.F16.E4M3.UNPACK_B R31, R31 ;  /* 0x0000001fff1f723e */ /* 0x000fca00020006ff */
[----:B------:R-:W-:-:S05]  /*27620*/  HADD2.F32 R31, -RZ, R31.H0_H0 ;  /* 0x2000001fff1f7230 */ /* 0x000fca0000004100 */
[----:B------:R-:W-:-:S04]  /*27630*/  FMUL R31, R31, UR5 ;  /* 0x000000051f1f7c20 */ /* 0x000fc80008400000 */
[----:B---3--:R-:W-:Y:S01]  /*27640*/  FFMA R31, R64, UR4, R31 ;  /* 0x00000004401f7c23 */ /* 0x008fe2000800001f */
[----:B------:R-:W-:Y:S01]  /*27650*/  ISETP.LT.OR P3, PT, R24, 0xd1, !P6 ;  /* 0x000000d11800780c */ /* 0x000fe20007761670 */
        /* <DEDUP_REMOVED lines=19> */
[----:B------:R-:W-:Y:S01]  /*27790*/  PRMT R31, RZ, 0x7610, R31 ;  /* 0x00007610ff1f7816 */ /* 0x000fe2000000001f */
[----:B------:R-:W0:Y:S05]  /*277a0*/  @!P3 LDC.64 R32, c[0x0][0x5c0] ;  /* 0x00017000ff20bb82 */ /* 0x000e2a0000000a00 */
[----:B------:R-:W3:Y:S01]  /*277b0*/  @!P1 LDG.E.U8 R31, desc[UR8][R20.64+0x21] ;  /* 0x00002108141f9981 */ /* 0x000ee2000c1e1100 */
[----:B------:R-:W-:Y:S02]  /*277c0*/  @!P3 IMAD.MOV.U32 R34, RZ, RZ, R6 ;  /* 0x000000ffff22b224 */ /* 0x000fe400078e0006 */
[----:B------:R-:W-:Y:S01]  /*277d0*/  @!P3 IMAD.MOV.U32 R35, RZ, RZ, R25 ;  /* 0x000000ffff23b224 */ /* 0x000fe200078e0019 */
[----:B------:R-:W-:Y:S01]  /*277e0*/  LOP3.LUT P5, RZ, R0, 0x800, RZ, 0xc0, !PT ;  /* 0x0000080000ff7812 */ /* 0x000fe200078ac0ff */
[----:B------:R-:W-:Y:S01]  /*277f0*/  @!P3 IMAD.WIDE.U32 R34, R4, 0x180, R34 ;  /* 0x000001800422b825 */ /* 0x000fe200078e0022 */
[----:B------:R0:W-:Y:S01]  /*27800*/  @!P2 STL.64 [R1+0x120], R40 ;  /* 0x000120280100a387 */ /* 0x0001e20000100a00 */
        /* <DEDUP_REMOVED lines=15> */
[----:B------:R-:W-:-:S04]  /*27900*/  @P2 LOP3.LUT R29, R29, 0x10, RZ, 0xfc, !PT ;  /* 0x000000101d1d2812 */ /* 0x000fc800078efcff */
[----:B------:R-:W-:Y:S01]  /*27910*/  LOP3.LUT R29, R29, 0xffffbfff, RZ, 0xc0, !PT ;  /* 0xffffbfff1d1d7812 */ /* 0x000fe200078ec0ff */
[----:B------:R0:W-:Y:S03]  /*27920*/  @!P3 STL.64 [R1+0x118], R40 ;  /* 0x000118280100b387 */ /* 0x0001e60000100a00 */
[----:B------:R-:W-:Y:S02]  /*27930*/  @P3 LOP3.LUT R29, R29, 0x4000, RZ, 0xfc, !PT ;  /* 0x000040001d1d3812 */ /* 0x000fe400078efcff */
        /* <DEDUP_REMOVED lines=11> */
[----:B--2---:R-:W-:Y:S01]  /*279f0*/  FFMA R36, R64, UR4, R31 ;  /* 0x0000000440247c23 */ /* 0x004fe2000800001f */
[----:B------:R-:W-:Y:S01]  /*27a00*/  @!P3 IMAD R31, R5, 0x180, RZ ;  /* 0x00000180051fb824 */ /* 0x000fe200078e02ff */
[----:B------:R-:W2:Y:S03]  /*27a10*/  LDL.LU R64, [R1+0x560] ;  /* 0x0005600001407983 */ /* 0x000ea60000300800 */
[----:B------:R-:W-:Y:S01]  /*27a20*/  @!P3 IMAD.IADD R31, R35, 0x1, R31 ;  /* 0x00000001231fb824 */ /* 0x000fe200078e021f */
[----:B------:R-:W-:-:S04]  /*27a30*/  F2FP.SATFINITE.E4M3.F32.PACK_AB_MERGE_C R36, RZ, R36, RZ ;  /* 0x00000024ff24723e */ /* 0x000fc800048070ff */
[----:B------:R-:W-:Y:S02]  /*27a40*/  @!P3 IADD3.X R41, R31, UR6, R33, P1, P4 ;  /* 0x000000061f29bc10 */ /* 0x000fe40008fe8421 */
[----:B------:R-:W-:Y:S01]  /*27a50*/  PRMT R31, RZ, 0x7610, R31 ;  /* 0x00007610ff1f7816 */ /* 0x000fe2000000001f */
[----:B------:R0:W-:Y:S05]  /*27a60*/  @!P5 STG.E.U8 desc[UR8][R62.64+0x20], R36 ;  /* 0x000020243e00d986 */ /* 0x0001ea000c101108 */
[----:B------:R-:W4:Y:S01]  /*27a70*/  @!P2 LDG.E.U8 R31, desc[UR8][R22.64+0x21] ;  /* 0x00002108161fa981 */ /* 0x000f22000c1e1100 */
[----:B------:R-:W-:-:S13]  /*27a80*/  ISETP.LT.OR P1, PT, R24, 0x29, !P0 ;  /* 0x000000291800780c */ /* 0x000fda0004721670 */
[----:B------:R-:W0:Y:S01]  /*27a90*/  @!P1 LDC.64 R32, c[0x0][0x5c0] ;  /* 0x00017000ff209b82 */ /* 0x000e220000000a00 */
[----:B------:R-:W-:Y:S02]  /*27aa0*/  @!P1 IMAD.MOV.U32 R34, RZ, RZ, R6 ;  /* 0x000000ffff229224 */ /* 0x000fe400078e0006 */
[----:B------:R-:W-:Y:S02]  /*27ab0*/  @!P1 IMAD.MOV.U32 R35, RZ, RZ, R25 ;  /* 0x000000ffff239224 */ /* 0x000fe400078e0019 */
[----:B------:R-:W-:-:S03]  /*27ac0*/  @!P1 IMAD.WIDE.U32 R34, R4, 0x180, R34 ;  /* 0x0000018004229825 */ /* 0x000fc600078e0022 */
[----:B0-----:R-:W-:Y:S02]  /*27ad0*/  @!P1 IADD3 R36, P4, R34, R32, RZ ;  /* 0x0000002022249210 */ /* 0x001fe40007f9e0ff */
[----:B----4-:R-:W-:-:S04]  /*27ae0*/  LOP3.LUT R31, R31, 0xff, RZ, 0xc0, !PT ;  /* 0x000000ff1f1f7812 */ /* 0x010fc800078ec0ff */
[----:B------:R-:W-:-:S05]  /*27af0*/  F2FP.F16.E4M3.UNPACK_B R31, R31 ;  /* 0x0000001fff1f723e */ /* 0x000fca00020006ff */
[----:B------:R-:W-:-:S05]  /*27b00*/  HADD2.F32 R31, -RZ, R31.H0_H0 ;  /* 0x2000001fff1f7230 */ /* 0x000fca0000004100 */
[----:B------:R-:W-:-:S04]  /*27b10*/  FMUL R31, R31, UR5 ;  /* 0x000000051f1f7c20 */ /* 0x000fc80008400000 */
[----:B---3--:R-:W-:-:S05]  /*27b20*/  FFMA R31, R39, UR4, R31 ;  /* 0x00000004271f7c23 */ /* 0x008fca000800001f */
[----:B------:R-:W-:-:S05]  /*27b30*/  F2FP.SATFINITE.E4M3.F32.PACK_AB_MERGE_C R31, RZ, R31, RZ ;  /* 0x0000001fff1f723e */ /* 0x000fca00048070ff */
[----:B------:R0:W-:Y:S01]  /*27b40*/  @!P2 STG.E.U8 desc[UR8][R56.64+0x21], R31 ;  /* 0x0000211f3800a986 */ /* 0x0001e2000c101108 */
[----:B------:R-:W-:Y:S01]  /*27b50*/  ISETP.LT.OR P2, PT, R24, 0xd9, !P6 ;  /* 0x000000d91800780c */ /* 0x000fe20007741670 */
[----:B0-----:R-:W-:-:S05]  /*27b60*/  @!P1 IMAD R31, R5, 0x180, RZ ;  /* 0x00000180051f9824 */ /* 0x001fca00078e02ff */
[----:B------:R-:W-:-:S07]  /*27b70*/  @!P1 IADD3.X R37, R33, R35, R31, P4, !PT ;  /* 0x0000002321259210 */ /* 0x000fce00027fe41f */
        /* <DEDUP_REMOVED lines=9> */
[----:B------:R-:W3:Y:S01]  /*27c10*/  @!P1 LDG.E.U8 R31, desc[UR8][R20.64+0x28] ;  /* 0x00002808141f9981 */ /* 0x000ee2000c1e1100 */
[----:B------:R-:W-:-:S03]  /*27c20*/  ISETP.LT.OR P6, PT, R24, 0xda, !P6 ;  /* 0x000000da1800780c */ /* 0x000fc600077c1670 */
[----:B------:R-:W-:Y:S04]  /*27c30*/  @!P3 STL.64 [R1+0x110], R40 ;  /* 0x000110280100b387 */ /* 0x000fe80000100a00 */
[----:B------:R0:W-:Y:S04]  /*27c40*/  @!P2 STL.64 [R1+0x108], R38 ;  /* 0x000108260100a387 */ /* 0x0001e80000100a00 */
[----:B0-----:R-:W4:Y:S01]  /*27c50*/  LDL.LU R39, [R1+0x564] ;  /* 0x0005640001277983 */ /* 0x001f220000300800 */
        /* <DEDUP_REMOVED lines=27> */
[----:B------:R-:W-:-:S04]  /*27e10*/  @P3 LOP3.LUT R29, R29, 0x1000, RZ, 0xfc, !PT ;  /* 0x000010001d1d3812 */ /* 0x000fc800078efcff */
[----:B------:R-:W-:-:S04]  /*27e20*/  LOP3.LUT R29, R29, 0xfffff7ff, RZ, 0xc0, !PT ;  /* 0xfffff7ff1d1d7812 */ /* 0x000fc800078ec0ff */
[----:B------:R-:W-:Y:S02]  /*27e30*/  @P2 LOP3.LUT R29, R29, 0x800, RZ, 0xfc, !PT ;  /* 0x000008001d1d2812 */ /* 0x000fe400078efcff */
[----:B------:R-:W-:Y:S02]  /*27e40*/  LOP3.LUT P2, RZ, R0, 0x400, RZ, 0xc0, !PT ;  /* 0x0000040000ff7812 */ /* 0x000fe4000784c0ff */
[----:B---3--:R-:W-:-:S04]  /*27e50*/  LOP3.LUT R31, R31, 0xff, RZ, 0xc0, !PT ;  /* 0x000000ff1f1f7812 */ /* 0x008fc800078ec0ff */
[----:B------:R-:W-:-:S05]  /*27e60*/  F2FP.F16.E4M3.UNPACK_B R31, R31 ;  /* 0x0000001fff1f723e */ /* 0x000fca00020006ff */
[----:B------:R-:W-:-:S05]  /*27e70*/  HADD2.F32 R31, -RZ, R31.H0_H0 ;  /* 0x2000001fff1f7230 */ /* 0x000fca0000004100 */
[----:B------:R-:W-:-:S04]  /*27e80*/  FMUL R31, R31, UR5 ;  /* 0x000000051f1f7c20 */ /* 0x000fc80008400000 */
[----:B----4-:R-:W-:-:S05]  /*27e90*/  FFMA R31, R39, UR4, R31 ;  /* 0x00000004271f7c23 */ /* 0x010fca000800001f */
[----:B------:R-:W-:-:S05]  /*27ea0*/  F2FP.SATFINITE.E4M3.F32.PACK_AB_MERGE_C R31, RZ, R31, RZ ;  /* 0x0000001fff1f723e */ /* 0x000fca00048070ff */
[----:B------:R0:W-:Y:S02]  /*27eb0*/  @!P1 STG.E.U8 desc[UR8][R36.64+0x29], R31 ;  /* 0x0000291f24009986 */ /* 0x0001e4000c101108 */
[----:B0-----:R-:W-:-:S06]  /*27ec0*/  PRMT R31, RZ, 0x7610, R31 ;  /* 0x00007610ff1f7816 */ /* 0x001fcc000000001f */
[----:B------:R-:W3:Y:S01]  /*27ed0*/  @!P2 LDG.E.U8 R31, desc[UR8][R22.64+0x28] ;  /* 0x00002808161fa981 */ /* 0x000ee2000c1e1100 */
[C---:B------:R-:W-:Y:S02]  /*27ee0*/  LOP3.LUT P3, RZ, R26.reuse, 0x1000, RZ, 0xc0, !PT ;  /* 0x000010001aff7812 */ /* 0x040fe4000786c0ff */
[----:B------:R-:W-:-:S04]  /*27ef0*/  LOP3.LUT R26, R26, 0xffffffbf, RZ, 0xc0, !PT ;  /* 0xffffffbf1a1a7812 */ /* 0x000fc800078ec0ff */
[----:B------:R-:W-:Y:S02]  /*27f00*/  @P0 LOP3.LUT R26, R26, 0x40, RZ, 0xfc, !PT ;  /* 0x000000401a1a0812 */ /* 0x000fe400078efcff */
[----:B------:R-:W-:Y:S01]  /*27f10*/  LOP3.LUT P0, RZ, R0, 0x200, RZ, 0xc0, !PT ;  /* 0x0000020000ff7812 */ /* 0x000fe2000780c0ff */
[----:B------:R-:W-:Y:S04]  /*27f20*/  @!P6 STL.64 [R1+0x100], R40 ;  /* 0x000100280100e387 */ /* 0x000fe80000100a00 */
[----:B------:R-:W4:Y:S01]  /*27f30*/  LDL.LU R65, [R1+0x56c] ;  /* 0x00056c0001417983 */ /* 0x000f220000300800 */
[----:B------:R-:W-:-:S04]  /*27f40*/  LOP3.LUT R29, R29, 0xfffffdff, RZ, 0xc0, !PT ;  /* 0xfffffdff1d1d7812 */ /* 0x000fc800078ec0ff */
[----:B------:R-:W-:Y:S02]  /*27f50*/  @P6 LOP3.LUT R29, R29, 0x200, RZ, 0xfc, !PT ;  /* 0x000002001d1d6812 */ /* 0x000fe400078efcff */
[----:B------:R-:W-:-:S13]  /*27f60*/  ISETP.LT.OR P6, PT, R24, 0x31, !P3 ;  /* 0x000000311800780c */ /* 0x000fda0005fc1670 */
[----:B------:R-:W0:Y:S01]  /*27f70*/  @!P6 LDC.64 R32, c[0x0][0x5c0] ;  /* 0x00017000ff20eb82 */ /* 0x000e220000000a00 */
[----:B------:R-:W-:Y:S02]  /*27f80*/  ISETP.LT.OR P5, PT, R24, 0x32, !P3 ;  /* 0x000000321800780c */ /* 0x000fe40005fa1670 */
[----:B---3--:R-:W-:-:S04]  /*27f90*/  LOP3.LUT R31, R31, 0xff, RZ, 0xc0, !PT ;  /* 0x000000ff1f1f7812 */ /* 0x008fc800078ec0ff */
[----:B------:R-:W-:-:S05]  /*27fa0*/  F2FP.F16.E4M3.UNPACK_B R31, R31 ;  /* 0x0000001fff1f723e */ /* 0x000fca00020006ff */
[----:B------:R-:W-:-:S05]  /*27fb0*/  HADD2.F32 R31, -RZ, R31.H0_H0 ;  /* 0x2000001fff1f7230 */ /* 0x000fca0000004100 */
[----:B------:R-:W-:-:S04]  /*27fc0*/  FMUL R31, R31, UR5 ;  /* 0x000000051f1f7c20 */ /* 0x000fc80008400000 */
[----:B--2---:R-:W-:Y:S01]  /*27fd0*/  FFMA R31, R64, UR4, R31 ;  /* 0x00000004401f7c23 */ /* 0x004fe2000800001f */
[----:B0-----:R-:W-:Y:S01]  /*27fe0*/  @!P6 IADD3 R38, P1, P4, R6, UR7, R32 ;  /* 0x000000070626ec10 */ /* 0x001fe2000fc3e020 */
[----:B------:R-:W2:Y:S03]  /*27ff0*/  LDL.LU R64, [R1+0x570] ;  /* 0x0005700001407983 */ /* 0x000ea60000300800 */
[----:B------:R-:W-:-:S05]  /*28000*/  F2FP.SATFINITE.E4M3.F32.PACK_AB_MERGE_C R31, RZ, R31, RZ ;  /* 0x0000001fff1f723e */ /* 0x000fca00048070ff */
[----:B------:R0:W-:Y:S02]  /*28010*/  @!P2 STG.E.U8 desc[UR8][R58.64+0x28], R31 ;  /* 0x0000281f3a00a986 */ /* 0x0001e4000c101108 */
[----:B0-----:R-:W-:-:S06]  /*28020*/  PRMT R31, RZ, 0x7610, R31 ;  /* 0x00007610ff1f7816 */ /* 0x001fcc000000001f */
[----:B------:R-:W3:Y:S01]  /*28030*/  @!P0 LDG.E.U8 R31, desc[UR8][R22.64+0x29] ;  /* 0x00002908161f8981 */ /* 0x000ee2000c1e1100 */
[----:B------:R-:W-:Y:S02]  /*28040*/  @!P6 IADD3.X R39, R25, UR6, R33, P1, P4 ;  /* 0x000000061927ec10 */ /* 0x000fe40008fe8421 */
[----:B------:R-:W0:Y:S01]  /*28050*/  @!P5 LDC.64 R32, c[0x0][0x5c0] ;  /* 0x00017000ff20db82 */ /* 0x000e220000000a00 */
[----:B------:R-:W-:-:S04]  /*28060*/  LOP3.LUT R26, R26, 0xfffffbff, RZ, 0xc0, !PT ;  /* 0xfffffbff1a1a7812 */ /* 0x000fc800078ec0ff */
[----:B------:R-:W-:Y:S02]  /*28070*/  @P5 LOP3.LUT R26, R26, 0x400, RZ, 0xfc, !PT ;  /* 0x000004001a1a5812 */ /* 0x000fe400078efcff */
[----:B0-----:R-:W-:-:S04]  /*28080*/  @!P5 IADD3 R34, P1, P4, R6, UR7, R32 ;  /* 0x000000070622dc10 */ /* 0x001fc8000fc3e020 */
[----:B------:R-:W-:Y:S02]  /*28090*/  @!P5 IADD3.X R35, R25, UR6, R33, P1, P4 ;  /* 0x000000061923dc10 */ /* 0x000fe40008fe8421 */
[----:B------:R-:W-:-:S13]  /*280a0*/  ISETP.LT.OR P5, PT, R24, 0x39, !P3 ;  /* 0x000000391800780c */ /* 0x000fda0005fa1670 */
[----:B------:R-:W0:Y:S02]  /*280b0*/  @!P5 LDC.64 R32, c[0x0][0x5c0] ;  /* 0x00017000ff20db82 */ /* 0x000e240000000a00 */
[----:B0-----:R-:W-:-:S04]  /*280c0*/  @!P5 IADD3 R50, P1, P4, R6, UR7, R32 ;  /* 0x000000070632dc10 */ /* 0x001fc8000fc3e020 */
[----:B------:R-:W-:Y:S02]  /*280d0*/  @!P5 IADD3.X R51, R25, UR6, R33, P1, P4 ;  /* 0x000000061933dc10 */ /* 0x000fe40008fe8421 */
[----:B------:R-:W-:-:S13]  /*280e0*/  ISETP.LT.OR P5, PT, R24, 0x3a, !P3 ;  /* 0x0000003a1800780c */ /* 0x000fda0005fa1670 */
[----:B------:R-:W0:Y:S02]  /*280f0*/  @!P5 LDC.64 R32, c[0x0][0x5c0] ;  /* 0x00017000ff20db82 */ /* 0x000e240000000a00 */
        /* <DEDUP_REMOVED lines=10> */
[----:B------:R-:W-:-:S04]  /*281a0*/  ISETP.GE.AND P0, PT, R3, 0x1, PT ;  /* 0x000000010300780c */ /* 0x000fc80003f06270 */
[----:B------:R-:W-:Y:S02]  /*281b0*/  ISETP.LT.OR P1, PT, R24, 0x31, !P0 ;  /* 0x000000311800780c */ /* 0x000fe40004721670 */
[----:B0-----:R-:W-:-:S11]  /*281c0*/  PRMT R31, RZ, 0x7610, R31 ;  /* 0x00007610ff1f7816 */ /* 0x001fd6000000001f */
        /* <DEDUP_REMOVED lines=16> */
[----:B0-----:R-:W-:-:S05]  /*282d0*/  @!P1 IADD3 R32, P4, R6, R32, RZ ;  /* 0x0000002006209210 */ /* 0x001fca0007f9e0ff */
[----:B------:R-:W-:Y:S01]  /*282e0*/  @!P1 IMAD.X R33, R25, 0x1, R33, P4 ;  /* 0x0000000119219824 */ /* 0x000fe200020e0621 */
        /* <DEDUP_REMOVED lines=10> */
[----:B0-----:R-:W-:-:S06]  /*28390*/  PRMT R31, RZ, 0x7610, R31 ;  /* 0x00007610ff1f7816 */ /* 0x001fcc000000001f */
[----:B------:R-:W4:Y:S01]  /*283a0*/  @!P6 LDG.E.U8 R31, desc[UR8][R10.64+0x30] ;  /* 0x000030080a1fe981 */ /* 0x000f22000c1e1100 */
[----:B------:R-:W-:-:S13]  /*283b0*/  ISETP.LT.OR P1, PT, R24, 0x31, !P2 ;  /* 0x000000311800780c */ /* 0x000fda0005721670 */
[----:B------:R-:W0:Y:S02]  /*283c0*/  @!P1 LDC.64 R32, c[0x0][0x5c0] ;  /* 0x00017000ff209b82 */ /* 0x000e240000000a00 */
[----:B0-----:R-:W-:-:S04]  /*283d0*/  @!P1 IADD3 R40, P5, P4, R6, UR60, R32 ;  /* 0x0000003c06289c10 */ /* 0x001fc8000fcbe020 */
[----:B------:R-:W-:Y:S02]  /*283e0*/  @!P1 IADD3.X R41, R25, UR10, R33, P5, P4 ;  /* 0x0000000a19299c10 */ /* 0x000fe4000afe8421 */
[----:B------:R-:W-:-:S13]  /*283f0*/  ISETP.LT.OR P4, PT, R24, 0x32, !P2 ;  /* 0x000000321800780c */ /* 0x000fda0005781670 */
[----:B------:R-:W0:Y:S01]  /*28400*/  @!P4 LDC.64 R32, c[0x0][0x5c0] ;  /* 0x00017000ff20cb82 */ /* 0x000e220000000a00 */
[----:B------:R-:W-:Y:S02]  /*28410*/  @P1 LOP3.LUT R26, R26, 0x200, RZ, 0xfc, !PT ;  /* 0x000002001a1a1812 */ /* 0x000fe400078efcff */
[----:B0-----:R-:W-:-:S04]  /*28420*/  @!P4 IADD3 R36, P5, P1, R6, UR60, R32 ;  /* 0x0000003c0624cc10 */ /* 0x001fc8000f9be020 */
[----:B------:R-:W-:Y:S02]  /*28430*/  @!P4 IADD3.X R37, R25, UR10, R33, P5, P1 ;  /* 0x0000000a1925cc10 */ /* 0x000fe4000afe2421 */
[----:B------:R-:W-:-:S13]  /*28440*/  ISETP.LT.OR P5, PT, R24, 0x39, !P2 ;  /* 0x000000391800780c */ /* 0x000fda00057a1670 */
[----:B------:R-:W0:Y:S01]  /*28450*/  @!P5 LDC.64 R32, c[0x0][0x5c0] ;  /* 0x00017000ff20db82 */ /* 0x000e220000000a00 */
        /* <DEDUP_REMOVED lines=8> */
[----:B0-----:R-:W-:-:S04]  /*284e0*/  @!P5 IADD3 R48, P1, P6, R6, UR60, R32 ;  /* 0x0000003c0630dc10 */ /* 0x001fc8000fe3e020 */
[----:B------:R-:W-:Y:S02]  /*284f0*/  @!P5 IADD3.X R49, R25, UR10, R33, P1, P6 ;  /* 0x0000000a1931dc10 */ /* 0x000fe40008fec421 */
[----:B------:R-:W-:Y:S02]  /*28500*/  LOP3.LUT P5, RZ, R26, 0x400, RZ, 0xc0, !PT ;  /* 0x000004001aff7812 */ /* 0x000fe400078ac0ff */
[----:B-1----:R-:W-:-:S11]  /*28510*/  PRMT R31, RZ, 0x7610, R31 ;  /* 0x00007610ff1f7816 */ /* 0x002fd6000000001f */
[----:B------:R-:W4:Y:S01]  /*28520*/  @!P5 LDG.E.U8 R31, desc[UR8][R10.64+0x31] ;  /* 0x000031080a1fd981 */ /* 0x000f22000c1e1100 */
[----:B------:R-:W-:-:S13]  /*28530*/  ISETP.LT.OR P1, PT, R24, 0x3a, !P2 ;  /* 0x0000003a1800780c */ /* 0x000fda0005721670 */
[----:B------:R-:W0:Y:S01]  /*28540*/  @!P1 LDC.64 R32, c[0x0][0x5c0] ;  /* 0x00017000ff209b82 */ /* 0x000e220000000a00 */
        /* <DEDUP_REMOVED lines=8> */
[----:B0-----:R-:W-:-:S04]  /*285d0*/  @!P1 IADD3 R42, P5, P6, R6, UR60, R32 ;  /* 0x0000003c062a9c10 */ /* 0x001fc8000febe020 */
[----:B------:R-:W-:Y:S02]  /*285e0*/  @!P1 IADD3.X R43, R25, UR10, R33, P5, P6 ;  /* 0x0000000a192b9c10 */ /* 0x000fe4000afec421 */
[----:B------:R-:W-:Y:S02]  /*285f0*/  ISETP.LT.OR P5, PT, R24, 0x39, !P0 ;  /* 0x000000391800780c */ /* 0x000fe400047a1670 */
[----:B-1----:R-:W-:-:S11]  /*28600*/  PRMT R31, RZ, 0x7610, R31 ;  /* 0x00007610ff1f7816 */ /* 0x002fd6000000001f */
        /* <DEDUP_REMOVED lines=19> */
[----:B------:R-:W-:Y:S02]  /*28740*/  LOP3.LUT R26, R26, 0xfffffeff, RZ, 0xc0, !PT ;  /* 0xfffffeff1a1a7812 */ /* 0x000fe400078ec0ff */
[----:B------:R-:W-:Y:S02]  /*28750*/  ISETP.GE.AND P0, PT, R3, 0x101, PT ;  /* 0x000001010300780c */ /* 0x000fe40003f06270 */
[----:B----4-:R-:W-:-:S04]  /*28760*/  LOP3.LUT R31, R31, 0xff, RZ, 0xc0, !PT ;  /* 0x000000ff1f1f7812 */ /* 0x010fc800078ec0ff */
[----:B------:R-:W-:-:S05]  /*28770*/  F2FP.F16.E4M3.UNPACK_B R31, R31 ;  /* 0x0000001fff1f723e */ /* 0x000fca00020006ff */
[----:B------:R-:W-:-:S05]  /*28780*/  HADD2.F32 R31, -RZ, R31.H0_H0 ;  /* 0x2000001fff1f7230 */ /* 0x000fca0000004100 */
[----:B------:R-:W-:-:S04]  /*28790*/  FMUL R31, R31, UR5 ;  /* 0x000000051f1f7c20 */ /* 0x000fc80008400000 */
[----:B---3--:R-:W-:Y:S01]  /*287a0*/  FFMA R31, R65, UR4, R31 ;  /* 0x00000004411f7c23 */ /* 0x008fe2000800001f */
[----:B------:R-:W-:Y:S01]  /*287b0*/  @P2 LOP3.LUT R26, R26, 0x100, RZ, 0xfc, !PT ;  /* 0x000001001a1a2812 */ /* 0x000fe200078efcff */
[----:B------:R-:W3:Y:S03]  /*287c0*/  LDL.LU R65, [R1+0x58c] ;  /* 0x00058c0001417983 */ /* 0x000ee60000300800 */
[----:B------:R-:W-:-:S05]  /*287d0*/  F2FP.SATFINITE.E4M3.F32.PACK_AB_MERGE_C R31, RZ, R31, RZ ;  /* 0x0000001fff1f723e */ /* 0x000fca00048070ff */
[----:B------:R0:W-:Y:S02]  /*287e0*/  @!P5 STG.E.U8 desc[UR8][R32.64+0x39], R31 ;  /* 0x0000391f2000d986 */ /* 0x0001e4000c101108 */
[----:B0-----:R-:W-:-:S06]  /*287f0*/  PRMT R31, RZ, 0x7610, R31 ;  /* 0x00007610ff1f7816 */ /* 0x001fcc000000001f */
[----:B------:R-:W4:Y:S01]  /*28800*/  @!P1 LDG.E.U8 R31, desc[UR8][R10.64+0x38] ;  /* 0x000038080a1f9981 */ /* 0x000f22000c1e1100 */
[----:B------:R-:W-:-:S13]  /*28810*/  ISETP.LT.OR P2, PT, R24, 0x31, !P0 ;  /* 0x000000311800780c */ /* 0x000fda0004741670 */
[----:B------:R-:W0:Y:S01]  /*28820*/  @!P2 LDC.64 R32, c[0x0][0x5c0] ;  /* 0x00017000ff20ab82 */ /* 0x000e220000000a00 */
[----:B------:R-:W-:-:S04]  /*28830*/  LOP3.LUT R0, R0, 0xffffffbf, RZ, 0xc0, !PT ;  /* 0xffffffbf00007812 */ /* 0x000fc800078ec0ff */
[----:B------:R-:W-:Y:S02]  /*28840*/  @P2 LOP3.LUT R0, R0, 0x40, RZ, 0xfc, !PT ;  /* 0x0000004000002812 */ /* 0x000fe400078efcff */
[----:B0-----:R-:W-:-:S04]  /*28850*/  @!P2 IADD3 R44, P5, P6, R6, UR16, R32 ;  /* 0x00000010062cac10 */ /* 0x001fc8000febe020 */
[----:B------:R-:W-:Y:S02]  /*28860*/  @!P2 IADD3.X R45, R25, UR61, R33, P5, P6 ;  /* 0x0000003d192dac10 */ /* 0x000fe4000afec421 */
[----:B------:R-:W-:-:S13]  /*28870*/  ISETP.LT.OR P2, PT, R24, 0x32, !P0 ;  /* 0x000000321800780c */ /* 0x000fda0004741670 */
[----:B------:R-:W0:Y:S01]  /*28880*/  @!P2 LDC.64 R32, c[0x0][0x5c0] ;  /* 0x00017000ff20ab82 */ /* 0x000e220000000a00 */
[----:B------:R-:W-:-:S04]  /*28890*/  LOP3.LUT R0, R0, 0xfffffffd, RZ, 0xc0, !PT ;  /* 0xfffffffd00007812 */ /* 0x000fc800078ec0ff */
[----:B------:R-:W-:Y:S02]  /*288a0*/  @P2 LOP3.LUT R0, R0, 0x2, RZ, 0xfc, !PT ;  /* 0x0000000200002812 */ /* 0x000fe400078efcff */
        /* <DEDUP_REMOVED lines=12> */
[----:B0-----:R-:W-:-:S06]  /*28970*/  PRMT R31, RZ, 0x7610, R31 ;  /* 0x00007610ff1f7816 */ /* 0x001fcc000000001f */
[----:B------:R-:W4:Y:S01]  /*28980*/  @!P2 LDG.E.U8 R31, desc[UR8][R10.64+0x39] ;  /* 0x000039080a1fa981 */ /* 0x000f22000c1e1100 */
[----:B------:R-:W-:-:S13]  /*28990*/  ISETP.LT.OR P1, PT, R24, 0x39, !P0 ;  /* 0x000000391800780c */ /* 0x000fda0004721670 */
[----:B------:R-:W0:Y:S01]  /*289a0*/  @!P1 LDC.64 R32, c[0x0][0x5c0] ;  /* 0x00017000ff209b82 */ /* 0x000e220000000a00 */
[----:B------:R-:W-:Y:S02]  /*289b0*/  @P1 LOP3.LUT R0, R0, 0x8, RZ, 0xfc, !PT ;  /* 0x0000000800001812 */ /* 0x000fe400078efcff */
[----:B0-----:R-:W-:-:S04]  /*289c0*/  @!P1 IADD3 R50, P5, P6, R6, UR16, R32 ;  /* 0x0000001006329c10 */ /* 0x001fc8000febe020 */
[----:B------:R-:W-:Y:S02]  /*289d0*/  @!P1 IADD3.X R51, R25, UR61, R33, P5, P6 ;  /* 0x0000003d19339c10 */ /* 0x000fe4000afec421 */
[----:B------:R-:W-:Y:S02]  /*289e0*/  LOP3.LUT P1, RZ, R26, 0x200, RZ, 0xc0, !PT ;  /* 0x000002001aff7812 */ /* 0x000fe4000782c0ff */
        /* <DEDUP_REMOVED lines=8> */
[----:B0-----:R-:W-:-:S06]  /*28a70*/  PRMT R31, RZ, 0x7610, R31 ;  /* 0x00007610ff1f7816 */ /* 0x001fcc000000001f */
[----:B------:R-:W4:Y:S01]  /*28a80*/  @!P1 LDG.E.U8 R31, desc[UR8][R12.64+0x30] ;  /* 0x000030080c1f9981 */ /* 0x000f22000c1e1100 */
[----:B------:R-:W-:-:S13]  /*28a90*/  ISETP.LT.OR P0, PT, R24, 0x3a, !P0 ;  /* 0x0000003a1800780c */ /* 0x000fda0004701670 */
[----:B------:R-:W0:Y:S01]  /*28aa0*/  @!P0 LDC.64 R32, c[0x0][0x5c0] ;  /* 0x00017000ff208b82 */ /* 0x000e220000000a00 */
[----:B----4-:R-:W-:-:S04]  /*28ab0*/  LOP3.LUT R31, R31, 0xff, RZ, 0xc0, !PT ;  /* 0x000000ff1f1f7812 */ /* 0x010fc800078ec0ff */
[----:B------:R-:W-:-:S05]  /*28ac0*/  F2FP.F16.E4M3.UNPACK_B R31, R31 ;  /* 0x0000001fff1f723e */ /* 0x000fca00020006ff */
[----:B------:R-:W-:-:S05]  /*28ad0*/  HADD2.F32 R31, -RZ, R31.H0_H0 ;  /* 0x2000001fff1f7230 */ /* 0x000fca0000004100 */
[----:B------:R-:W-:-:S04]  /*28ae0*/  FMUL R31, R31, UR5 ;  /* 0x000000051f1f7c20 */ /* 0x000fc80008400000 */
[----:B--2---:R-:W-:Y:S01]  /*28af0*/  FFMA R31, R64, UR4, R31 ;  /* 0x00000004401f7c23 */ /* 0x004fe2000800001f */
[----:B------:R-:W-:Y:S01]  /*28b00*/  ISETP.LT.OR P2, PT, R24, 0x41, !P3 ;  /* 0x000000411800780c */ /* 0x000fe20005f41670 */
[----:B------:R-:W-:Y:S01]  /*28b10*/  IMAD.U32 R34, RZ, RZ, UR6 ;  /* 0x00000006ff227e24 */ /* 0x000fe2000f8e00ff */
[----:B0-----:R-:W-:Y:S01]  /*28b20*/  @!P0 IADD3 R46, P5, P6, R6, UR16, R32 ;  /* 0x00000010062e8c10 */ /* 0x001fe2000febe020 */
[----:B------:R-:W2:Y:S01]  /*28b30*/  LDL.LU R64, [R1+0x598] ;  /* 0x0005980001407983 */ /* 0x000ea20000300800 */
[----:B------:R-:W-:-:S05]  /*28b40*/  F2FP.SATFINITE.E4M3.F32.PACK_AB_MERGE_C R31, RZ, R31, RZ ;  /* 0x0000001fff1f723e */ /* 0x000fca00048070ff */
[----:B------:R0:W-:Y:S02]  /*28b50*/  @!P1 STG.E.U8 desc[UR8][R40.64+0x30], R31 ;  /* 0x0000301f28009986 */ /* 0x0001e4000c101108 */
[----:B0-----:R-:W-:-:S06]  /*28b60*/  PRMT R31, RZ, 0x7610, R31 ;  /* 0x00007610ff1f7816 */ /* 0x001fcc000000001f */
[----:B------:R-:W4:Y:S01]  /*28b70*/  @!P4 LDG.E.U8 R31, desc[UR8][R12.64+0x31] ;  /* 0x000031080c1fc981 */ /* 0x000f22000c1e1100 */
[----:B------:R-:W-:Y:S02]  /*28b80*/  @!P0 IADD3.X R47, R25, UR61, R33, P5, P6 ;  /* 0x0000003d192f8c10 */ /* 0x000fe4000afec421 */
[----:B------:R-:W0:Y:S01]  /*28b90*/  @!P2 LDC.64 R32, c[0x0][0x5c0] ;  /* 0x00017000ff20ab82 */ /* 0x000e220000000a00 */
[----:B------:R-:W-:-:S04]  /*28ba0*/  LOP3.LUT R26, R26, 0xffffff7f, RZ, 0xc0, !PT ;  /* 0xffffff7f1a1a7812 */ /* 0x000fc800078ec0ff */
[----:B------:R-:W-:Y:S02]  /*28bb0*/  @P0 LOP3.LUT R26, R26, 0x80, RZ, 0xfc, !PT ;  /* 0x000000801a1a0812 */ /* 0x000fe400078efcff */
[----:B------:R-:W-:Y:S02]  /*28bc0*/  ISETP.LT.OR P0, PT, R24, 0x42, !P3 ;  /* 0x000000421800780c */ /* 0x000fe40005f01670 */
[----:B0-----:R-:W-:-:S04]  /*28bd0*/  @!P2 IADD3 R58, P5, P6, R6, UR7, R32 ;  /* 0x00000007063aac10 */ /* 0x001fc8000febe020 */
[----:B------:R-:W-:-:S07]  /*28be0*/  @!P2 IADD3.X R59, R25, UR6, R33, P5, P6 ;  /* 0x00000006193bac10 */ /* 0x000fce000afec421 */
[----:B------:R-:W0:Y:S02]  /*28bf0*/  @!P0 LDC.64 R32, c[0x0][0x5c0] ;  /* 0x00017000ff208b82 */ /* 0x000e240000000a00 */
[----:B0-----:R-:W-:-:S04]  /*28c00*/  @!P0 IADD3 R56, P1, P5, R6, UR7, R32 ;  /* 0x0000000706388c10 */ /* 0x001fc8000fd3e020 */
[----:B------:R-:W-:Y:S02]  /*28c10*/  @!P0 IADD3.X R57, R25, UR6, R33, P1, P5 ;  /* 0x0000000619398c10 */ /* 0x000fe40008fea421 */
[----:B------:R-:W-:Y:S02]  /*28c20*/  ISETP.GE.AND P0, PT, R3, 0x89, PT ;  /* 0x000000890300780c */ /* 0x000fe40003f06270 */
        /* <DEDUP_REMOVED lines=8> */
[----:B------:R-:W-:-:S13]  /*28cb0*/  ISETP.LT.OR P4, PT, R24, 0x31, !P0 ;  /* 0x000000311800780c */ /* 0x000fda0004781670 */
[----:B------:R-:W1:Y:S01]  /*28cc0*/  @!P4 LDC.64 R32, c[0x0][0x5c0] ;  /* 0x00017000ff20cb82 */ /* 0x000e620000000a00 */
[----:B0-----:R-:W-:-:S05]  /*28cd0*/  IMAD.U32 R31, RZ, RZ, UR7 ;  /* 0x00000007ff1f7e24 */ /* 0x001fca000f8e00ff */
[----:B------:R-:W-:-:S04]  /*28ce0*/  @!P4 IADD3 R31, P1, P5, R31, UR60, R6 ;  /* 0x0000003c1f1fcc10 */ /* 0x000fc8000fd3e006 */
[----:B------:R-:W-:Y:S02]  /*28cf0*/  @!P4 IADD3.X R34, R34, UR10, R25, P1, P5 ;  /* 0x0000000a2222cc10 */ /* 0x000fe40008fea419 */
[----:B-1----:R-:W-:Y:S02]  /*28d00*/  @!P4 IADD3 R32, P1, R31, R32, RZ ;  /* 0x000000201f20c210 */ /* 0x002fe40007f3e0ff */
[----:B------:R-:W-:-:S06]  /*28d10*/  PRMT R31, RZ, 0x7610, R31 ;  /* 0x00007610ff1f7816 */ /* 0x000fcc000000001f */
[----:B------:R-:W4:Y:S01]  /*28d20*/  @!P4 LDG.E.U8 R31, desc[UR8][R14.64+0x30] ;  /* 0x000030080e1fc981 */ /* 0x000f22000c1e1100 */
[----:B------:R-:W-:Y:S01]  /*28d30*/  @!P4 IMAD.X R33, R34, 0x1, R33, P1 ;  /* 0x000000012221c824 */ /* 0x000fe200008e0621 */
[C---:B------:R-:W-:Y:S02]  /*28d40*/  ISETP.LT.OR P1, PT, R24.reuse, 0x32, !P0 ;  /* 0x000000321800780c */ /* 0x040fe40004721670 */
[----:B------:R-:W-:Y:S01]  /*28d50*/  ISETP.LT.OR P2, PT, R24, 0x49, !P3 ;  /* 0x000000491800780c */ /* 0x000fe20005f41670 */
[----:B------:R-:W-:-:S10]  /*28d60*/  IMAD.U32 R36, RZ, RZ, UR7 ;  /* 0x00000007ff247e24 */ /* 0x000fd4000f8e00ff */
[----:B------:R-:W0:Y:S01]  /*28d70*/  @!P1 LDC.64 R34, c[0x0][0x5c0] ;  /* 0x00017000ff229b82 */ /* 0x000e220000000a00 */
[----:B----4-:R-:W-:-:S04]  /*28d80*/  LOP3.LUT R31, R31, 0xff, RZ, 0xc0, !PT ;  /* 0x000000ff1f1f7812 */ /* 0x010fc800078ec0ff */
[----:B------:R-:W-:-:S05]  /*28d90*/  F2FP.F16.E4M3.UNPACK_B R31, R31 ;  /* 0x0000001fff1f723e */ /* 0x000fca00020006ff */
[----:B------:R-:W-:-:S05]  /*28da0*/  HADD2.F32 R31, -RZ, R31.H0_H0 ;  /* 0x2000001fff1f7230 */ /* 0x000fca0000004100 */
[----:B------:R-:W-:-:S04]  /*28db0*/  FMUL R31, R31, UR5 ;  /* 0x000000051f1f7c20 */ /* 0x000fc80008400000 */
[----:B--2---:R-:W-:Y:S01]  /*28dc0*/  FFMA R31, R64, UR4, R31 ;  /* 0x00000004401f7c23 */ /* 0x004fe2000800001f */
[----:B------:R-:W-:Y:S01]  /*28dd0*/  IMAD.U32 R37, RZ, RZ, UR6 ;  /* 0x00000006ff257e24 */ /* 0x000fe2000f8e00ff */
[----:B------:R-:W-:Y:S01]  /*28de0*/  @!P1 IADD3 R36, P5, P6, R36, UR60, R6 ;  /* 0x0000003c24249c10 */ /* 0x000fe2000febe006 */
[----:B------:R-:W2:Y:S02]  /*28df0*/  LDL.LU R64, [R1+0x5a0] ;  /* 0x0005a00001407983 */ /* 0x000ea40000300800 */
[----:B------:R-:W-:-:S05]  /*28e00*/  F2FP.SATFINITE.E4M3.F32.PACK_AB_MERGE_C R31, RZ, R31, RZ ;  /* 0x0000001fff1f723e */ /* 0x000fca00048070ff */
[----:B------:R1:W-:Y:S02]  /*28e10*/  @!P4 STG.E.U8 desc[UR8][R32.64+0x30], R31 ;  /* 0x0000301f2000c986 */ /* 0x0003e4000c101108 */
[----:B-1----:R-:W-:Y:S01]  /*28e20*/  PRMT R31, RZ, 0x7610, R31 ;  /* 0x00007610ff1f7816 */ /* 0x002fe2000000001f */
[----:B------:R-:W1:Y:S05]  /*28e30*/  @!P2 LDC.64 R32, c[0x0][0x5c0] ;  /* 0x00017000ff20ab82 */ /* 0x000e6a0000000a00 */
[----:B------:R-:W4:Y:S01]  /*28e40*/  @!P1 LDG.E.U8 R31, desc[UR8][R14.64+0x31] ;  /* 0x000031080e1f9981 */ /* 0x000f22000c1e1100 */
[----:B------:R-:W-:Y:S02]  /*28e50*/  @!P1 IADD3.X R37, R37, UR10, R25, P5, P6 ;  /* 0x0000000a25259c10 */ /* 0x000fe4000afec419 */
[----:B------:R-:W-:-:S02]  /*28e60*/  LOP3.LUT R0, R0, 0xfffffbff, RZ, 0xc0, !PT ;  /* 0xfffffbff00007812 */ /* 0x000fc400078ec0ff */
[----:B0-----:R-:W-:Y:S02]  /*28e70*/  @!P1 IADD3 R34, P4, R36, R34, RZ ;  /* 0x0000002224229210 */ /* 0x001fe40007f9e0ff */
[----:B------:R-:W-:Y:S02]  /*28e80*/  @P2 LOP3.LUT R0, R0, 0x400, RZ, 0xfc, !PT ;  /* 0x0000040000002812 */ /* 0x000fe400078efcff */
[----:B-1----:R-:W-:-:S04]  /*28e90*/  @!P2 IADD3 R60, P5, P6, R6, UR7, R32 ;  /* 0x00000007063cac10 */ /* 0x002fc8000febe020 */
[----:B------:R-:W-:Y:S02]  /*28ea0*/  @!P2 IADD3.X R61, R25, UR6, R33, P5, P6 ;  /* 0x00000006193dac10 */ /* 0x000fe4000afec421 */
[----:B------:R-:W-:Y:S01]  /*28eb0*/  LOP3.LUT P2, RZ, R26, 0x100, RZ, 0xc0, !PT ;  /* 0x000001001aff7812 */ /* 0x000fe2000784c0ff */
[----:B------:R-:W-:-:S03]  /*28ec0*/  @!P1 IMAD.X R35, R37, 0x1, R35, P4 ;  /* 0x0000000125239824 */ /* 0x000fc600020e0623 */
[----:B------:R-:W-:Y:S02]  /*28ed0*/  ISETP.LT.OR P6, PT, R24, 0x39, !P2 ;  /* 0x000000391800780c */ /* 0x000fe400057c1670 */
        /* <DEDUP_REMOVED lines=14> */
[----:B0-----:R-:W-:Y:S02]  /*28fc0*/  @!P5 IADD3 R54, P1, P4, R6, UR7, R32 ;  /* 0x000000070636dc10 */ /* 0x001fe4000fc3e020 */
[----:B----4-:R-:W-:-:S04]  /*28fd0*/  LOP3.LUT R31, R31, 0xff, RZ, 0xc0, !PT ;  /* 0x000000ff1f1f7812 */ /* 0x010fc800078ec0ff */
[----:B------:R-:W-:-:S05]  /*28fe0*/  F2FP.F16.E4M3.UNPACK_B R31, R31 ;  /* 0x0000001fff1f723e */ /* 0x000fca00020006ff */
[----:B------:R-:W-:-:S05]  /*28ff0*/  HADD2.F32 R31, -RZ, R31.H0_H0 ;  /* 0x2000001fff1f7230 */ /* 0x000fca0000004100 */
[----:B------:R-:W-:-:S04]  /*29000*/  FMUL R31, R31, UR5 ;  /* 0x000000051f1f7c20 */ /* 0x000fc80008400000 */
[----:B--2---:R-:W-:Y:S01]  /*29010*/  FFMA R31, R64, UR4, R31 ;  /* 0x00000004401f7c23 */ /* 0x004fe2000800001f */
[----:B------:R-:W-:Y:S01]  /*29020*/  @!P5 IADD3.X R55, R25, UR6, R33, P1, P4 ;  /* 0x000000061937dc10 */ /* 0x000fe20008fe8421 */
[----:B------:R-:W-:Y:S01]  /*29030*/  IMAD.U32 R34, RZ, RZ, UR6 ;  /* 0x00000006ff227e24 */ /* 0x000fe2000f8e00ff */
[----:B------:R-:W-:Y:S01]  /*29040*/  LOP3.LUT R0, R0, 0xfffffdff, RZ, 0xc0, !PT ;  /* 0xfffffdff00007812 */ /* 0x000fe200078ec0ff */
[----:B------:R-:W2:Y:S01]  /*29050*/  LDL.LU R64, [R1+0x5a8] ;  /* 0x0005a80001407983 */ /* 0x000ea20000300800 */
[----:B------:R-:W-:-:S05]  /*29060*/  F2FP.SATFINITE.E4M3.F32.PACK_AB_MERGE_C R31, RZ, R31, RZ ;  /* 0x0000001fff1f723e */ /* 0x000fca00048070ff */
[----:B------:R0:W-:Y:S01]  /*29070*/  @!P6 STG.E.U8 desc[UR8][R48.64+0x38], R31 ;  /* 0x0000381f3000e986 */ /* 0x0001e2000c101108 */
[----:B------:R-:W-:Y:S02]  /*29080*/  ISETP.LT.OR P6, PT, R24, 0x3a, !P2 ;  /* 0x0000003a1800780c */ /* 0x000fe400057c1670 */
[----:B0-----:R-:W-:-:S11]  /*29090*/  PRMT R31, RZ, 0x7610, R31 ;  /* 0x00007610ff1f7816 */ /* 0x001fd6000000001f */
[----:B------:R-:W4:Y:S01]  /*290a0*/  @!P6 LDG.E.U8 R31, desc[UR8][R12.64+0x39] ;  /* 0x000039080c1fe981 */ /* 0x000f22000c1e1100 */
[----:B------:R-:W-:-:S13]  /*290b0*/  ISETP.LT.OR P5, PT, R24, 0x41, !P2 ;  /* 0x000000411800780c */ /* 0x000fda00057a1670 */
[----:B------:R-:W0:Y:S01]  /*290c0*/  @!P5 LDC.64 R32, c[0x0][0x5c0] ;  /* 0x00017000ff20db82 */ /* 0x000e220000000a00 */
        /* <DEDUP_REMOVED lines=8> */
[----:B------:R-:W0:Y:S01]  /*29150*/  @!P4 LDC.64 R32, c[0x0][0x5c0] ;  /* 0x00017000ff20cb82 */ /* 0x000e220000000a00 */
[----:B------:R-:W-:-:S04]  /*29160*/  LOP3.LUT R0, R0, 0xffffffef, RZ, 0xc0, !PT ;  /* 0xffffffef00007812 */ /* 0x000fc800078ec0ff */
[----:B------:R-:W-:Y:S02]  /*29170*/  @P5 LOP3.LUT R0, R0, 0x10, RZ, 0xfc, !PT ;  /* 0x0000001000005812 */ /* 0x000fe400078efcff */
        /* <DEDUP_REMOVED lines=8> */
[----:B-1----:R-:W-:-:S05]  /*29200*/  IMAD.U32 R31, RZ, RZ, UR7 ;  /* 0x00000007ff1f7e24 */ /* 0x002fca000f8e00ff */
[----:B------:R-:W-:-:S04]  /*29210*/  @!P4 IADD3 R31, P1, P5, R31, UR60, R6 ;  /* 0x0000003c1f1fcc10 */ /* 0x000fc8000fd3e006 */
[----:B------:R-:W-:Y:S02]  /*29220*/  @!P4 IADD3.X R34, R34, UR10, R25, P1, P5 ;  /* 0x0000000a2222cc10 */ /* 0x000fe40008fea419 */
[----:B0-----:R-:W-:Y:S02]  /*29230*/  @!P4 IADD3 R32, P1, R31, R32, RZ ;  /* 0x000000201f20c210 */ /* 0x001fe40007f3e0ff */
[----:B------:R-:W-:-:S06]  /*29240*/  PRMT R31, RZ, 0x7610, R31 ;  /* 0x00007610ff1f7816 */ /* 0x000fcc000000001f */
[----:B------:R-:W4:Y:S01]  /*29250*/  @!P4 LDG.E.U8 R31, desc[UR8][R14.64+0x38] ;  /* 0x000038080e1fc981 */ /* 0x000f22000c1e1100 */
[----:B------:R-:W-:Y:S01]  /*29260*/  @!P4 IMAD.X R33, R34, 0x1, R33, P1 ;  /* 0x000000012221c824 */ /* 0x000fe200008e0621 */
[----:B------:R-:W-:Y:S02]  /*29270*/  ISETP.LT.OR P1, PT, R24, 0x3a, !P0 ;  /* 0x0000003a1800780c */ /* 0x000fe40004721670 */
[----:B----4-:R-:W-:-:S11]  /*29280*/  LOP3.LUT R31, R31, 0xff, RZ, 0xc0, !PT ;  /* 0x000000ff1f1f7812 */ /* 0x010fd600078ec0ff */
[----:B------:R-:W0:Y:S01]  /*29290*/  @!P1 LDC.64 R34, c[0x0][0x5c0] ;  /* 0x00017000ff229b82 */ /* 0x000e220000000a00 */
[----:B------:R-:W-:-:S05]  /*292a0*/  F2FP.F16.E4M3.UNPACK_B R31, R31 ;  /* 0x0000001fff1f723e */ /* 0x000fca00020006ff */
[----:B------:R-:W-:-:S05]  /*292b0*/  HADD2.F32 R31, -RZ, R31.H0_H0 ;  /* 0x2000001fff1f7230 */ /* 0x000fca0000004100 */
[----:B------:R-:W-:-:S04]  /*292c0*/  FMUL R31, R31, UR5 ;  /* 0x000000051f1f7c20 */ /* 0x000fc80008400000 */
[----:B--2---:R-:W-:Y:S01]  /*292d0*/  FFMA R31, R64, UR4, R31 ;  /* 0x00000004401f7c23 */ /* 0x004fe2000800001f */
[----:B------:R-:W-:Y:S01]  /*292e0*/  ISETP.LT.OR P0, PT, R24, 0x49, !P2 ;  /* 0x000000491800780c */ /* 0x000fe20005701670 */
[----:B------:R-:W-:Y:S02]  /*292f0*/  IMAD.U32 R36, RZ, RZ, UR7 ;  /* 0x00000007ff247e24 */ /* 0x000fe4000f8e00ff */
[----:B------:R-:W-:Y:S01]  /*29300*/  IMAD.U32 R37, RZ, RZ, UR6 ;  /* 0x00000006ff257e24 */ /* 0x000fe2000f8e00ff */
[----:B------:R-:W-:Y:S01]  /*29310*/  F2FP.SATFINITE.E4M3.F32.PACK_AB_MERGE_C R31, RZ, R31, RZ ;  /* 0x0000001fff1f723e */ /* 0x000fe200048070ff */
[----:B------:R-:W2:Y:S04]  /*29320*/  LDL.LU R64, [R1+0x5b0] ;  /* 0x0005b00001407983 */ /* 0x000ea80000300800 */
[----:B------:R1:W-:Y:S02]  /*29330*/  @!P4 STG.E.U8 desc[UR8][R32.64+0x38], R31 ;  /* 0x0000381f2000c986 */ /* 0x0003e4000c101108 */
[----:B-1----:R-:W-:-:S02]  /*29340*/  PRMT R31, RZ, 0x7610, R31 ;  /* 0x00007610ff1f7816 */ /* 0x002fc4000000001f */
[----:B------:R-:W1:Y:S04]  /*29350*/  @!P0 LDC.64 R32, c[0x0][0x5c0] ;  /* 0x00017000ff208b82 */ /* 0x000e680000000a00 */
[----:B------:R-:W4:Y:S01]  /*29360*/  @!P1 LDG.E.U8 R31, desc[UR8][R14.64+0x39] ;  /* 0x000039080e1f9981 */ /* 0x000f22000c1e1100 */
[----:B------:R-:W-:Y:S02]  /*29370*/  @!P1 IADD3 R36, P5, P6, R36, UR60, R6 ;  /* 0x0000003c24249c10 */ /* 0x000fe4000febe006 */
[----:B------:R-:W-:Y:S02]  /*29380*/  LOP3.LUT R0, R0, 0xffffefff, RZ, 0xc0, !PT ;  /* 0xffffefff00007812 */ /* 0x000fe400078ec0ff */
[----:B------:R-:W-:Y:S02]  /*29390*/  @!P1 IADD3.X R37, R37, UR10, R25, P5, P6 ;  /* 0x0000000a25259c10 */ /* 0x000fe4000afec419 */
[----:B0-----:R-:W-:-:S02]  /*293a0*/  @!P1 IADD3 R34, P4, R36, R34, RZ ;  /* 0x0000002224229210 */ /* 0x001fc40007f9e0ff */
[----:B------:R-:W-:-:S03]  /*293b0*/  @P0 LOP3.LUT R0, R0, 0x1000, RZ, 0xfc, !PT ;  /* 0x0000100000000812 */ /* 0x000fc600078efcff */
[----:B------:R-:W-:Y:S01]  /*293c0*/  @!P1 IMAD.X R35, R37, 0x1, R35, P4 ;  /* 0x0000000125239824 */ /* 0x000fe200020e0623 */
[----:B-1----:R-:W-:-:S04]  /*293d0*/  @!P0 IADD3 R42, P5, P6, R6, UR60, R32 ;  /* 0x0000003c062a8c10 */ /* 0x002fc8000febe020 */
[----:B------:R-:W-:Y:S02]  /*293e0*/  @!P0 IADD3.X R43, R25, UR10, R33, P5, P6 ;  /* 0x0000000a192b8c10 */ /* 0x000fe4000afec421 */
[----:B------:R-:W-:Y:S02]  /*293f0*/  LOP3.LUT P5, RZ, R0, 0x40, RZ, 0xc0, !PT ;  /* 0x0000004000ff7812 */ /* 0x000fe400078ac0ff */
[----:B----4-:R-:W-:-:S04]  /*29400*/  LOP3.LUT R31, R31, 0xff, RZ, 0xc0, !PT ;  /* 0x000000ff1f1f7812 */ /* 0x010fc800078ec0ff */
[----:B------:R-:W-:-:S05]  /*29410*/  F2FP.F16.E4M3.UNPACK_B R31, R31 ;  /* 0x0000001fff1f723e */ /* 0x000fca00020006ff */
[----:B------:R-:W-:-:S05]  /*29420*/  HADD2.F32 R31, -RZ, R31.H0_H0 ;  /* 0x2000001fff1f7230 */ /* 0x000fca0000004100 */
[----:B------:R-:W-:-:S04]  /*29430*/  FMUL R31, R31, UR5 ;  /* 0x000000051f1f7c20 */ /* 0x000fc80008400000 */
[----:B---3--:R-:W-:Y:S01]  /*29440*/  FFMA R31, R65, UR4, R31 ;  /* 0x00000004411f7c23 */ /* 0x008fe2000800001f */
[----:B------:R-:W-:Y:S01]  /*29450*/  LOP3.LUT P6, RZ, R0, 0x2, RZ, 0xc0, !PT ;  /* 0x0000000200ff7812 */ /* 0x000fe200078cc0ff */
[----:B------:R-:W3:Y:S03]  /*29460*/  LDL.LU R65, [R1+0x5b4] ;  /* 0x0005b40001417983 */ /* 0x000ee60000300800 */
[----:B------:R-:W-:-:S05]  /*29470*/  F2FP.SATFINITE.E4M3.F32.PACK_AB_MERGE_C R31, RZ, R31, RZ ;  /* 0x0000001fff1f723e */ /* 0x000fca00048070ff */
[----:B------:R0:W-:Y:S02]  /*29480*/  @!P1 STG.E.U8 desc[UR8][R34.64+0x39], R31 ;  /* 0x0000391f22009986 */ /* 0x0001e4000c101108 */
[----:B0-----:R-:W-:-:S06]  /*29490*/  PRMT R31, RZ, 0x7610, R31 ;  /* 0x00007610ff1f7816 */ /* 0x001fcc000000001f */
[----:B------:R-:W4:Y:S01]  /*294a0*/  @!P5 LDG.E.U8 R31, desc[UR8][R16.64+0x30] ;  /* 0x00003008101fd981 */ /* 0x000f22000c1e1100 */
[----:B------:R-:W-:-:S13]  /*294b0*/  ISETP.LT.OR P0, PT, R24, 0x4a, !P2 ;  /* 0x0000004a1800780c */ /* 0x000fda0005701670 */
[----:B------:R-:W0:Y:S01]  /*294c0*/  @!P0 LDC.64 R32, c[0x0][0x5c0] ;  /* 0x00017000ff208b82 */ /* 0x000e220000000a00 */
[----:B------:R-:W-:Y:S02]  /*294d0*/  LOP3.LUT R0, R0, 0xfffffffe, RZ, 0xc0, !PT ;  /* 0xfffffffe00007812 */ /* 0x000fe400078ec0ff */
[----:B------:R-:W-:Y:S02]  /*294e0*/  LOP3.LUT R26, R26, 0xffffffdf, RZ, 0xc0, !PT ;  /* 0xffffffdf1a1a7812 */ /* 0x000fe400078ec0ff */
[----:B------:R-:W-:Y:S02]  /*294f0*/  @P0 LOP3.LUT R0, R0, 0x1, RZ, 0xfc, !PT ;  /* 0x0000000100000812 */ /* 0x000fe400078efcff */
[----:B------:R-:W-:Y:S02]  /*29500*/  @P2 LOP3.LUT R26, R26, 0x20, RZ, 0xfc, !PT ;  /* 0x000000201a1a2812 */ /* 0x000fe400078efcff */
[----:B0-----:R-:W-:-:S04]  /*29510*/  @!P0 IADD3 R36, P1, P4, R6, UR60, R32 ;  /* 0x0000003c06248c10 */ /* 0x001fc8000fc3e020 */
[----:B------:R-:W-:Y:S02]  /*29520*/  @!P0 IADD3.X R37, R25, UR10, R33, P1, P4 ;  /* 0x0000000a19258c10 */ /* 0x000fe40008fe8421 */
[----:B------:R-:W-:-:S04]  /*29530*/  ISETP.GE.AND P0, PT, R3, 0x101, PT ;  /* 0x000001010300780c */ /* 0x000fc80003f06270 */
[----:B------:R-:W-:-:S13]  /*29540*/  ISETP.LT.OR P2, PT, R24, 0x41, !P0 ;  /* 0x000000411800780c */ /* 0x000fda0004741670 */
[----:B------:R-:W0:Y:S01]  /*29550*/  @!P2 LDC.64 R32, c[0x0][0x5c0] ;  /* 0x00017000ff20ab82 */ /* 0x000e220000000a00 */
[----:B----4-:R-:W-:-:S04]  /*29560*/  LOP3.LUT R31, R31, 0xff, RZ, 0xc0, !PT ;  /* 0x000000ff1f1f7812 */ /* 0x010fc800078ec0ff */
[----:B------:R-:W-:-:S05]  /*29570*/  F2FP.F16.E4M3.UNPACK_B R31, R31 ;  /* 0x0000001fff1f723e */ /* 0x000fca00020006ff */
[----:B------:R-:W-:-:S05]  /*29580*/  HADD2.F32 R31, -RZ, R31.H0_H0 ;  /* 0x2000001fff1f7230 */ /* 0x000fca0000004100 */
[----:B------:R-:W-:-:S04]  /*29590*/  FMUL R31, R31, UR5 ;  /* 0x000000051f1f7c20 */ /* 0x000fc80008400000 */
[----:B--2---:R-:W-:Y:S01]  /*295a0*/  FFMA R31, R64, UR4, R31 ;  /* 0x00000004401f7c23 */ /* 0x004fe2000800001f */
[----:B------:R-:W-:Y:S01]  /*295b0*/  LOP3.LUT R0, R0, 0xffffdfff, RZ, 0xc0, !PT ;  /* 0xffffdfff00007812 */ /* 0x000fe200078ec0ff */
[----:B------:R-:W-:Y:S01]  /*295c0*/  IMAD.U32 R34, RZ, RZ, UR6 ;  /* 0x00000006ff227e24 */ /* 0x000fe2000f8e00ff */
[----:B0-----:R-:W-:Y:S01]  /*295d0*/  @!P2 IADD3 R48, P1, P4, R6, UR16, R32 ;  /* 0x000000100630ac10 */ /* 0x001fe2000fc3e020 */
[----:B------:R-:W2:Y:S01]  /*295e0*/  LDL.LU R64, [R1+0x5b8] ;  /* 0x0005b80001407983 */ /* 0x000ea20000300800 */
[----:B------:R-:W-:Y:S02]  /*295f0*/  F2FP.SATFINITE.E4M3.F32.PACK_AB_MERGE_C R31, RZ, R31, RZ ;  /* 0x0000001fff1f723e */ /* 0x000fe400048070ff */
[----:B------:R-:W-:Y:S01]  /*29600*/  @P2 LOP3.LUT R0, R0, 0x2000, RZ, 0xfc, !PT ;  /* 0x0000200000002812 */ /* 0x000fe200078efcff */
[----:B------:R-:W4:Y:S04]  /*29610*/  LDL.LU R67, [R1+0x5bc] ;  /* 0x0005bc0001437983 */ /* 0x000f280000300800 */
[----:B------:R0:W-:Y:S01]  /*29620*/  @!P5 STG.E.U8 desc[UR8][R44.64+0x30], R31 ;  /* 0x0000301f2c00d986 */ /* 0x0001e2000c101108 */
[----:B------:R-:W-:-:S02]  /*29630*/  @!P2 IADD3.X R49, R25, UR61, R33, P1, P4 ;  /* 0x0000003d1931ac10 */ /* 0x000fc40008fe8421 */
[----:B------:R-:W-:Y:S01]  /*29640*/  LOP3.LUT R0, R0, 0xffffffbf, RZ, 0xc0, !PT ;  /* 0xffffffbf00007812 */ /* 0x000fe200078ec0ff */
[----:B------:R-:W5:Y:S01]  /*29650*/  LDL.LU R66, [R1+0x5c0] ;  /* 0x0005c00001427983 */ /* 0x000f620000300800 */
[----:B0-----:R-:W-:-:S06]  /*29660*/  PRMT R31, RZ, 0x7610, R31 ;  /* 0x00007610ff1f7816 */ /* 0x001fcc000000001f */
[----:B------:R-:W3:Y:S01]  /*29670*/  @!P6 LDG.E.U8 R31, desc[UR8][R16.64+0x31] ;  /* 0x00003108101fe981 */ /* 0x000ee2000c1e1100 */
[----:B------:R-:W-:-:S13]  /*29680*/  ISETP.LT.OR P2, PT, R24, 0x42, !P0 ;  /* 0x000000421800780c */ /* 0x000fda0004741670 */
[----:B------:R-:W0:Y:S01]  /*29690*/  @!P2 LDC.64 R32, c[0x0][0x5c0] ;  /* 0x00017000ff20ab82 */ /* 0x000e220000000a00 */
[----:B------:R-:W-:Y:S02]  /*296a0*/  @P2 LOP3.LUT R0, R0, 0x40, RZ, 0xfc, !PT ;  /* 0x0000004000002812 */ /* 0x000fe400078efcff */
[----:B0-----:R-:W-:-:S04]  /*296b0*/  @!P2 IADD3 R44, P1, P4, R6, UR16, R32 ;  /* 0x00000010062cac10 */ /* 0x001fc8000fc3e020 */
[----:B------:R-:W-:Y:S02]  /*296c0*/  @!P2 IADD3.X R45, R25, UR61, R33, P1, P4 ;  /* 0x0000003d192dac10 */ /* 0x000fe40008fe8421 */
[----:B------:R-:W-:-:S04]  /*296d0*/  ISETP.GE.AND P2, PT, R3, 0x109, PT ;  /* 0x000001090300780c */ /* 0x000fc80003f46270 */
[----:B------:R-:W-:-:S13]  /*296e0*/  ISETP.LT.OR P4, PT, R24, 0x31, !P2 ;  /* 0x000000311800780c */ /* 0x000fda0005781670 */
[----:B------:R-:W0:Y:S01]  /*296f0*/  @!P4 LDC.64 R32, c[0x0][0x5c0] ;  /* 0x00017000ff20cb82 */ /* 0x000e220000000a00 */
[----:B---3--:R-:W-:-:S04]  /*29700*/  LOP3.LUT R31, R31, 0xff, RZ, 0xc0, !PT ;  /* 0x000000ff1f1f7812 */ /* 0x008fc800078ec0ff */
[----:B------:R-:W-:-:S05]  /*29710*/  F2FP.F16.E4M3.UNPACK_B R31, R31 ;  /* 0x0000001fff1f723e */ /* 0x000fca00020006ff */
[----:B------:R-:W-:-:S05]  /*29720*/  HADD2.F32 R31, -RZ, R31.H0_H0 ;  /* 0x2000001fff1f7230 */ /* 0x000fca0000004100 */
[----:B------:R-:W-:-:S04]  /*29730*/  FMUL R31, R31, UR5 ;  /* 0x000000051f1f7c20 */ /* 0x000fc80008400000 */
[----:B------:R-:W-:-:S05]  /*29740*/  FFMA R31, R65, UR4, R31 ;  /* 0x00000004411f7c23 */ /* 0x000fca000800001f */
[----:B------:R-:W-:-:S05]  /*29750*/  F2FP.SATFINITE.E4M3.F32.PACK_AB_MERGE_C R31, RZ, R31, RZ ;  /* 0x0000001fff1f723e */ /* 0x000fca00048070ff */
[----:B------:R1:W-:Y:S02]  /*29760*/  @!P6 STG.E.U8 desc[UR8][R38.64+0x31], R31 ;  /* 0x0000311f2600e986 */ /* 0x0003e4000c101108 */
[----:B-1----:R-:W-:-:S05]  /*29770*/  IMAD.U32 R31, RZ, RZ, UR7 ;  /* 0x00000007ff1f7e24 */ /* 0x002fca000f8e00ff */
        /* <DEDUP_REMOVED lines=9> */
[----:B---3--:R-:W-:-:S04]  /*29810*/  LOP3.LUT R31, R31, 0xff, RZ, 0xc0, !PT ;  /* 0x000000ff1f1f7812 */ /* 0x008fc800078ec0ff */
[----:B------:R-:W-:-:S05]  /*29820*/  F2FP.F16.E4M3.UNPACK_B R31, R31 ;  /* 0x0000001fff1f723e */ /* 0x000fca00020006ff */
[----:B------:R-:W-:-:S05]  /*29830*/  HADD2.F32 R31, -RZ, R31.H0_H0 ;  /* 0x2000001fff1f7230 */ /* 0x000fca0000004100 */
[----:B------:R-:W-:-:S04]  /*29840*/  FMUL R31, R31, UR5 ;  /* 0x000000051f1f7c20 */ /* 0x000fc80008400000 */
[----:B--2---:R-:W-:-:S05]  /*29850*/  FFMA R31, R64, UR4, R31 ;  /* 0x00000004401f7c23 */ /* 0x004fca000800001f */
[----:B------:R-:W-:-:S05]  /*29860*/  F2FP.SATFINITE.E4M3.F32.PACK_AB_MERGE_C R31, RZ, R31, RZ ;  /* 0x0000001fff1f723e */ /* 0x000fca00048070ff */
[----:B------:R1:W-:Y:S02]  /*29870*/  @!P4 STG.E.U8 desc[UR8][R32.64+0x30], R31 ;  /* 0x0000301f2000c986 */ /* 0x0003e4000c101108 */
[----:B-1----:R-:W-:Y:S01]  /*29880*/  PRMT R31, RZ, 0x7610, R31 ;  /* 0x00007610ff1f7816 */ /* 0x002fe2000000001f */
[----:B------:R-:W1:Y:S05]  /*29890*/  @!P0 LDC.64 R32, c[0x0][0x5c0] ;  /* 0x00017000ff208b82 */ /* 0x000e6a0000000a00 */
[----:B------:R-:W2:Y:S01]  /*298a0*/  @!P1 LDG.E.U8 R31, desc[UR8][R18.64+0x31] ;  /* 0x00003108121f9981 */ /* 0x000ea2000c1e1100 */
[----:B------:R-:W-:Y:S02]  /*298b0*/  IMAD.U32 R38, RZ, RZ, UR7 ;  /* 0x00000007ff267e24 */ /* 0x000fe4000f8e00ff */
[----:B------:R-:W-:Y:S01]  /*298c0*/  IMAD.U32 R39, RZ, RZ, UR6 ;  /* 0x00000006ff277e24 */ /* 0x000fe2000f8e00ff */
[----:B------:R-:W-:-:S02]  /*298d0*/  LOP3.LUT R0, R0, 0xffffbfff, RZ, 0xc0, !PT ;  /* 0xffffbfff00007812 */ /* 0x000fc400078ec0ff */
[----:B------:R-:W-:Y:S02]  /*298e0*/  @!P1 IADD3 R38, P5, P6, R38, UR16, R6 ;  /* 0x0000001026269c10 */ /* 0x000fe4000febe006 */
[----:B------:R-:W-:Y:S02]  /*298f0*/  @P0 LOP3.LUT R0, R0, 0x4000, RZ, 0xfc, !PT ;  /* 0x0000400000000812 */ /* 0x000fe400078efcff */
[----:B------:R-:W-:Y:S02]  /*29900*/  @!P1 IADD3.X R39, R39, UR61, R25, P5, P6 ;  /* 0x0000003d27279c10 */ /* 0x000fe4000afec419 */
[----:B0-----:R-:W-:Y:S02]  /*29910*/  @!P1 IADD3 R34, P4, R38, R34, RZ ;  /* 0x0000002226229210 */ /* 0x001fe40007f9e0ff */
[----:B-1----:R-:W-:-:S03]  /*29920*/  @!P0 IADD3 R64, P5, P6, R6, UR16, R32 ;  /* 0x0000001006408c10 */ /* 0x002fc6000febe020 */
[----:B------:R-:W-:Y:S01]  /*29930*/  @!P1 IMAD.X R35, R39, 0x1, R35, P4 ;  /* 0x0000000127239824 */ /* 0x000fe200020e0623 */
[----:B------:R-:W-:Y:S02]  /*29940*/  @!P0 IADD3.X R65, R25, UR61, R33, P5, P6 ;  /* 0x0000003d19418c10 */ /* 0x000fe4000afec421 */
[----:B------:R-:W-:Y:S02]  /*29950*/  LOP3.LUT P6, RZ, R0, 0x8, RZ, 0xc0, !PT ;  /* 0x0000000800ff7812 */ /* 0x000fe400078cc0ff */
[----:B--2---:R-:W-:-:S04]  /*29960*/  LOP3.LUT R31, R31, 0xff, RZ, 0xc0, !PT ;  /* 0x000000ff1f1f7812 */ /* 0x004fc800078ec0ff */
[----:B------:R-:W-:-:S05]  /*29970*/  F2FP.F16.E4M3.UNPACK_B R31, R31 ;  /* 0x0000001fff1f723e */ /* 0x000fca00020006ff */
[----:B------:R-:W-:-:S05]  /*29980*/  HADD2.F32 R31, -RZ, R31.H0_H0 ;  /* 0x2000001fff1f7230 */ /* 0x000fca0000004100 */
[----:B------:R-:W-:-:S04]  /*29990*/  FMUL R31, R31, UR5 ;  /* 0x000000051f1f7c20 */ /* 0x000fc80008400000 */
[----:B----4-:R-:W-:Y:S01]  /*299a0*/  FFMA R31, R67, UR4, R31 ;  /* 0x00000004431f7c23 */ /* 0x010fe2000800001f */
[----:B------:R-:W-:Y:S01]  /*299b0*/  LOP3.LUT P0, RZ, R26, 0x80, RZ, 0xc0, !PT ;  /* 0x000000801aff7812 */ /* 0x000fe2000780c0ff */
[----:B------:R-:W2:Y:S03]  /*299c0*/  LDL.LU R67, [R1+0x5c4] ;  /* 0x0005c40001437983 */ /* 0x000ea60000300800 */
[----:B------:R-:W-:-:S05]  /*299d0*/  F2FP.SATFINITE.E4M3.F32.PACK_AB_MERGE_C R31, RZ, R31, RZ ;  /* 0x0000001fff1f723e */ /* 0x000fca00048070ff */
[----:B------:R0:W-:Y:S02]  /*299e0*/  @!P1 STG.E.U8 desc[UR8][R34.64+0x31], R31 ;  /* 0x0000311f22009986 */ /* 0x0001e4000c101108 */
[----:B0-----:R-:W-:-:S06]  /*299f0*/  PRMT R31, RZ, 0x7610, R31 ;  /* 0x00007610ff1f7816 */ /* 0x001fcc000000001f */
[----:B------:R-:W3:Y:S01]  /*29a00*/  @!P6 LDG.E.U8 R31, desc[UR8][R16.64+0x38] ;  /* 0x00003808101fe981 */ /* 0x000ee2000c1e1100 */
[----:B------:R-:W-:-:S04]  /*29a10*/  ISETP.GE.AND P5, PT, R3, 0x101, PT ;  /* 0x000001010300780c */ /* 0x000fc80003fa6270 */
[----:B------:R-:W-:-:S13]  /*29a20*/  ISETP.LT.OR P5, PT, R24, 0x4a, !P5 ;  /* 0x0000004a1800780c */ /* 0x000fda0006fa1670 */
[----:B------:R-:W0:Y:S01]  /*29a30*/  @!P5 LDC.64 R32, c[0x0][0x5c0] ;  /* 0x00017000ff20db82 */ /* 0x000e220000000a00 */
[----:B------:R-:W-:-:S04]  /*29a40*/  LOP3.LUT R0, R0, 0xfffffffd, RZ, 0xc0, !PT ;  /* 0xfffffffd00007812 */ /* 0x000fc800078ec0ff */
[----:B------:R-:W-:Y:S02]  /*29a50*/  @P5 LOP3.LUT R0, R0, 0x2, RZ, 0xfc, !PT ;  /* 0x0000000200005812 */ /* 0x000fe400078efcff */
[----:B0-----:R-:W-:-:S04]  /*29a60*/  @!P5 IADD3 R62, P1, P4, R6, UR16, R32 ;  /* 0x00000010063edc10 */ /* 0x001fc8000fc3e020 */
[----:B------:R-:W-:Y:S02]  /*29a70*/  @!P5 IADD3.X R63, R25, UR61, R33, P1, P4 ;  /* 0x0000003d193fdc10 */ /* 0x000fe40008fe8421 */
[----:B---3--:R-:W-:-:S04]  /*29a80*/  LOP3.LUT R31, R31, 0xff, RZ, 0xc0, !PT ;  /* 0x000000ff1f1f7812 */ /* 0x008fc800078ec0ff */
[----:B------:R-:W-:-:S05]  /*29a90*/  F2FP.F16.E4M3.UNPACK_B R31, R31 ;  /* 0x0000001fff1f723e */ /* 0x000fca00020006ff */
[----:B------:R-:W-:-:S05]  /*29aa0*/  HADD2.F32 R31, -RZ, R31.H0_H0 ;  /* 0x2000001fff1f7230 */ /* 0x000fca0000004100 */
[----:B------:R-:W-:-:S04]  /*29ab0*/  FMUL R31, R31, UR5 ;  /* 0x000000051f1f7c20 */ /* 0x000fc80008400000 */
[----:B-----5:R-:W-:Y:S01]  /*29ac0*/  FFMA R31, R66, UR4, R31 ;  /* 0x00000004421f7c23 */ /* 0x020fe2000800001f */
[----:B------:R-:W-:Y:S01]  /*29ad0*/  ISETP.LT.OR P5, PT, R24, 0x51, !P3 ;  /* 0x000000511800780c */ /* 0x000fe20005fa1670 */
[----:B------:R-:W-:Y:S01]  /*29ae0*/  IMAD.U32 R34, RZ, RZ, UR6 ;  /* 0x00000006ff227e24 */ /* 0x000fe2000f8e00ff */
[----:B------:R-:W3:Y:S02]  /*29af0*/  LDL.LU R66, [R1+0x5c8] ;  /* 0x0005c80001427983 */ /* 0x000ee40000300800 */
[----:B------:R-:W-:-:S05]  /*29b00*/  F2FP.SATFINITE.E4M3.F32.PACK_AB_MERGE_C R31, RZ, R31, RZ ;  /* 0x0000001fff1f723e */ /* 0x000fca00048070ff */
[----:B------:R0:W-:Y:S04]  /*29b10*/  @!P6 STG.E.U8 desc[UR8][R50.64+0x38], R31 ;  /* 0x0000381f3200e986 */ /* 0x0001e8000c101108 */
[----:B------:R-:W1:Y:S01]  /*29b20*/  @!P5 LDC.64 R32, c[0x0][0x5c0] ;  /* 0x00017000ff20db82 */ /* 0x000e620000000a00 */
[----:B0-----:R-:W-:-:S06]  /*29b30*/  PRMT R31, RZ, 0x7610, R31 ;  /* 0x00007610ff1f7816 */ /* 0x001fcc000000001f */
[----:B------:R-:W4:Y:S01]  /*29b40*/  @!P0 LDG.E.U8 R31, desc[UR8][R16.64+0x39] ;  /* 0x00003908101f8981 */ /* 0x000f22000c1e1100 */
[----:B-1----:R-:W-:-:S04]  /*29b50*/  @!P5 IADD3 R72, P1, P4, R6, UR7, R32 ;  /* 0x000000070648dc10 */ /* 0x002fc8000fc3e020 */
[----:B------:R-:W-:Y:S02]  /*29b60*/  @!P5 IADD3.X R73, R25, UR6, R33, P1, P4 ;  /* 0x000000061949dc10 */ /* 0x000fe40008fe8421 */
[----:B------:R-:W-:-:S13]  /*29b70*/  ISETP.LT.OR P5, PT, R24, 0x52, !P3 ;  /* 0x000000521800780c */ /* 0x000fda0005fa1670 */
[----:B------:R-:W0:Y:S02]  /*29b80*/  @!P5 LDC.64 R32, c[0x0][0x5c0] ;  /* 0x00017000ff20db82 */ /* 0x000e240000000a00 */
        /* <DEDUP_REMOVED lines=29> */
[----:B------:R-:W-:Y:S02]  /*29d60*/  F2FP.SATFINITE.E4M3.F32.PACK_AB_MERGE_C R31, RZ, R31, RZ ;  /* 0x0000001fff1f723e */ /* 0x000fe400048070ff */
[----:B------:R-:W-:Y:S01]  /*29d70*/  @!P4 IADD3 R34, P5, P6, R34, UR16, R6 ;  /* 0x000000102222cc10 */ /* 0x000fe2000febe006 */
[----:B------:R-:W4:Y:S04]  /*29d80*/  LDL.LU R80, [R1+0x5d4] ;  /* 0x0005d40001507983 */ /* 0x000f280000300800 */
[----:B------:R0:W-:Y:S01]  /*29d90*/  @!P1 STG.E.U8 desc[UR8][R32.64+0x38], R31 ;  /* 0x0000381f20009986 */ /* 0x0001e2000c101108 */
[----:B------:R-:W-:-:S02]  /*29da0*/  @!P4 IADD3.X R35, R35, UR61, R25, P5, P6 ;  /* 0x0000003d2323cc10 */ /* 0x000fc4000afec419 */
[----:B------:R-:W-:Y:S01]  /*29db0*/  ISETP.LT.OR P2, PT, R24, 0x59, !P3 ;  /* 0x000000591800780c */ /* 0x000fe20005f41670 */
[----:B------:R-:W5:Y:S01]  /*29dc0*/  LDL.LU R78, [R1+0x5d8] ;  /* 0x0005d800014e7983 */ /* 0x000f620000300800 */
[----:B0-----:R-:W-:Y:S01]  /*29dd0*/  PRMT R31, RZ, 0x7610, R31 ;  /* 0x00007610ff1f7816 */ /* 0x001fe2000000001f */
[----:B------:R-:W0:Y:S01]  /*29de0*/  @!P4 LDC.64 R32, c[0x0][0x5c0] ;  /* 0x00017000ff20cb82 */ /* 0x000e220000000a00 */
[----:B------:R-:W-:Y:S01]  /*29df0*/  LOP3.LUT R26, R26, 0xffffffef, RZ, 0xc0, !PT ;  /* 0xffffffef1a1a7812 */ /* 0x000fe200078ec0ff */
[----:B------:R-:W5:Y:S04]  /*29e00*/  LDL.LU R79, [R1+0x5dc] ;  /* 0x0005dc00014f7983 */ /* 0x000f680000300800 */
[----:B------:R-:W2:Y:S01]  /*29e10*/  @!P4 LDG.E.U8 R31, desc[UR8][R18.64+0x39] ;  /* 0x00003908121fc981 */ /* 0x000ea2000c1e1100 */
[----:B0-----:R-:W-:-:S05]  /*29e20*/  @!P4 IADD3 R32, P1, R34, R32, RZ ;  /* 0x000000202220c210 */ /* 0x001fca0007f3e0ff */
[----:B------:R-:W-:Y:S01]  /*29e30*/  @!P4 IMAD.X R33, R35, 0x1, R33, P1 ;  /* 0x000000012321c824 */ /* 0x000fe200008e0621 */
[----:B------:R-:W-:-:S13]  /*29e40*/  ISETP.LT.OR P1, PT, R24, 0x31, !P0 ;  /* 0x000000311800780c */ /* 0x000fda0004721670 */
[----:B------:R-:W-:Y:S02]  /*29e50*/  @!P1 IMAD.MOV.U32 R34, RZ, RZ, R6 ;  /* 0x000000ffff229224 */ /* 0x000fe400078e0006 */
[----:B------:R-:W-:Y:S02]  /*29e60*/  @!P1 IMAD.MOV.U32 R35, RZ, RZ, R25 ;  /* 0x000000ffff239224 */ /* 0x000fe400078e0019 */
[----:B------:R-:W-:Y:S01]  /*29e70*/  @!P1 IMAD.WIDE.U32 R34, R4, 0x180, R34 ;  /* 0x0000018004229825 */ /* 0x000fe200078e0022 */
[----:B--2---:R-:W-:-:S04]  /*29e80*/  LOP3.LUT R31, R31, 0xff, RZ, 0xc0, !PT ;  /* 0x000000ff1f1f7812 */ /* 0x004fc800078ec0ff */
[----:B------:R-:W-:-:S05]  /*29e90*/  F2FP.F16.E4M3.UNPACK_B R31, R31 ;  /* 0x0000001fff1f723e */ /* 0x000fca00020006ff */
[----:B------:R-:W-:-:S05]  /*29ea0*/  HADD2.F32 R31, -RZ, R31.H0_H0 ;  /* 0x2000001fff1f7230 */ /* 0x000fca0000004100 */
[----:B------:R-:W-:-:S04]  /*29eb0*/  FMUL R31, R31, UR5 ;  /* 0x000000051f1f7c20 */ /* 0x000fc80008400000 */
[----:B------:R-:W-:-:S05]  /*29ec0*/  FFMA R31, R67, UR4, R31 ;  /* 0x00000004431f7c23 */ /* 0x000fca000800001f */
[----:B------:R-:W-:-:S05]  /*29ed0*/  F2FP.SATFINITE.E4M3.F32.PACK_AB_MERGE_C R31, RZ, R31, RZ ;  /* 0x0000001fff1f723e */ /* 0x000fca00048070ff */
[----:B------:R0:W-:Y:S02]  /*29ee0*/  @!P4 STG.E.U8 desc[UR8][R32.64+0x39], R31 ;  /* 0x0000391f2000c986 */ /* 0x0001e4000c101108 */
[----:B0-----:R-:W0:Y:S01]  /*29ef0*/  @!P1 LDC.64 R32, c[0x0][0x5c0] ;  /* 0x00017000ff209b82 */ /* 0x001e220000000a00 */
[----:B------:R-:W-:Y:S01]  /*29f00*/  @!P1 IMAD R31, R5, 0x180, RZ ;  /* 0x00000180051f9824 */ /* 0x000fe200078e02ff */
[----:B0-----:R-:W-:-:S04]  /*29f10*/  @!P1 IADD3 R34, P4, R34, R32, RZ ;  /* 0x0000002022229210 */ /* 0x001fc80007f9e0ff */
[--C-:B------:R-:W-:Y:S02]  /*29f20*/  @!P1 IADD3.X R35, R33, R35, R31.reuse, P4, !PT ;  /* 0x0000002321239210 */ /* 0x100fe400027fe41f */
[----:B------:R-:W-:Y:S01]  /*29f30*/  PRMT R31, RZ, 0x7610, R31 ;  /* 0x00007610ff1f7816 */ /* 0x000fe2000000001f */
[----:B------:R-:W0:Y:S05]  /*29f40*/  @!P2 LDC.64 R32, c[0x0][0x5c0] ;  /* 0x00017000ff20ab82 */ /* 0x000e2a0000000a00 */
[----:B------:R-:W2:Y:S01]  /*29f50*/  @!P1 LDG.E.U8 R31, desc[UR8][R20.64+0x30] ;  /* 0x00003008141f9981 */ /* 0x000ea2000c1e1100 */
[----:B0-----:R-:W-:-:S04]  /*29f60*/  @!P2 IADD3 R68, P4, P5, R6, UR7, R32 ;  /* 0x000000070644ac10 */ /* 0x001fc8000fd9e020 */
[----:B------:R-:W-:Y:S02]  /*29f70*/  @!P2 IADD3.X R69, R25, UR6, R33, P4, P5 ;  /* 0x000000061945ac10 */ /* 0x000fe4000a7ea421 */
[----:B--2---:R-:W-:-:S04]  /*29f80*/  LOP3.LUT R31, R31, 0xff, RZ, 0xc0, !PT ;  /* 0x000000ff1f1f7812 */ /* 0x004fc800078ec0ff */
[----:B------:R-:W-:-:S05]  /*29f90*/  F2FP.F16.E4M3.UNPACK_B R31, R31 ;  /* 0x0000001fff1f723e */ /* 0x000fca00020006ff */
[----:B------:R-:W-:-:S05]  /*29fa0*/  HADD2.F32 R31, -RZ, R31.H0_H0 ;  /* 0x2000001fff1f7230 */ /* 0x000fca0000004100 */
[----:B------:R-:W-:-:S04]  /*29fb0*/  FMUL R31, R31, UR5 ;  /* 0x000000051f1f7c20 */ /* 0x000fc80008400000 */
[----:B---3--:R-:W-:-:S05]  /*29fc0*/  FFMA R31, R66, UR4, R31 ;  /* 0x00000004421f7c23 */ /* 0x008fca000800001f */
        /* <DEDUP_REMOVED lines=9> */
[--C-:B------:R-:W-:Y:S02]  /*2a060*/  @!P1 IADD3.X R35, R35, R33, R31.reuse, P4, !PT ;  /* 0x0000002123239210 */ /* 0x100fe400027fe41f */
[----:B------:R-:W-:-:S06]  /*2a070*/  PRMT R31, RZ, 0x7610, R31 ;  /* 0x00007610ff1f7816 */ /* 0x000fcc000000001f */
[----:B------:R-:W2:Y:S01]  /*2a080*/  @!P1 LDG.E.U8 R31, desc[UR8][R20.64+0x31] ;  /* 0x00003108141f9981 */ /* 0x000ea2000c1e1100 */
[----:B------:R-:W-:Y:S02]  /*2a090*/  ISETP.LT.OR P2, PT, R24, 0x5a, !P3 ;  /* 0x0000005a1800780c */ /* 0x000fe40005f41670 */
[----:B------:R-:W-:Y:S02]  /*2a0a0*/  @P3 LOP3.LUT R26, R26, 0x10, RZ, 0xfc, !PT ;  /* 0x000000101a1a3812 */ /* 0x000fe400078efcff */
[C---:B------:R-:W-:Y:S02]  /*2a0b0*/  LOP3.LUT P3, RZ, R0.reuse, 0x100000, RZ, 0xc0, !PT ;  /* 0x0010000000ff7812 */ /* 0x040fe4000786c0ff */
[----:B------:R-:W-:-:S07]  /*2a0c0*/  LOP3.LUT P6, RZ, R0, 0x80000, RZ, 0xc0, !PT ;  /* 0x0008000000ff7812 */ /* 0x000fce00078cc0ff */
[----:B------:R-:W0:Y:S01]  /*2a0d0*/  @!P2 LDC.64 R32, c[0x0][0x5c0] ;  /* 0x00017000ff20ab82 */ /* 0x000e220000000a00 */
[----:B--2---:R-:W-:-:S04]  /*2a0e0*/  LOP3.LUT R31, R31, 0xff, RZ, 0xc0, !PT ;  /* 0x000000ff1f1f7812 */ /* 0x004fc800078ec0ff */
[----:B------:R-:W-:-:S05]  /*2a0f0*/  F2FP.F16.E4M3.UNPACK_B R31, R31 ;  /* 0x0000001fff1f723e */ /* 0x000fca00020006ff */
[----:B------:R-:W-:-:S05]  /*2a100*/  HADD2.F32 R31, -RZ, R31.H0_H0 ;  /* 0x2000001fff1f7230 */ /* 0x000fca0000004100 */
[----:B------:R-:W-:-:S04]  /*2a110*/  FMUL R31, R31, UR5 ;  /* 0x000000051f1f7c20 */ /* 0x000fc80008400000 */
[----:B----4-:R-:W-:-:S05]  /*2a120*/  FFMA R31, R80, UR4, R31 ;  /* 0x00000004501f7c23 */ /* 0x010fca000800001f */
[----:B------:R-:W-:-:S05]  /*2a130*/  F2FP.SATFINITE.E4M3.F32.PACK_AB_MERGE_C R31, RZ, R31, RZ ;  /* 0x0000001fff1f723e */ /* 0x000fca00048070ff */
[----:B------:R1:W-:Y:S02]  /*2a140*/  @!P1 STG.E.U8 desc[UR8][R34.64+0x31], R31 ;  /* 0x0000311f22009986 */ /* 0x0003e4000c101108 */
[----:B-1----:R-:W-:-:S06]  /*2a150*/  PRMT R31, RZ, 0x7610, R31 ;  /* 0x00007610ff1f7816 */ /* 0x002fcc000000001f */
[----:B------:R-:W2:Y:S01]  /*2a160*/  @!P3 LDG.E.U8 R31, desc[UR8][R22.64+0x30] ;  /* 0x00003008161fb981 */ /* 0x000ea2000c1e1100 */
[----:B0-----:R-:W-:-:S04]  /*2a170*/  @!P2 IADD3 R66, P4, P5, R6, UR7, R32 ;  /* 0x000000070642ac10 */ /* 0x001fc8000fd9e020 */
[----:B------:R-:W-:Y:S02]  /*2a180*/  @!P2 IADD3.X R67, R25, UR6, R33, P4, P5 ;  /* 0x000000061943ac10 */ /* 0x000fe4000a7ea421 */
[----:B------:R-:W-:-:S04]  /*2a190*/  LOP3.LUT P2, RZ, R26, 0x20, RZ, 0xc0, !PT ;  /* 0x000000201aff7812 */ /* 0x000fc8000784c0ff */
[----:B------:R-:W-:-:S13]  /*2a1a0*/  ISETP.LT.OR P5, PT, R24, 0x51, !P2 ;  /* 0x000000511800780c */ /* 0x000fda00057a1670 */
[----:B------:R-:W0:Y:S01]  /*2a1b0*/  @!P5 LDC.64 R32, c[0x0][0x5c0] ;  /* 0x00017000ff20db82 */ /* 0x000e220000000a00 */
[----:B--2---:R-:W-:-:S04]  /*2a1c0*/  LOP3.LUT R31, R31, 0xff, RZ, 0xc0, !PT ;  /* 0x000000ff1f1f7812 */ /* 0x004fc800078ec0ff */
[----:B------:R-:W-:-:S05]  /*2a1d0*/  F2FP.F16.E4M3.UNPACK_B R31, R31 ;  /* 0x0000001fff1f723e */ /* 0x000fca00020006ff */
[----:B------:R-:W-:-:S05]  /*2a1e0*/  HADD2.F32 R31, -RZ, R31.H0_H0 ;  /* 0x2000001fff1f7230 */ /* 0x000fca0000004100 */
[----:B------:R-:W-:-:S04]  /*2a1f0*/  FMUL R31, R31, UR5 ;  /* 0x000000051f1f7c20 */ /* 0x000fc80008400000 */
[----:B-----5:R-:W-:Y:S01]  /*2a200*/  FFMA R31, R78, UR4, R31 ;  /* 0x000000044e1f7c23 */ /* 0x020fe2000800001f */
[----:B0-----:R-:W-:Y:S01]  /*2a210*/  @!P5 IADD3 R50, P1, P4, R6, UR60, R32 ;  /* 0x0000003c0632dc10 */ /* 0x001fe2000fc3e020 */
[----:B------:R-:W2:Y:S03]  /*2a220*/  LDL.LU R78, [R1+0x5e0] ;  /* 0x0005e000014e7983 */ /* 0x000ea60000300800 */
[----:B------:R-:W-:-:S05]  /*2a230*/  F2FP.SATFINITE.E4M3.F32.PACK_AB_MERGE_C R31, RZ, R31, RZ ;  /* 0x0000001fff1f723e */ /* 0x000fca00048070ff */
[----:B------:R0:W-:Y:S02]  /*2a240*/  @!P3 STG.E.U8 desc[UR8][R74.64+0x30], R31 ;  /* 0x0000301f4a00b986 */ /* 0x0001e4000c101108 */
[----:B0-----:R-:W-:-:S06]  /*2a250*/  PRMT R31, RZ, 0x7610, R31 ;  /* 0x00007610ff1f7816 */ /* 0x001fcc000000001f */
[----:B------:R-:W3:Y:S01]  /*2a260*/  @!P6 LDG.E.U8 R31, desc[UR8][R22.64+0x31] ;  /* 0x00003108161fe981 */ /* 0x000ee2000c1e1100 */
[----:B------:R-:W-:Y:S02]  /*2a270*/  @!P5 IADD3.X R51, R25, UR10, R33, P1, P4 ;  /* 0x0000000a1933dc10 */ /* 0x000fe40008fe8421 */
[----:B------:R-:W-:-:S13]  /*2a280*/  ISETP.LT.OR P5, PT, R24, 0x52, !P2 ;  /* 0x000000521800780c */ /* 0x000fda00057a1670 */
[----:B------:R-:W0:Y:S02]  /*2a290*/  @!P5 LDC.64 R32, c[0x0][0x5c0] ;  /* 0x00017000ff20db82 */ /* 0x000e240000000a00 */
[----:B0-----:R-:W-:-:S04]  /*2a2a0*/  @!P5 IADD3 R46, P1, P4, R6, UR60, R32 ;  /* 0x0000003c062edc10 */ /* 0x001fc8000fc3e020 */
[----:B------:R-:W-:Y:S02]  /*2a2b0*/  @!P5 IADD3.X R47, R25, UR10, R33, P1, P4 ;  /* 0x0000000a192fdc10 */ /* 0x000fe40008fe8421 */
[----:B------:R-:W-:-:S13]  /*2a2c0*/  ISETP.LT.OR P1, PT, R24, 0x39, !P0 ;  /* 0x000000391800780c */ /* 0x000fda0004721670 */
[----:B------:R-:W0:Y:S01]  /*2a2d0*/  @!P1 LDC.64 R32, c[0x0][0x5c0] ;  /* 0x00017000ff209b82 */ /* 0x000e220000000a00 */
[----:B------:R-:W-:Y:S02]  /*2a2e0*/  @!P1 IMAD.MOV.U32 R34, RZ, RZ, R6 ;  /* 0x000000ffff229224 */ /* 0x000fe400078e0006 */
[----:B------:R-:W-:Y:S02]  /*2a2f0*/  @!P1 IMAD.MOV.U32 R35, RZ, RZ, R25 ;  /* 0x000000ffff239224 */ /* 0x000fe400078e0019 */
[----:B------:R-:W-:-:S03]  /*2a300*/  @!P1 IMAD.WIDE.U32 R34, R4, 0x180, R34 ;  /* 0x0000018004229825 */ /* 0x000fc600078e0022 */
[----:B0-----:R-:W-:Y:S02]  /*2a310*/  @!P1 IADD3 R34, P4, R34, R32, RZ ;  /* 0x0000002022229210 */ /* 0x001fe40007f9e0ff */
[----:B---3--:R-:W-:-:S04]  /*2a320*/  LOP3.LUT R31, R31, 0xff, RZ, 0xc0, !PT ;  /* 0x000000ff1f1f7812 */ /* 0x008fc800078ec0ff */
[----:B------:R-:W-:-:S05]  /*2a330*/  F2FP.F16.E4M3.UNPACK_B R31, R31 ;  /* 0x0000001fff1f723e */ /* 0x000fca00020006ff */
[----:B------:R-:W-:-:S05]  /*2a340*/  HADD2.F32 R31, -RZ, R31.H0_H0 ;  /* 0x2000001fff1f7230 */ /* 0x000fca0000004100 */
[----:B------:R-:W-:-:S04]  /*2a350*/  FMUL R31, R31, UR5 ;  /* 0x000000051f1f7c20 */ /* 0x000fc80008400000 */
[----:B------:R-:W-:Y:S01]  /*2a360*/  FFMA R31, R79, UR4, R31 ;  /* 0x000000044f1f7c23 */ /* 0x000fe2000800001f */
[----:B------:R-:W-:Y:S01]  /*2a370*/  ISETP.LT.OR P3, PT, R24, 0x59, !P2 ;  /* 0x000000591800780c */ /* 0x000fe20005761670 */
[----:B------:R-:W3:Y:S03]  /*2a380*/  LDL.LU R79, [R1+0x5e4] ;  /* 0x0005e400014f7983 */ /* 0x000ee60000300800 */
[----:B------:R-:W-:-:S05]  /*2a390*/  F2FP.SATFINITE.E4M3.F32.PACK_AB_MERGE_C R31, RZ, R31, RZ ;  /* 0x0000001fff1f723e */ /* 0x000fca00048070ff */
[----:B------:R0:W-:Y:S02]  /*2a3a0*/  @!P6 STG.E.U8 desc[UR8][R70.64+0x31], R31 ;  /* 0x0000311f4600e986 */ /* 0x0001e4000c101108 */
[----:B0-----:R-:W-:-:S05]  /*2a3b0*/  @!P1 IMAD R31, R5, 0x180, RZ ;  /* 0x00000180051f9824 */ /* 0x001fca00078e02ff */
[--C-:B------:R-:W-:Y:S02]  /*2a3c0*/  @!P1 IADD3.X R35, R33, R35, R31.reuse, P4, !PT ;  /* 0x0000002321239210 */ /* 0x100fe400027fe41f */
[----:B------:R-:W-:Y:S01]  /*2a3d0*/  PRMT R31, RZ, 0x7610, R31 ;  /* 0x00007610ff1f7816 */ /* 0x000fe2000000001f */
[----:B------:R-:W0:Y:S05]  /*2a3e0*/  @!P3 LDC.64 R32, c[0x0][0x5c0] ;  /* 0x00017000ff20bb82 */ /* 0x000e2a0000000a00 */
[----:B------:R-:W4:Y:S01]  /*2a3f0*/  @!P1 LDG.E.U8 R31, desc[UR8][R20.64+0x38] ;  /* 0x00003808141f9981 */ /* 0x000f22000c1e1100 */
[----:B0-----:R-:W-:-:S04]  /*2a400*/  @!P3 IADD3 R74, P4, P5, R6, UR60, R32 ;  /* 0x0000003c064abc10 */ /* 0x001fc8000fd9e020 */
[----:B------:R-:W-:Y:S02]  /*2a410*/  @!P3 IADD3.X R75, R25, UR10, R33, P4, P5 ;  /* 0x0000000a194bbc10 */ /* 0x000fe4000a7ea421 */
[----:B----4-:R-:W-:-:S04]  /*2a420*/  LOP3.LUT R31, R31, 0xff, RZ, 0xc0, !PT ;  /* 0x000000ff1f1f7812 */ /* 0x010fc800078ec0ff */
[----:B------:R-:W-:-:S05]  /*2a430*/  F2FP.F16.E4M3.UNPACK_B R31, R31 ;  /* 0x0000001fff1f723e */ /* 0x000fca00020006ff */
[----:B------:R-:W-:-:S05]  /*2a440*/  HADD2.F32 R31, -RZ, R31.H0_H0 ;  /* 0x2000001fff1f7230 */ /* 0x000fca0000004100 */
[----:B------:R-:W-:-:S04]  /*2a450*/  FMUL R31, R31, UR5 ;  /* 0x000000051f1f7c20 */ /* 0x000fc80008400000 */
[----:B--2---:R-:W-:Y:S01]  /*2a460*/  FFMA R31, R78, UR4, R31 ;  /* 0x000000044e1f7c23 */ /* 0x004fe2000800001f */
[C---:B------:R-:W-:Y:S01]  /*2a470*/  ISETP.LT.OR P3, PT, R24.reuse, 0x5a, !P2 ;  /* 0x0000005a1800780c */ /* 0x040fe20005761670 */
[----:B------:R-:W2:Y:S03]  /*2a480*/  LDL.LU R78, [R1+0x5e8] ;  /* 0x0005e800014e7983 */ /* 0x000ea60000300800 */
[----:B------:R-:W-:Y:S01]  /*2a490*/  F2FP.SATFINITE.E4M3.F32.PACK_AB_MERGE_C R31, RZ, R31, RZ ;  /* 0x0000001fff1f723e */ /* 0x000fe200048070ff */
[----:B------:R-:W4:Y:S04]  /*2a4a0*/  LDL.LU R86, [R1+0x5ec] ;  /* 0x0005ec0001567983 */ /* 0x000f280000300800 */
[----:B------:R0:W-:Y:S01]  /*2a4b0*/  @!P1 STG.E.U8 desc[UR8][R34.64+0x38], R31 ;  /* 0x0000381f22009986 */ /* 0x0001e2000c101108 */
[----:B------:R-:W-:-:S02]  /*2a4c0*/  ISETP.LT.OR P1, PT, R24, 0x3a, !P0 ;  /* 0x0000003a1800780c */ /* 0x000fc40004721670 */
[----:B------:R-:W-:Y:S01]  /*2a4d0*/  LOP3.LUT P6, RZ, R0, 0x800000, RZ, 0xc0, !PT ;  /* 0x0080000000ff7812 */ /* 0x000fe200078cc0ff */
[----:B------:R-:W5:Y:S10]  /*2a4e0*/  LDL.LU R87, [R1+0x5f0] ;  /* 0x0005f00001577983 */ /* 0x000f740000300800 */
[----:B0-----:R-:W0:Y:S01]  /*2a4f0*/  @!P1 LDC.64 R34, c[0x0][0x5c0] ;  /* 0x00017000ff229b82 */ /* 0x001e220000000a00 */
[----:B------:R-:W-:-:S02]  /*2a500*/  @!P1 IMAD.MOV.U32 R32, RZ, RZ, R6 ;  /* 0x000000ffff209224 */ /* 0x000fc400078e0006 */
[----:B------:R-:W-:Y:S02]  /*2a510*/  @!P1 IMAD.MOV.U32 R33, RZ, RZ, R25 ;  /* 0x000000ffff219224 */ /* 0x000fe400078e0019 */
[----:B------:R-:W-:-:S04]  /*2a520*/  @!P1 IMAD.WIDE.U32 R32, R4, 0x180, R32 ;  /* 0x0000018004209825 */ /* 0x000fc800078e0020 */
[----:B------:R-:W-:Y:S01]  /*2a530*/  @!P1 IMAD R31, R5, 0x180, RZ ;  /* 0x00000180051f9824 */ /* 0x000fe200078e02ff */
[----:B0-----:R-:W-:-:S04]  /*2a540*/  @!P1 IADD3 R34, P4, R32, R34, RZ ;  /* 0x0000002220229210 */ /* 0x001fc80007f9e0ff */
[--C-:B------:R-:W-:Y:S02]  /*2a550*/  @!P1 IADD3.X R35, R35, R33, R31.reuse, P4, !PT ;  /* 0x0000002123239210 */ /* 0x100fe400027fe41f */
[----:B------:R-:W-:Y:S01]  /*2a560*/  PRMT R31, RZ, 0x7610, R31 ;  /* 0x00007610ff1f7816 */ /* 0x000fe2000000001f */
[----:B------:R-:W0:Y:S05]  /*2a570*/  @!P3 LDC.64 R32, c[0x0][0x5c0] ;  /* 0x00017000ff20bb82 */ /* 0x000e2a0000000a00 */
[----:B------:R-:W3:Y:S01]  /*2a580*/  @!P1 LDG.E.U8 R31, desc[UR8][R20.64+0x39] ;  /* 0x00003908141f9981 */ /* 0x000ee2000c1e1100 */
[----:B0-----:R-:W-:-:S04]  /*2a590*/  @!P3 IADD3 R70, P4, P5, R6, UR60, R32 ;  /* 0x0000003c0646bc10 */ /* 0x001fc8000fd9e020 */
[----:B------:R-:W-:Y:S02]  /*2a5a0*/  @!P3 IADD3.X R71, R25, UR10, R33, P4, P5 ;  /* 0x0000000a1947bc10 */ /* 0x000fe4000a7ea421 */
[----:B------:R-:W-:Y:S02]  /*2a5b0*/  LOP3.LUT P5, RZ, R0, 0x1000000, RZ, 0xc0, !PT ;  /* 0x0100000000ff7812 */ /* 0x000fe400078ac0ff */
[----:B---3--:R-:W-:-:S04]  /*2a5c0*/  LOP3.LUT R31, R31, 0xff, RZ, 0xc0, !PT ;  /* 0x000000ff1f1f7812 */ /* 0x008fc800078ec0ff */
[----:B------:R-:W-:-:S05]  /*2a5d0*/  F2FP.F16.E4M3.UNPACK_B R31, R31 ;  /* 0x0000001fff1f723e */ /* 0x000fca00020006ff */
[----:B------:R-:W-:-:S05]  /*2a5e0*/  HADD2.F32 R31, -RZ, R31.H0_H0 ;  /* 0x2000001fff1f7230 */ /* 0x000fca0000004100 */
[----:B------:R-:W-:-:S04]  /*2a5f0*/  FMUL R31, R31, UR5 ;  /* 0x000000051f1f7c20 */ /* 0x000fc80008400000 */
[----:B------:R-:W-:-:S05]  /*2a600*/  FFMA R31, R79, UR4, R31 ;  /* 0x000000044f1f7c23 */ /* 0x000fca000800001f */
[----:B------:R-:W-:-:S05]  /*2a610*/  F2FP.SATFINITE.E4M3.F32.PACK_AB_MERGE_C R31, RZ, R31, RZ ;  /* 0x0000001fff1f723e */ /* 0x000fca00048070ff */
[----:B------:R0:W-:Y:S02]  /*2a620*/  @!P1 STG.E.U8 desc[UR8][R34.64+0x39], R31 ;  /* 0x0000391f22009986 */ /* 0x0001e4000c101108 */
[----:B0-----:R-:W-:-:S06]  /*2a630*/  PRMT R31, RZ, 0x7610, R31 ;  /* 0x00007610ff1f7816 */ /* 0x001fcc000000001f */
[----:B------:R-:W3:Y:S01]  /*2a640*/  @!P5 LDG.E.U8 R31, desc[UR8][R22.64+0x38] ;  /* 0x00003808161fd981 */ /* 0x000ee2000c1e1100 */
[----:B------:R-:W-:-:S04]  /*2a650*/  LOP3.LUT R26, R26, 0xfffffffe, RZ, 0xc0, !PT ;  /* 0xfffffffe1a1a7812 */ /* 0x000fc800078ec0ff */
[----:B------:R-:W-:Y:S02]  /*2a660*/  @P0 LOP3.LUT R26, R26, 0x1, RZ, 0xfc, !PT ;  /* 0x000000011a1a0812 */ /* 0x000fe400078efcff */
[----:B------:R-:W-:-:S04]  /*2a670*/  ISETP.GE.AND P0, PT, R3, 0x101, PT ;  /* 0x000001010300780c */ /* 0x000fc80003f06270 */
[----:B------:R-:W-:-:S13]  /*2a680*/  ISETP.LT.OR P3, PT, R24, 0x51, !P0 ;  /* 0x000000511800780c */ /* 0x000fda0004761670 */
[----:B------:R-:W0:Y:S01]  /*2a690*/  @!P3 LDC.64 R32, c[0x0][0x5c0] ;  /* 0x00017000ff20bb82 */ /* 0x000e220000000a00 */
[----:B------:R-:W-:-:S04]  /*2a6a0*/  LOP3.LUT R0, R0, 0xffbfffff, RZ, 0xc0, !PT ;  /* 0xffbfffff00007812 */ /* 0x000fc800078ec0ff */
[----:B------:R-:W-:Y:S02]  /*2a6b0*/  @P3 LOP3.LUT R0, R0, 0x400000, RZ, 0xfc, !PT ;  /* 0x0040000000003812 */ /* 0x000fe400078efcff */
[----:B0-----:R-:W-:Y:S02]  /*2a6c0*/  @!P3 IADD3 R80, P1, P4, R6, UR16, R32 ;  /* 0x000000100650bc10 */ /* 0x001fe4000fc3e020 */
[----:B---3--:R-:W-:-:S04]  /*2a6d0*/  LOP3.LUT R31, R31, 0xff, RZ, 0xc0, !PT ;  /* 0x000000ff1f1f7812 */ /* 0x008fc800078ec0ff */
[----:B------:R-:W-:-:S05]  /*2a6e0*/  F2FP.F16.E4M3.UNPACK_B R31, R31 ;  /* 0x0000001fff1f723e */ /* 0x000fca00020006ff */
[----:B------:R-:W-:-:S05]  /*2a6f0*/  HADD2.F32 R31, -RZ, R31.H0_H0 ;  /* 0x2000001fff1f7230 */ /* 0x000fca0000004100 */
[----:B------:R-:W-:-:S04]  /*2a700*/  FMUL R31, R31, UR5 ;  /* 0x000000051f1f7c20 */ /* 0x000fc80008400000 */
[----:B--2---:R-:W-:-:S05]  /*2a710*/  FFMA R31, R78, UR4, R31 ;  /* 0x000000044e1f7c23 */ /* 0x004fca000800001f */
[----:B------:R-:W-:-:S05]  /*2a720*/  F2FP.SATFINITE.E4M3.F32.PACK_AB_MERGE_C R31, RZ, R31, RZ ;  /* 0x0000001fff1f723e */ /* 0x000fca00048070ff */
[----:B------:R0:W-:Y:S02]  /*2a730*/  @!P5 STG.E.U8 desc[UR8][R84.64+0x38], R31 ;  /* 0x0000381f5400d986 */ /* 0x0001e4000c101108 */
[----:B0-----:R-:W-:-:S06]  /*2a740*/  PRMT R31, RZ, 0x7610, R31 ;  /* 0x00007610ff1f7816 */ /* 0x001fcc000000001f */
[----:B------:R-:W2:Y:S01]  /*2a750*/  @!P6 LDG.E.U8 R31, desc[UR8][R22.64+0x39] ;  /* 0x00003908161fe981 */ /* 0x000ea2000c1e1100 */
[----:B------:R-:W-:Y:S02]  /*2a760*/  @!P3 IADD3.X R81, R25, UR61, R33, P1, P4 ;  /* 0x0000003d1951bc10 */ /* 0x000fe40008fe8421 */
[----:B------:R-:W-:-:S13]  /*2a770*/  ISETP.LT.OR P3, PT, R24, 0x52, !P0 ;  /* 0x000000521800780c */ /* 0x000fda0004761670 */
[----:B------:R-:W0:Y:S01]  /*2a780*/  @!P3 LDC.64 R32, c[0x0][0x5c0] ;  /* 0x00017000ff20bb82 */ /* 0x000e220000000a00 */
[----:B------:R-:W-:Y:S02]  /*2a790*/  ISETP.LT.OR P5, PT, R24, 0x59, !P0 ;  /* 0x000000591800780c */ /* 0x000fe400047a1670 */
[----:B------:R-:W-:Y:S02]  /*2a7a0*/  LOP3.LUT R0, R0, 0xffdfffff, RZ, 0xc0, !PT ;  /* 0xffdfffff00007812 */ /* 0x000fe400078ec0ff */
[----:B0-----:R-:W-:-:S04]  /*2a7b0*/  @!P3 IADD3 R78, P1, P4, R6, UR16, R32 ;  /* 0x00000010064ebc10 */ /* 0x001fc8000fc3e020 */
[----:B------:R-:W-:-:S05]  /*2a7c0*/  @!P3 IADD3.X R79, R25, UR61, R33, P1, P4 ;  /* 0x0000003d194fbc10 */ /* 0x000fca0008fe8421 */
[----:B------:R-:W0:Y:S01]  /*2a7d0*/  @!P5 LDC.64 R32, c[0x0][0x5c0] ;  /* 0x00017000ff20db82 */ /* 0x000e220000000a00 */
[----:B------:R-:W-:-:S04]  /*2a7e0*/  @P3 LOP3.LUT R0, R0, 0x200000, RZ, 0xfc, !PT ;  /* 0x0020000000003812 */ /* 0x000fc800078efcff */
        /* <DEDUP_REMOVED lines=8> */
[----:B--2---:R-:W-:-:S04]  /*2a870*/  LOP3.LUT R31, R31, 0xff, RZ, 0xc0, !PT ;  /* 0x000000ff1f1f7812 */ /* 0x004fc800078ec0ff */
[----:B------:R-:W-:-:S05]  /*2a880*/  F2FP.F16.E4M3.UNPACK_B R31, R31 ;  /* 0x0000001fff1f723e */ /* 0x000fca00020006ff */
[----:B------:R-:W-:-:S05]  /*2a890*/  HADD2.F32 R31, -RZ, R31.H0_H0 ;  /* 0x2000001fff1f7230 */ /* 0x000fca0000004100 */
[----:B------:R-:W-:-:S04]  /*2a8a0*/  FMUL R31, R31, UR5 ;  /* 0x000000051f1f7c20 */ /* 0x000fc80008400000 */
[----:B----4-:R-:W-:Y:S02]  /*2a8b0*/  FFMA R31, R86, UR4, R31 ;  /* 0x00000004561f7c23 */ /* 0x010fe4000800001f */
[----:B------:R-:W2:Y:S03]  /*2a8c0*/  LDL.LU R86, [R1+0x5f4] ;  /* 0x0005f40001567983 */ /* 0x000ea60000300800 */
[----:B------:R-:W-:Y:S01]  /*2a8d0*/  F2FP.SATFINITE.E4M3.F32.PACK_AB_MERGE_C R31, RZ, R31, RZ ;  /* 0x0000001fff1f723e */ /* 0x000fe200048070ff */
[----:B------:R-:W3:Y:S04]  /*2a8e0*/  LDL.LU R88, [R1+0x5f8] ;  /* 0x0005f80001587983 */ /* 0x000ee80000300800 */
[----:B------:R0:W-:Y:S01]  /*2a8f0*/  @!P6 STG.E.U8 desc[UR8][R82.64+0x39], R31 ;  /* 0x0000391f5200e986 */ /* 0x0001e2000c101108 */
[----:B------:R-:W-:-:S03]  /*2a900*/  LOP3.LUT P3, RZ, R26, 0x10, RZ, 0xc0, !PT ;  /* 0x000000101aff7812 */ /* 0x000fc6000786c0ff */
[----:B------:R-:W4:Y:S01]  /*2a910*/  LDL.LU R90, [R1+0x5fc] ;  /* 0x0005fc00015a7983 */ /* 0x000f220000300800 */
[----:B0-----:R-:W-:-:S03]  /*2a920*/  @!P5 IADD3 R82, P1, P4, R6, UR16, R32 ;  /* 0x000000100652dc10 */ /* 0x001fc6000fc3e020 */
[----:B------:R-:W4:Y:S01]  /*2a930*/  LDL.LU R94, [R1+0x600] ;  /* 0x00060000015e7983 */ /* 0x000f220000300800 */
[----:B------:R-:W-:-:S03]  /*2a940*/  @!P5 IADD3.X R83, R25, UR61, R33, P1, P4 ;  /* 0x0000003d1953dc10 */ /* 0x000fc60008fe8421 */
[----:B------:R-:W4:Y:S01]  /*2a950*/  LDL.LU R95, [R1+0x604] ;  /* 0x00060400015f7983 */ /* 0x000f220000300800 */
[----:B------:R-:W-:-:S04]  /*2a960*/  ISETP.GE.AND P5, PT, R3, 0x1, PT ;  /* 0x000000010300780c */ /* 0x000fc80003fa6270 */
[----:B------:R-:W-:Y:S02]  /*2a970*/  ISETP.LT.OR P1, PT, R24, 0x41, !P5 ;  /* 0x000000411800780c */ /* 0x000fe40006f21670 */
[----:B------:R-:W-:-:S11]  /*2a980*/  PRMT R31, RZ, 0x7610, R31 ;  /* 0x00007610ff1f7816 */ /* 0x000fd6000000001f */
[----:B------:R-:W5:Y:S01]  /*2a990*/  @!P1 LDG.E.U8 R31, desc[UR8][R8.64+0x40] ;  /* 0x00004008081f9981 */ /* 0x000f62000c1e1100 */
[----:B------:R-:W0:Y:S02]  /*2a9a0*/  @!P1 LDC.64 R32, c[0x0][0x5c0] ;  /* 0x00017000ff209b82 */ /* 0x000e240000000a00 */
[----:B0-----:R-:W-:-:S05]  /*2a9b0*/  @!P1 IADD3 R32, P4, R6, R32, RZ ;  /* 0x0000002006209210 */ /* 0x001fca0007f9e0ff */
[----:B------:R-:W-:Y:S01]  /*2a9c0*/  @!P1 IMAD.X R33, R25, 0x1, R33, P4 ;  /* 0x0000000119219824 */ /* 0x000fe200020e0621 */
[----:B-----5:R-:W-:-:S04]  /*2a9d0*/  LOP3.LUT R31, R31, 0xff, RZ, 0xc0, !PT ;  /* 0x000000ff1f1f7812 */ /* 0x020fc800078ec0ff */
[----:B------:R-:W-:-:S05]  /*2a9e0*/  F2FP.F16.E4M3.UNPACK_B R31, R31 ;  /* 0x0000001fff1f723e */ /* 0x000fca00020006ff */
[----:B------:R-:W-:-:S05]  /*2a9f0*/  HADD2.F32 R31, -RZ, R31.H0_H0 ;  /* 0x2000001fff1f7230 */ /* 0x000fca0000004100 */
[----:B------:R-:W-:-:S04]  /*2aa00*/  FMUL R31, R31, UR5 ;  /* 0x000000051f1f7c20 */ /* 0x000fc80008400000 */
[----:B------:R-:W-:-:S05]  /*2aa10*/  FFMA R31, R87, UR4, R31 ;  /* 0x00000004571f7c23 */ /* 0x000fca000800001f */
[----:B------:R-:W-:-:S05]  /*2aa20*/  F2FP.SATFINITE.E4M3.F32.PACK_AB_MERGE_C R31, RZ, R31, RZ ;  /* 0x0000001fff1f723e */ /* 0x000fca00048070ff */
[----:B------:R0:W-:Y:S01]  /*2aa30*/  @!P1 STG.E.U8 desc[UR8][R32.64+0x40], R31 ;  /* 0x0000401f20009986 */ /* 0x0001e2000c101108 */
[----:B------:R-:W-:Y:S02]  /*2aa40*/  ISETP.LT.OR P1, PT, R24, 0x42, !P5 ;  /* 0x000000421800780c */ /* 0x000fe40006f21670 */
[----:B0-----:R-:W-:-:S11]  /*2aa50*/  PRMT R31, RZ, 0x7610, R31 ;  /* 0x00007610ff1f7816 */ /* 0x001fd6000000001f */
[----:B------:R-:W0:Y:S01]  /*2aa60*/  @!P1 LDC.64 R32, c[0x0][0x5c0] ;  /* 0x00017000ff209b82 */ /* 0x000e220000000a00 */
[----:B------:R-:W5:Y:S01]  /*2aa70*/  @!P1 LDG.E.U8 R31, desc[UR8][R8.64+0x41] ;  /* 0x00004108081f9981 */ /* 0x000f62000c1e1100 */
[----:B------:R-:W-:Y:S02]  /*2aa80*/  ISETP.LT.OR P6, PT, R24, 0x41, !P3 ;  /* 0x000000411800780c */ /* 0x000fe40005fc1670 */
[----:B0-----:R-:W-:-:S05]  /*2aa90*/  @!P1 IADD3 R32, P4, R6, R32, RZ ;  /* 0x0000002006209210 */ /* 0x001fca0007f9e0ff */
[----:B------:R-:W-:Y:S01]  /*2aaa0*/  @!P1 IMAD.X R33, R25, 0x1, R33, P4 ;  /* 0x0000000119219824 */ /* 0x000fe200020e0621 */
[----:B-----5:R-:W-:-:S04]  /*2aab0*/  LOP3.LUT R31, R31, 0xff, RZ, 0xc0, !PT ;  /* 0x000000ff1f1f7812 */ /* 0x020fc800078ec0ff */
        /* <DEDUP_REMOVED lines=8> */
[----:B------:R-:W-:-:S04]  /*2ab40*/  LOP3.LUT R26, R26, 0xfffffff7, RZ, 0xc0, !PT ;  /* 0xfffffff71a1a7812 */ /* 0x000fc800078ec0ff */
[----:B------:R-:W-:Y:S02]  /*2ab50*/  @P0 LOP3.LUT R26, R26, 0x8, RZ, 0xfc, !PT ;  /* 0x000000081a1a0812 */ /* 0x000fe400078efcff */
[----:B------:R-:W-:-:S13]  /*2ab60*/  ISETP.LT.OR P0, PT, R24, 0x61, !P3 ;  /* 0x000000611800780c */ /* 0x000fda0005f01670 */
[----:B------:R-:W0:Y:S02]  /*2ab70*/  @!P0 LDC.64 R32, c[0x0][0x5c0] ;  /* 0x00017000ff208b82 */ /* 0x000e240000000a00 */
[----:B0-----:R-:W-:-:S04]  /*2ab80*/  @!P0 IADD3 R86, P1, P4, R6, UR7, R32 ;  /* 0x0000000706568c10 */ /* 0x001fc8000fc3e020 */
[----:B------:R-:W-:Y:S02]  /*2ab90*/  @!P0 IADD3.X R87, R25, UR6, R33, P1, P4 ;  /* 0x0000000619578c10 */ /* 0x000fe40008fe8421 */
[----:B------:R-:W-:-:S13]  /*2aba0*/  ISETP.LT.OR P0, PT, R24, 0x62, !P3 ;  /* 0x000000621800780c */ /* 0x000fda0005f01670 */
[----:B------:R-:W0:Y:S01]  /*2abb0*/  @!P0 LDC.64 R32, c[0x0][0x5c0] ;  /* 0x00017000ff208b82 */ /* 0x000e220000000a00 */
[----:B--2---:R-:W-:-:S04]  /*2abc0*/  LOP3.LUT R31, R31, 0xff, RZ, 0xc0, !PT ;  /* 0x000000ff1f1f7812 */ /* 0x004fc800078ec0ff */
[----:B------:R-:W-:-:S05]  /*2abd0*/  F2FP.F16.E4M3.UNPACK_B R31, R31 ;  /* 0x0000001fff1f723e */ /* 0x000fca00020006ff */
[----:B------:R-:W-:-:S05]  /*2abe0*/  HADD2.F32 R31, -RZ, R31.H0_H0 ;  /* 0x2000001fff1f7230 */ /* 0x000fca0000004100 */
[----:B------:R-:W-:-:S04]  /*2abf0*/  FMUL R31, R31, UR5 ;  /* 0x000000051f1f7c20 */ /* 0x000fc80008400000 */
[----:B---3--:R-:W-:-:S05]  /*2ac00*/  FFMA R31, R88, UR4, R31 ;  /* 0x00000004581f7c23 */ /* 0x008fca000800001f */
[----:B------:R-:W-:-:S05]  /*2ac10*/  F2FP.SATFINITE.E4M3.F32.PACK_AB_MERGE_C R31, RZ, R31, RZ ;  /* 0x0000001fff1f723e */ /* 0x000fca00048070ff */
[----:B------:R1:W-:Y:S01]  /*2ac20*/  @!P6 STG.E.U8 desc[UR8][R58.64+0x40], R31 ;  /* 0x0000401f3a00e986 */ /* 0x0003e2000c101108 */
[----:B------:R-:W-:Y:S02]  /*2ac30*/  ISETP.LT.OR P6, PT, R24, 0x42, !P3 ;  /* 0x000000421800780c */ /* 0x000fe40005fc1670 */
[----:B-1----:R-:W-:-:S11]  /*2ac40*/  PRMT R31, RZ, 0x7610, R31 ;  /* 0x00007610ff1f7816 */ /* 0x002fd6000000001f */
[----:B------:R-:W2:Y:S01]  /*2ac50*/  @!P6 LDG.E.U8 R31, desc[UR8][R10.64+0x41] ;  /* 0x000041080a1fe981 */ /* 0x000ea2000c1e1100 */
        /* <DEDUP_REMOVED lines=12> */
[----:B----4-:R-:W-:Y:S01]  /*2ad20*/  FFMA R31, R90, UR4, R31 ;  /* 0x000000045a1f7c23 */ /* 0x010fe2000800001f */
[----:B0-----:R-:W-:-:S04]  /*2ad30*/  @!P0 IADD3 R90, P1, P4, R6, UR7, R32 ;  /* 0x00000007065a8c10 */ /* 0x001fc8000fc3e020 */
[----:B------:R-:W-:Y:S02]  /*2ad40*/  @!P0 IADD3.X R91, R25, UR6, R33, P1, P4 ;  /* 0x00000006195b8c10 */ /* 0x000fe40008fe8421 */
[----:B------:R-:W-:Y:S02]  /*2ad50*/  ISETP.LT.OR P1, PT, R24, 0x49, !P5 ;  /* 0x000000491800780c */ /* 0x000fe40006f21670 */
[----:B------:R-:W-:-:S05]  /*2ad60*/  F2FP.SATFINITE.E4M3.F32.PACK_AB_MERGE_C R31, RZ, R31, RZ ;  /* 0x0000001fff1f723e */ /* 0x000fca00048070ff */
[----:B------:R0:W-:Y:S06]  /*2ad70*/  @!P6 STG.E.U8 desc[UR8][R56.64+0x41], R31 ;  /* 0x0000411f3800e986 */ /* 0x0001ec000c101108 */
[----:B------:R-:W1:Y:S01]  /*2ad80*/  @!P1 LDC.64 R32, c[0x0][0x5c0] ;  /* 0x00017000ff209b82 */ /* 0x000e620000000a00 */
[----:B0-----:R-:W-:-:S06]  /*2ad90*/  PRMT R31, RZ, 0x7610, R31 ;  /* 0x00007610ff1f7816 */ /* 0x001fcc000000001f */
[----:B------:R-:W2:Y:S01]  /*2ada0*/  @!P1 LDG.E.U8 R31, desc[UR8][R8.64+0x48] ;  /* 0x00004808081f9981 */ /* 0x000ea2000c1e1100 */
[----:B-1----:R-:W-:-:S05]  /*2adb0*/  @!P1 IADD3 R32, P4, R6, R32, RZ ;  /* 0x0000002006209210 */ /* 0x002fca0007f9e0ff */
[----:B------:R-:W-:Y:S01]  /*2adc0*/  @!P1 IMAD.X R33, R25, 0x1, R33, P4 ;  /* 0x0000000119219824 */ /* 0x000fe200020e0621 */
[----:B--2---:R-:W-:-:S04]  /*2add0*/  LOP3.LUT R31, R31, 0xff, RZ, 0xc0, !PT ;  /* 0x000000ff1f1f7812 */ /* 0x004fc800078ec0ff */
[----:B------:R-:W-:-:S05]  /*2ade0*/  F2FP.F16.E4M3.UNPACK_B R31, R31 ;  /* 0x0000001fff1f723e */ /* 0x000fca00020006ff */
[----:B------:R-:W-:-:S05]  /*2adf0*/  HADD2.F32 R31, -RZ, R31.H0_H0 ;  /* 0x2000001fff1f7230 */ /* 0x000fca0000004100 */
[----:B------:R-:W-:-:S04]  /*2ae00*/  FMUL R31, R31, UR5 ;  /* 0x000000051f1f7c20 */ /* 0x000fc80008400000 */
[----:B------:R-:W-:Y:S01]  /*2ae10*/  FFMA R31, R94, UR4, R31 ;  /* 0x000000045e1f7c23 */ /* 0x000fe2000800001f */
[----:B------:R-:W-:Y:S01]  /*2ae20*/  LOP3.LUT P6, RZ, R0, 0x400, RZ, 0xc0, !PT ;  /* 0x0000040000ff7812 */ /* 0x000fe200078cc0ff */
[----:B------:R-:W2:Y:S03]  /*2ae30*/  LDL.LU R94, [R1+0x608] ;  /* 0x00060800015e7983 */ /* 0x000ea60000300800 */
[----:B------:R-:W-:-:S05]  /*2ae40*/  F2FP.SATFINITE.E4M3.F32.PACK_AB_MERGE_C R31, RZ, R31, RZ ;  /* 0x0000001fff1f723e */ /* 0x000fca00048070ff */
[----:B------:R0:W-:Y:S01]  /*2ae50*/  @!P1 STG.E.U8 desc[UR8][R32.64+0x48], R31 ;  /* 0x0000481f20009986 */ /* 0x0001e2000c101108 */
[----:B------:R-:W-:Y:S02]  /*2ae60*/  ISETP.LT.OR P1, PT, R24, 0x4a, !P5 ;  /* 0x0000004a1800780c */ /* 0x000fe40006f21670 */
[----:B0-----:R-:W-:-:S11]  /*2ae70*/  PRMT R31, RZ, 0x7610, R31 ;  /* 0x00007610ff1f7816 */ /* 0x001fd6000000001f */
[----:B------:R-:W0:Y:S01]  /*2ae80*/  @!P1 LDC.64 R32, c[0x0][0x5c0] ;  /* 0x00017000ff209b82 */ /* 0x000e220000000a00 */
[----:B------:R-:W3:Y:S01]  /*2ae90*/  @!P1 LDG.E.U8 R31, desc[UR8][R8.64+0x49] ;  /* 0x00004908081f9981 */ /* 0x000ee2000c1e1100 */
[----:B0-----:R-:W-:-:S05]  /*2aea0*/  @!P1 IADD3 R32, P4, R6, R32, RZ ;  /* 0x0000002006209210 */ /* 0x001fca0007f9e0ff */
[----:B------:R-:W-:Y:S01]  /*2aeb0*/  @!P1 IMAD.X R33, R25, 0x1, R33, P4 ;  /* 0x0000000119219824 */ /* 0x000fe200020e0621 */
[----:B---3--:R-:W-:-:S04]  /*2aec0*/  LOP3.LUT R31, R31, 0xff, RZ, 0xc0, !PT ;  /* 0x000000ff1f1f7812 */ /* 0x008fc800078ec0ff */
[----:B------:R-:W-:-:S05]  /*2aed0*/  F2FP.F16.E4M3.UNPACK_B R31, R31 ;  /* 0x0000001fff1f723e */ /* 0x000fca00020006ff */
[----:B------:R-:W-:-:S05]  /*2aee0*/  HADD2.F32 R31, -RZ, R31.H0_H0 ;  /* 0x2000001fff1f7230 */ /* 0x000fca0000004100 */
[----:B------:R-:W-:-:S04]  /*2aef0*/  FMUL R31, R31, UR5 ;  /* 0x000000051f1f7c20 */ /* 0x000fc80008400000 */
[----:B------:R-:W-:Y:S01]  /*2af00*/  FFMA R31, R95, UR4, R31 ;  /* 0x000000045f1f7c23 */ /* 0x000fe2000800001f */
[----:B------:R-:W-:Y:S01]  /*2af10*/  LOP3.LUT R26, R26, 0xfffffffb, RZ, 0xc0, !PT ;  /* 0xfffffffb1a1a7812 */ /* 0x000fe200078ec0ff */
[----:B------:R-:W3:Y:S03]  /*2af20*/  LDL.LU R95, [R1+0x60c] ;  /* 0x00060c00015f7983 */ /* 0x000ee60000300800 */
[----:B------:R-:W-:-:S05]  /*2af30*/  F2FP.SATFINITE.E4M3.F32.PACK_AB_MERGE_C R31, RZ, R31, RZ ;  /* 0x0000001fff1f723e */ /* 0x000fca00048070ff */
[----:B------:R0:W-:Y:S02]  /*2af40*/  @!P1 STG.E.U8 desc[UR8][R32.64+0x49], R31 ;  /* 0x0000491f20009986 */ /* 0x0001e4000c101108 */
[----:B0-----:R-:W-:-:S06]  /*2af50*/  PRMT R31, RZ, 0x7610, R31 ;  /* 0x00007610ff1f7816 */ /* 0x001fcc000000001f */
[----:B------:R-:W4:Y:S01]  /*2af60*/  @!P6 LDG.E.U8 R31, desc[UR8][R10.64+0x48] ;  /* 0x000048080a1fe981 */ /* 0x000f22000c1e1100 */
[----:B------:R-:W-:Y:S02]  /*2af70*/  @P3 LOP3.LUT R26, R26, 0x4, RZ, 0xfc, !PT ;  /* 0x000000041a1a3812 */ /* 0x000fe400078efcff */
[----:B------:R-:W-:Y:S02]  /*2af80*/  LOP3.LUT P3, RZ, R0, 0x80, RZ, 0xc0, !PT ;  /* 0x0000008000ff7812 */ /* 0x000fe4000786c0ff */
[----:B----4-:R-:W-:-:S04]  /*2af90*/  LOP3.LUT R31, R31, 0xff, RZ, 0xc0, !PT ;  /* 0x000000ff1f1f7812 */ /* 0x010fc800078ec0ff */
[----:B------:R-:W-:-:S05]  /*2afa0*/  F2FP.F16.E4M3.UNPACK_B R31, R31 ;  /* 0x0000001fff1f723e */ /* 0x000fca00020006ff */
[----:B------:R-:W-:-:S05]  /*2afb0*/  HADD2.F32 R31, -RZ, R31.H0_H0 ;  /* 0x2000001fff1f7230 */ /* 0x000fca0000004100 */
[----:B------:R-:W-:-:S04]  /*2afc0*/  FMUL R31, R31, UR5 ;  /* 0x000000051f1f7c20 */ /* 0x000fc80008400000 */
[----:B--2---:R-:W-:Y:S01]  /*2afd0*/  FFMA R31, R94, UR4, R31 ;  /* 0x000000045e1f7c23 */ /* 0x004fe2000800001f */
[----:B------:R-:W-:Y:S01]  /*2afe0*/  ISETP.LT.OR P0, PT, R24, 0x61, !P2 ;  /* 0x000000611800780c */ /* 0x000fe20005701670 */
[----:B------:R-:W2:Y:S03]  /*2aff0*/  LDL.LU R94, [R1+0x610] ;  /* 0x00061000015e7983 */ /* 0x000ea60000300800 */
[----:B------:R-:W-:Y:S01]  /*2b000*/  F2FP.SATFINITE.E4M3.F32.PACK_AB_MERGE_C R31, RZ, R31, RZ ;  /* 0x0000001fff1f723e */ /* 0x000fe200048070ff */
[----:B------:R-:W4:Y:S04]  /*2b010*/  LDL.LU R97, [R1+0x614] ;  /* 0x0006140001617983 */ /* 0x000f280000300800 */
[----:B------:R0:W-:Y:S01]  /*2b020*/  @!P6 STG.E.U8 desc[UR8][R60.64+0x48], R31 ;  /* 0x0000481f3c00e986 */ /* 0x0001e2000c101108 */
[----:B------:R-:W-:-:S03]  /*2b030*/  LOP3.LUT R0, R0, 0xfffff7ff, RZ, 0xc0, !PT ;  /* 0xfffff7ff00007812 */ /* 0x000fc600078ec0ff */
[----:B------:R-:W1:Y:S01]  /*2b040*/  @!P0 LDC.64 R32, c[0x0][0x5c0] ;  /* 0x00017000ff208b82 */ /* 0x000e620000000a00 */
[----:B------:R-:W-:Y:S01]  /*2b050*/  IMAD.U32 R34, RZ, RZ, UR6 ;  /* 0x00000006ff227e24 */ /* 0x000fe2000f8e00ff */
[----:B------:R-:W5:Y:S01]  /*2b060*/  LDL.LU R96, [R1+0x618] ;  /* 0x0006180001607983 */ /* 0x000f620000300800 */
[----:B0-----:R-:W-:-:S06]  /*2b070*/  PRMT R31, RZ, 0x7610, R31 ;  /* 0x00007610ff1f7816 */ /* 0x001fcc000000001f */
[----:B------:R-:W3:Y:S01]  /*2b080*/  @!P3 LDG.E.U8 R31, desc[UR8][R10.64+0x49] ;  /* 0x000049080a1fb981 */ /* 0x000ee2000c1e1100 */
[----:B------:R-:W-:-:S04]  /*2b090*/  @P0 LOP3.LUT R0, R0, 0x800, RZ, 0xfc, !PT ;  /* 0x0000080000000812 */ /* 0x000fc800078efcff */
[----:B------:R-:W-:Y:S02]  /*2b0a0*/  LOP3.LUT P5, RZ, R0, 0x200, RZ, 0xc0, !PT ;  /* 0x0000020000ff7812 */ /* 0x000fe400078ac0ff */
[----:B-1----:R-:W-:-:S04]  /*2b0b0*/  @!P0 IADD3 R56, P1, P4, R6, UR60, R32 ;  /* 0x0000003c06388c10 */ /* 0x002fc8000fc3e020 */
[----:B------:R-:W-:Y:S02]  /*2b0c0*/  @!P0 IADD3.X R57, R25, UR10, R33, P1, P4 ;  /* 0x0000000a19398c10 */ /* 0x000fe40008fe8421 */
        /* <DEDUP_REMOVED lines=9> */
[----:B------:R-:W-:-:S13]  /*2b160*/  ISETP.LT.OR P0, PT, R24, 0x62, !P2 ;  /* 0x000000621800780c */ /* 0x000fda0005701670 */
[----:B------:R-:W0:Y:S01]  /*2b170*/  @!P0 LDC.64 R32, c[0x0][0x5c0] ;  /* 0x00017000ff208b82 */ /* 0x000e220000000a00 */
[----:B------:R-:W-:Y:S02]  /*2b180*/  ISETP.LT.OR P6, PT, R24, 0x69, !P2 ;  /* 0x000000691800780c */ /* 0x000fe400057c1670 */
[----:B0-----:R-:W-:-:S04]  /*2b190*/  @!P0 IADD3 R58, P1, P4, R6, UR60, R32 ;  /* 0x0000003c063a8c10 */ /* 0x001fc8000fc3e020 */
[----:B------:R-:W-:-:S07]  /*2b1a0*/  @!P0 IADD3.X R59, R25, UR10, R33, P1, P4 ;  /* 0x0000000a193b8c10 */ /* 0x000fce0008fe8421 */
[----:B------:R-:W0:Y:S01]  /*2b1b0*/  @!P6 LDC.64 R32, c[0x0][0x5c0] ;  /* 0x00017000ff20eb82 */ /* 0x000e220000000a00 */
[----:B------:R-:W-:-:S04]  /*2b1c0*/  LOP3.LUT R0, R0, 0xfffffeff, RZ, 0xc0, !PT ;  /* 0xfffffeff00007812 */ /* 0x000fc800078ec0ff */
[----:B------:R-:W-:Y:S02]  /*2b1d0*/  @P0 LOP3.LUT R0, R0, 0x100, RZ, 0xfc, !PT ;  /* 0x0000010000000812 */ /* 0x000fe400078efcff */
[----:B0-----:R-:W-:-:S04]  /*2b1e0*/  @!P6 IADD3 R60, P1, P4, R6, UR60, R32 ;  /* 0x0000003c063cec10 */ /* 0x001fc8000fc3e020 */
[----:B------:R-:W-:Y:S02]  /*2b1f0*/  @!P6 IADD3.X R61, R25, UR10, R33, P1, P4 ;  /* 0x0000000a193dec10 */ /* 0x000fe40008fe8421 */
[----:B------:R-:W-:Y:S02]  /*2b200*/  LOP3.LUT P6, RZ, R0, 0x10, RZ, 0xc0, !PT ;  /* 0x0000001000ff7812 */ /* 0x000fe400078cc0ff */
[----:B------:R-:W-:Y:S02]  /*2b210*/  ISETP.LT.OR P3, PT, R24, 0x6a, !P2 ;  /* 0x0000006a1800780c */ /* 0x000fe40005761670 */
[----:B---3--:R-:W-:-:S11]  /*2b220*/  LOP3.LUT R31, R31, 0xff, RZ, 0xc0, !PT ;  /* 0x000000ff1f1f7812 */ /* 0x008fd600078ec0ff */
[----:B------:R-:W0:Y:S01]  /*2b230*/  @!P3 LDC.64 R32, c[0x0][0x5c0] ;  /* 0x00017000ff20bb82 */ /* 0x000e220000000a00 */
[----:B------:R-:W-:-:S05]  /*2b240*/  F2FP.F16.E4M3.UNPACK_B R31, R31 ;  /* 0x0000001fff1f723e */ /* 0x000fca00020006ff */
[----:B------:R-:W-:-:S05]  /*2b250*/  HADD2.F32 R31, -RZ, R31.H0_H0 ;  /* 0x2000001fff1f7230 */ /* 0x000fca0000004100 */
[----:B------:R-:W-:-:S04]  /*2b260*/  FMUL R31, R31, UR5 ;  /* 0x000000051f1f7c20 */ /* 0x000fc80008400000 */
[----:B--2---:R-:W-:-:S05]  /*2b270*/  FFMA R31, R94, UR4, R31 ;  /* 0x000000045e1f7c23 */ /* 0x004fca000800001f */
[----:B------:R-:W-:-:S05]  /*2b280*/  F2FP.SATFINITE.E4M3.F32.PACK_AB_MERGE_C R31, RZ, R31, RZ ;  /* 0x0000001fff1f723e */ /* 0x000fca00048070ff */
[----:B------:R1:W-:Y:S02]  /*2b290*/  @!P5 STG.E.U8 desc[UR8][R52.64+0x40], R31 ;  /* 0x0000401f3400d986 */ /* 0x0003e4000c101108 */
[----:B-1----:R-:W-:-:S06]  /*2b2a0*/  PRMT R31, RZ, 0x7610, R31 ;  /* 0x00007610ff1f7816 */ /* 0x002fcc000000001f */
[----:B------:R-:W2:Y:S01]  /*2b2b0*/  @!P6 LDG.E.U8 R31, desc[UR8][R12.64+0x41] ;  /* 0x000041080c1fe981 */ /* 0x000ea2000c1e1100 */
[C---:B------:R-:W-:Y:S02]  /*2b2c0*/  LOP3.LUT P0, RZ, R26.reuse, 0x8, RZ, 0xc0, !PT ;  /* 0x000000081aff7812 */ /* 0x040fe4000780c0ff */
[----:B------:R-:W-:-:S04]  /*2b2d0*/  LOP3.LUT R26, R26, 0xfffffffd, RZ, 0xc0, !PT ;  /* 0xfffffffd1a1a7812 */ /* 0x000fc800078ec0ff */
[----:B------:R-:W-:Y:S02]  /*2b2e0*/  @P2 LOP3.LUT R26, R26, 0x2, RZ, 0xfc, !PT ;  /* 0x000000021a1a2812 */ /* 0x000fe400078efcff */
        /* <DEDUP_REMOVED lines=14> */
[----:B------:R-:W-:-:S04]  /*2b3d0*/  ISETP.GE.AND P2, PT, R3, 0x89, PT ;  /* 0x000000890300780c */ /* 0x000fc80003f46270 */
[----:B------:R-:W-:-:S13]  /*2b3e0*/  ISETP.LT.OR P4, PT, R24, 0x41, !P2 ;  /* 0x000000411800780c */ /* 0x000fda0005781670 */
[----:B------:R-:W0:Y:S01]  /*2b3f0*/  @!P4 LDC.64 R32, c[0x0][0x5c0] ;  /* 0x00017000ff20cb82 */ /* 0x000e220000000a00 */
[----:B--2---:R-:W-:-:S04]  /*2b400*/  LOP3.LUT R31, R31, 0xff, RZ, 0xc0, !PT ;  /* 0x000000ff1f1f7812 */ /* 0x004fc800078ec0ff */
[----:B------:R-:W-:-:S05]  /*2b410*/  F2FP.F16.E4M3.UNPACK_B R31, R31 ;  /* 0x0000001fff1f723e */ /* 0x000fca00020006ff */
[----:B------:R-:W-:-:S05]  /*2b420*/  HADD2.F32 R31, -RZ, R31.H0_H0 ;  /* 0x2000001fff1f7230 */ /* 0x000fca0000004100 */
[----:B------:R-:W-:-:S04]  /*2b430*/  FMUL R31, R31, UR5 ;  /* 0x000000051f1f7c20 */ /* 0x000fc80008400000 */
[----:B----4-:R-:W-:Y:S02]  /*2b440*/  FFMA R31, R97, UR4, R31 ;  /* 0x00000004611f7c23 */ /* 0x010fe4000800001f */
        /* <DEDUP_REMOVED lines=17> */
[----:B-----5:R-:W-:Y:S01]  /*2b560*/  FFMA R31, R96, UR4, R31 ;  /* 0x00000004601f7c23 */ /* 0x020fe2000800001f */
[----:B------:R-:W-:Y:S02]  /*2b570*/  IMAD.U32 R38, RZ, RZ, UR7 ;  /* 0x00000007ff267e24 */ /* 0x000fe4000f8e00ff */
[----:B------:R-:W-:Y:S01]  /*2b580*/  IMAD.U32 R39, RZ, RZ, UR6 ;  /* 0x00000006ff277e24 */ /* 0x000fe2000f8e00ff */
[----:B------:R-:W-:Y:S01]  /*2b590*/  LOP3.LUT R0, R0, 0xbfffffff, RZ, 0xc0, !PT ;  /* 0xbfffffff00007812 */ /* 0x000fe200078ec0ff */
[----:B------:R-:W3:Y:S01]  /*2b5a0*/  LDL.LU R96, [R1+0x620] ;  /* 0x0006200001607983 */ /* 0x000ee20000300800 */
[----:B------:R-:W-:Y:S02]  /*2b5b0*/  F2FP.SATFINITE.E4M3.F32.PACK_AB_MERGE_C R31, RZ, R31, RZ ;  /* 0x0000001fff1f723e */ /* 0x000fe400048070ff */
[----:B------:R-:W-:Y:S01]  /*2b5c0*/  @!P1 IADD3 R38, P5, P6, R38, UR60, R6 ;  /* 0x0000003c26269c10 */ /* 0x000fe2000febe006 */
[----:B------:R-:W4:Y:S04]  /*2b5d0*/  LDL.LU R98, [R1+0x624] ;  /* 0x0006240001627983 */ /* 0x000f280000300800 */
[----:B------:R1:W-:Y:S01]  /*2b5e0*/  @!P4 STG.E.U8 desc[UR8][R32.64+0x40], R31 ;  /* 0x0000401f2000c986 */ /* 0x0003e2000c101108 */
[----:B------:R-:W-:-:S02]  /*2b5f0*/  @!P1 IADD3.X R39, R39, UR10, R25, P5, P6 ;  /* 0x0000000a27279c10 */ /* 0x000fc4000afec419 */
[----:B------:R-:W-:Y:S01]  /*2b600*/  @P0 LOP3.LUT R0, R0, 0x40000000, RZ, 0xfc, !PT ;  /* 0x4000000000000812 */ /* 0x000fe200078efcff */
[----:B------:R-:W5:Y:S01]  /*2b610*/  LDL.LU R99, [R1+0x628] ;  /* 0x0006280001637983 */ /* 0x000f620000300800 */
[----:B-1----:R-:W-:Y:S01]  /*2b620*/  PRMT R31, RZ, 0x7610, R31 ;  /* 0x00007610ff1f7816 */ /* 0x002fe2000000001f */
[----:B------:R-:W1:Y:S05]  /*2b630*/  @!P0 LDC.64 R32, c[0x0][0x5c0] ;  /* 0x00017000ff208b82 */ /* 0x000e6a0000000a00 */
[----:B------:R-:W2:Y:S01]  /*2b640*/  @!P1 LDG.E.U8 R31, desc[UR8][R14.64+0x41] ;  /* 0x000041080e1f9981 */ /* 0x000ea2000c1e1100 */
[----:B0-----:R-:W-:-:S05]  /*2b650*/  @!P1 IADD3 R34, P4, R38, R34, RZ ;  /* 0x0000002226229210 */ /* 0x001fca0007f9e0ff */
[----:B------:R-:W-:Y:S01]  /*2b660*/  @!P1 IMAD.X R35, R39, 0x1, R35, P4 ;  /* 0x0000000127239824 */ /* 0x000fe200020e0623 */
[----:B-1----:R-:W-:-:S04]  /*2b670*/  @!P0 IADD3 R40, P5, P6, R6, UR16, R32 ;  /* 0x0000001006288c10 */ /* 0x002fc8000febe020 */
[----:B------:R-:W-:Y:S02]  /*2b680*/  @!P0 IADD3.X R41, R25, UR61, R33, P5, P6 ;  /* 0x0000003d19298c10 */ /* 0x000fe4000afec421 */
[----:B------:R-:W-:Y:S02]  /*2b690*/  LOP3.LUT P6, RZ, R0, 0x1000, RZ, 0xc0, !PT ;  /* 0x0000100000ff7812 */ /* 0x000fe400078cc0ff */
[----:B--2---:R-:W-:-:S04]  /*2b6a0*/  LOP3.LUT R31, R31, 0xff, RZ, 0xc0, !PT ;  /* 0x000000ff1f1f7812 */ /* 0x004fc800078ec0ff */
[----:B------:R-:W-:-:S05]  /*2b6b0*/  F2FP.F16.E4M3.UNPACK_B R31, R31 ;  /* 0x0000001fff1f723e */ /* 0x000fca00020006ff */
[----:B------:R-:W-:-:S05]  /*2b6c0*/  HADD2.F32 R31, -RZ, R31.H0_H0 ;  /* 0x2000001fff1f7230 */ /* 0x000fca0000004100 */
[----:B------:R-:W-:-:S04]  /*2b6d0*/  FMUL R31, R31, UR5 ;  /* 0x000000051f1f7c20 */ /* 0x000fc80008400000 */
[----:B------:R-:W-:-:S05]  /*2b6e0*/  FFMA R31, R97, UR4, R31 ;  /* 0x00000004611f7c23 */ /* 0x000fca000800001f */
[----:B------:R-:W-:-:S05]  /*2b6f0*/  F2FP.SATFINITE.E4M3.F32.PACK_AB_MERGE_C R31, RZ, R31, RZ ;  /* 0x0000001fff1f723e */ /* 0x000fca00048070ff */
[----:B------:R0:W-:Y:S02]  /*2b700*/  @!P1 STG.E.U8 desc[UR8][R34.64+0x41], R31 ;  /* 0x0000411f22009986 */ /* 0x0001e4000c101108 */
[----:B0-----:R-:W-:-:S06]  /*2b710*/  PRMT R31, RZ, 0x7610, R31 ;  /* 0x00007610ff1f7816 */ /* 0x001fcc000000001f */
[----:B------:R-:W2:Y:S01]  /*2b720*/  @!P6 LDG.E.U8 R31, desc[UR8][R12.64+0x48] ;  /* 0x000048080c1fe981 */ /* 0x000ea2000c1e1100 */
[----:B------:R-:W-:Y:S02]  /*2b730*/  LOP3.LUT P0, RZ, R0, 0x1, RZ, 0xc0, !PT ;  /* 0x0000000100ff7812 */ /* 0x000fe4000780c0ff */
[----:B------:R-:W-:-:S04]  /*2b740*/  ISETP.GE.AND P5, PT, R3, 0x101, PT ;  /* 0x000001010300780c */ /* 0x000fc80003fa6270 */
[----:B------:R-:W-:-:S13]  /*2b750*/  ISETP.LT.OR P5, PT, R24, 0x6a, !P5 ;  /* 0x0000006a1800780c */ /* 0x000fda0006fa1670 */
[----:B------:R-:W0:Y:S01]  /*2b760*/  @!P5 LDC.64 R32, c[0x0][0x5c0] ;  /* 0x00017000ff20db82 */ /* 0x000e220000000a00 */
[----:B------:R-:W-:Y:S02]  /*2b770*/  LOP3.LUT R0, R0, 0xffffffef, RZ, 0xc0, !PT ;  /* 0xffffffef00007812 */ /* 0x000fe400078ec0ff */
[----:B------:R-:W-:Y:S02]  /*2b780*/  LOP3.LUT P3, RZ, R26, 0x4, RZ, 0xc0, !PT ;  /* 0x000000041aff7812 */ /* 0x000fe4000786c0ff */
[----:B------:R-:W-:Y:S02]  /*2b790*/  @P5 LOP3.LUT R0, R0, 0x10, RZ, 0xfc, !PT ;  /* 0x0000001000005812 */ /* 0x000fe400078efcff */
        /* <DEDUP_REMOVED lines=8> */
[----:B------:R0:W-:Y:S02]  /*2b820*/  @!P6 STG.E.U8 desc[UR8][R42.64+0x48], R31 ;  /* 0x0000481f2a00e986 */ /* 0x0001e4000c101108 */
[----:B0-----:R-:W-:-:S06]  /*2b830*/  PRMT R31, RZ, 0x7610, R31 ;  /* 0x00007610ff1f7816 */ /* 0x001fcc000000001f */
[----:B------:R-:W2:Y:S01]  /*2b840*/  @!P0 LDG.E.U8 R31, desc[UR8][R12.64+0x49] ;  /* 0x000049080c1f8981 */ /* 0x000ea2000c1e1100 */
        /* <DEDUP_REMOVED lines=10> */
[----:B------:R-:W-:Y:S01]  /*2b8f0*/  IMAD.U32 R34, RZ, RZ, UR6 ;  /* 0x00000006ff227e24 */ /* 0x000fe2000f8e00ff */
        /* <DEDUP_REMOVED lines=8> */
[----:B------:R1:W-:Y:S04]  /*2b980*/  @!P0 STG.E.U8 desc[UR8][R36.64+0x49], R31 ;  /* 0x0000491f24008986 */ /* 0x0003e8000c101108 */
[----:B------:R-:W4:Y:S01]  /*2b990*/  LDL.LU R105, [R1+0x634] ;  /* 0x0006340001697983 */ /* 0x000f220000300800 */
[----:B-1----:R-:W-:-:S02]  /*2b9a0*/  IMAD.U32 R31, RZ, RZ, UR7 ;  /* 0x00000007ff1f7e24 */ /* 0x002fc4000f8e00ff */
[----:B------:R-:W-:Y:S02]  /*2b9b0*/  IMAD.U32 R36, RZ, RZ, UR7 ;  /* 0x00000007ff247e24 */ /* 0x000fe4000f8e00ff */
[----:B------:R-:W-:Y:S01]  /*2b9c0*/  IMAD.U32 R37, RZ, RZ, UR6 ;  /* 0x00000006ff257e24 */ /* 0x000fe2000f8e00ff */
[----:B------:R-:W-:Y:S01]  /*2b9d0*/  @!P4 IADD3 R31, P1, P5, R31, UR60, R6 ;  /* 0x0000003c1f1fcc10 */ /* 0x000fe2000fd3e006 */
[----:B------:R-:W4:Y:S03]  /*2b9e0*/  LDL.LU R104, [R1+0x638] ;  /* 0x0006380001687983 */ /* 0x000f260000300800 */
[----:B------:R-:W-:Y:S01]  /*2b9f0*/  @!P4 IADD3.X R34, R34, UR10, R25, P1, P5 ;  /* 0x0000000a2222cc10 */ /* 0x000fe20008fea419 */
[----:B------:R-:W4:Y:S01]  /*2ba00*/  LDL.LU R107, [R1+0x63c] ;  /* 0x00063c00016b7983 */ /* 0x000f220000300800 */
[----:B0-----:R-:W-:Y:S02]  /*2ba10*/  @!P4 IADD3 R32, P1, R31, R32, RZ ;  /* 0x000000201f20c210 */ /* 0x001fe40007f3e0ff */
[----:B------:R-:W-:Y:S01]  /*2ba20*/  PRMT R31, RZ, 0x7610, R31 ;  /* 0x00007610ff1f7816 */ /* 0x000fe2000000001f */
[----:B------:R-:W4:Y:S02]  /*2ba30*/  LDL.LU R106, [R1+0x640] ;  /* 0x00064000016a7983 */ /* 0x000f240000300800 */
[----:B------:R-:W-:-:S03]  /*2ba40*/  @!P4 IMAD.X R33, R34, 0x1, R33, P1 ;  /* 0x000000012221c824 */ /* 0x000fc600008e0621 */
[----:B------:R-:W5:Y:S01]  /*2ba50*/  @!P4 LDG.E.U8 R31, desc[UR8][R14.64+0x48] ;  /* 0x000048080e1fc981 */ /* 0x000f62000c1e1100 */
[----:B------:R-:W-:Y:S02]  /*2ba60*/  ISETP.LT.OR P1, PT, R24, 0x4a, !P2 ;  /* 0x0000004a1800780c */ /* 0x000fe40005721670 */
[----:B------:R-:W-:Y:S01]  /*2ba70*/  LOP3.LUT P0, RZ, R0, 0x2000, RZ, 0xc0, !PT ;  /* 0x0000200000ff7812 */ /* 0x000fe2000780c0ff */
[----:B------:R-:W4:Y:S01]  /*2ba80*/  LDL.LU R109, [R1+0x644] ;  /* 0x00064400016d7983 */ /* 0x000f220000300800 */
[----:B-----5:R-:W-:-:S09]  /*2ba90*/  LOP3.LUT R31, R31, 0xff, RZ, 0xc0, !PT ;  /* 0x000000ff1f1f7812 */ /* 0x020fd200078ec0ff */
[----:B------:R-:W0:Y:S01]  /*2baa0*/  @!P1 LDC.64 R34, c[0x0][0x5c0] ;  /* 0x00017000ff229b82 */ /* 0x000e220000000a00 */
[----:B------:R-:W-:Y:S01]  /*2bab0*/  @!P1 IADD3 R36, P5, P6, R36, UR60, R6 ;  /* 0x0000003c24249c10 */ /* 0x000fe2000febe006 */
[----:B------:R-:W5:Y:S01]  /*2bac0*/  LDL.LU R108, [R1+0x648] ;  /* 0x00064800016c7983 */ /* 0x000f620000300800 */
[----:B------:R-:W-:-:S05]  /*2bad0*/  F2FP.F16.E4M3.UNPACK_B R31, R31 ;  /* 0x0000001fff1f723e */ /* 0x000fca00020006ff */
[----:B------:R-:W-:-:S05]  /*2bae0*/  HADD2.F32 R31, -RZ, R31.H0_H0 ;  /* 0x2000001fff1f7230 */ /* 0x000fca0000004100 */
[----:B------:R-:W-:-:S04]  /*2baf0*/  FMUL R31, R31, UR5 ;  /* 0x000000051f1f7c20 */ /* 0x000fc80008400000 */
[----:B------:R-:W-:-:S05]  /*2bb00*/  FFMA R31, R99, UR4, R31 ;  /* 0x00000004631f7c23 */ /* 0x000fca000800001f */
[----:B------:R-:W-:-:S05]  /*2bb10*/  F2FP.SATFINITE.E4M3.F32.PACK_AB_MERGE_C R31, RZ, R31, RZ ;  /* 0x0000001fff1f723e */ /* 0x000fca00048070ff */
[----:B------:R1:W-:Y:S02]  /*2bb20*/  @!P4 STG.E.U8 desc[UR8][R32.64+0x48], R31 ;  /* 0x0000481f2000c986 */ /* 0x0003e4000c101108 */
[----:B-1----:R-:W-:-:S06]  /*2bb30*/  PRMT R31, RZ, 0x7610, R31 ;  /* 0x00007610ff1f7816 */ /* 0x002fcc000000001f */
[----:B------:R-:W2:Y:S01]  /*2bb40*/  @!P1 LDG.E.U8 R31, desc[UR8][R14.64+0x49] ;  /* 0x000049080e1f9981 */ /* 0x000ea2000c1e1100 */
[----:B------:R-:W-:Y:S02]  /*2bb50*/  @!P1 IADD3.X R37, R37, UR10, R25, P5, P6 ;  /* 0x0000000a25259c10 */ /* 0x000fe4000afec419 */
[----:B0-----:R-:W-:-:S05]  /*2bb60*/  @!P1 IADD3 R34, P4, R36, R34, RZ ;  /* 0x0000002224229210 */ /* 0x001fca0007f9e0ff */
[----:B------:R-:W-:Y:S01]  /*2bb70*/  @!P1 IMAD.X R35, R37, 0x1, R35, P4 ;  /* 0x0000000125239824 */ /* 0x000fe200020e0623 */
        /* <DEDUP_REMOVED lines=13> */
[----:B------:R-:W-:Y:S02]  /*2bc50*/  LOP3.LUT P6, RZ, R0, 0x40, RZ, 0xc0, !PT ;  /* 0x0000004000ff7812 */ /* 0x000fe400078cc0ff */
        /* <DEDUP_REMOVED lines=8> */
[----:B------:R1:W-:Y:S02]  /*2bce0*/  @!P0 STG.E.U8 desc[UR8][R48.64+0x40], R31 ;  /* 0x0000401f30008986 */ /* 0x0003e4000c101108 */
[----:B-1----:R-:W-:-:S06]  /*2bcf0*/  PRMT R31, RZ, 0x7610, R31 ;  /* 0x00007610ff1f7816 */ /* 0x002fcc000000001f */
[----:B------:R-:W2:Y:S01]  /*2bd00*/  @!P6 LDG.E.U8 R31, desc[UR8][R16.64+0x41] ;  /* 0x00004108101fe981 */ /* 0x000ea2000c1e1100 */
[----:B------:R-:W-:Y:S02]  /*2bd10*/  LOP3.LUT R27, R27, 0xffffffbf, RZ, 0xc0, !PT ;  /* 0xffffffbf1b1b7812 */ /* 0x000fe400078ec0ff */
[----:B------:R-:W-:Y:S02]  /*2bd20*/  LOP3.LUT R0, R0, 0xfffffffe, RZ, 0xc0, !PT ;  /* 0xfffffffe00007812 */ /* 0x000fe400078ec0ff */
[----:B------:R-:W-:Y:S02]  /*2bd30*/  @P2 LOP3.LUT R27, R27, 0x40, RZ, 0xfc, !PT ;  /* 0x000000401b1b2812 */ /* 0x000fe400078efcff */
[----:B0-----:R-:W-:Y:S02]  /*2bd40*/  @!P5 IADD3 R98, P1, P4, R6, UR7, R32 ;  /* 0x000000070662dc10 */ /* 0x001fe4000fc3e020 */
[----:B------:R-:W-:Y:S02]  /*2bd50*/  LOP3.LUT P2, RZ, R26, 0x2, RZ, 0xc0, !PT ;  /* 0x000000021aff7812 */ /* 0x000fe4000784c0ff */
[----:B------:R-:W-:-:S02]  /*2bd60*/  @P5 LOP3.LUT R0, R0, 0x1, RZ, 0xfc, !PT ;  /* 0x0000000100005812 */ /* 0x000fc400078efcff */
[----:B------:R-:W-:Y:S02]  /*2bd70*/  @!P5 IADD3.X R99, R25, UR6, R33, P1, P4 ;  /* 0x000000061963dc10 */ /* 0x000fe40008fe8421 */
        /* <DEDUP_REMOVED lines=13> */
[----:B------:R-:W-:Y:S01]  /*2be50*/  LOP3.LUT R27, R27, 0xffffffdf, RZ, 0xc0, !PT ;  /* 0xffffffdf1b1b7812 */ /* 0x000fe200078ec0ff */
[----:B------:R-:W-:-:S03]  /*2be60*/  IMAD.U32 R34, RZ, RZ, UR6 ;  /* 0x00000006ff227e24 */ /* 0x000fc6000f8e00ff */
[----:B------:R-:W-:Y:S02]  /*2be70*/  @P5 LOP3.LUT R27, R27, 0x20, RZ, 0xfc, !PT ;  /* 0x000000201b1b5812 */ /* 0x000fe400078efcff */
[----:B--2---:R-:W-:-:S04]  /*2be80*/  LOP3.LUT R31, R31, 0xff, RZ, 0xc0, !PT ;  /* 0x000000ff1f1f7812 */ /* 0x004fc800078ec0ff */
[----:B------:R-:W-:-:S05]  /*2be90*/  F2FP.F16.E4M3.UNPACK_B R31, R31 ;  /* 0x0000001fff1f723e */ /* 0x000fca00020006ff */
[----:B------:R-:W-:-:S05]  /*2bea0*/  HADD2.F32 R31, -RZ, R31.H0_H0 ;  /* 0x2000001fff1f7230 */ /* 0x000fca0000004100 */
[----:B------:R-:W-:-:S04]  /*2beb0*/  FMUL R31, R31, UR5 ;  /* 0x000000051f1f7c20 */ /* 0x000fc80008400000 */
[----:B----4-:R-:W-:-:S05]  /*2bec0*/  FFMA R31, R105, UR4, R31 ;  /* 0x00000004691f7c23 */ /* 0x010fca000800001f */
[----:B------:R-:W-:-:S05]  /*2bed0*/  F2FP.SATFINITE.E4M3.F32.PACK_AB_MERGE_C R31, RZ, R31, RZ ;  /* 0x0000001fff1f723e */ /* 0x000fca00048070ff */
[----:B------:R1:W-:Y:S02]  /*2bee0*/  @!P6 STG.E.U8 desc[UR8][R44.64+0x41], R31 ;  /* 0x0000411f2c00e986 */ /* 0x0003e4000c101108 */
[----:B-1----:R-:W-:-:S05]  /*2bef0*/  IMAD.U32 R31, RZ, RZ, UR7 ;  /* 0x00000007ff1f7e24 */ /* 0x002fca000f8e00ff */
[----:B------:R-:W-:-:S04]  /*2bf00*/  @!P4 IADD3 R31, P1, P5, R31, UR16, R6 ;  /* 0x000000101f1fcc10 */ /* 0x000fc8000fd3e006 */
[----:B------:R-:W-:Y:S02]  /*2bf10*/  @!P4 IADD3.X R34, R34, UR61, R25, P1, P5 ;  /* 0x0000003d2222cc10 */ /* 0x000fe40008fea419 */
[----:B0-----:R-:W-:Y:S02]  /*2bf20*/  @!P4 IADD3 R32, P1, R31, R32, RZ ;  /* 0x000000201f20c210 */ /* 0x001fe40007f3e0ff */
[----:B------:R-:W-:-:S06]  /*2bf30*/  PRMT R31, RZ, 0x7610, R31 ;  /* 0x00007610ff1f7816 */ /* 0x000fcc000000001f */
[----:B------:R-:W2:Y:S01]  /*2bf40*/  @!P4 LDG.E.U8 R31, desc[UR8][R18.64+0x40] ;  /* 0x00004008121fc981 */ /* 0x000ea2000c1e1100 */
[----:B------:R-:W-:Y:S01]  /*2bf50*/  @!P4 IMAD.X R33, R34, 0x1, R33, P1 ;  /* 0x000000012221c824 */ /* 0x000fe200008e0621 */
[----:B------:R-:W-:Y:S02]  /*2bf60*/  ISETP.LT.OR P1, PT, R24, 0x42, !P0 ;  /* 0x000000421800780c */ /* 0x000fe40004721670 */
[----:B--2---:R-:W-:-:S11]  /*2bf70*/  LOP3.LUT R31, R31, 0xff, RZ, 0xc0, !PT ;  /* 0x000000ff1f1f7812 */ /* 0x004fd600078ec0ff */
[----:B------:R-:W0:Y:S01]  /*2bf80*/  @!P1 LDC.64 R34, c[0x0][0x5c0] ;  /* 0x00017000ff229b82 */ /* 0x000e220000000a00 */
        /* <DEDUP_REMOVED lines=8> */
[----:B------:R-:W-:-:S13]  /*2c010*/  ISETP.LT.OR P0, PT, R24, 0x79, !P2 ;  /* 0x000000791800780c */ /* 0x000fda0005701670 */
[----:B------:R-:W1:Y:S01]  /*2c020*/  @!P0 LDC.64 R32, c[0x0][0x5c0] ;  /* 0x00017000ff208b82 */ /* 0x000e620000000a00 */
[----:B------:R-:W-:Y:S02]  /*2c030*/  IMAD.U32 R36, RZ, RZ, UR7 ;  /* 0x00000007ff247e24 */ /* 0x000fe4000f8e00ff */
[----:B------:R-:W-:Y:S01]  /*2c040*/  IMAD.U32 R37, RZ, RZ, UR6 ;  /* 0x00000006ff257e24 */ /* 0x000fe2000f8e00ff */
[----:B------:R-:W-:Y:S02]  /*2c050*/  LOP3.LUT R0, R0, 0xffffdfff, RZ, 0xc0, !PT ;  /* 0xffffdfff00007812 */ /* 0x000fe400078ec0ff */
[----:B------:R-:W-:Y:S02]  /*2c060*/  @!P1 IADD3 R36, P5, P6, R36, UR16, R6 ;  /* 0x0000001024249c10 */ /* 0x000fe4000febe006 */
[----:B------:R-:W-:Y:S02]  /*2c070*/  @P0 LOP3.LUT R0, R0, 0x2000, RZ, 0xfc, !PT ;  /* 0x0000200000000812 */ /* 0x000fe400078efcff */
[----:B------:R-:W-:-:S02]  /*2c080*/  @!P1 IADD3.X R37, R37, UR61, R25, P5, P6 ;  /* 0x0000003d25259c10 */ /* 0x000fc4000afec419 */
        /* <DEDUP_REMOVED lines=15> */
[----:B------:R-:W0:Y:S01]  /*2c180*/  @!P0 LDC.64 R32, c[0x0][0x5c0] ;  /* 0x00017000ff208b82 */ /* 0x000e220000000a00 */
[----:B------:R-:W-:Y:S02]  /*2c190*/  LOP3.LUT R2, R2, 0x7fffffff, RZ, 0xc0, !PT ;  /* 0x7fffffff02027812 */ /* 0x000fe400078ec0ff */
[----:B------:R-:W-:Y:S02]  /*2c1a0*/  LOP3.LUT P5, RZ, R0, 0x2, RZ, 0xc0, !PT ;  /* 0x0000000200ff7812 */ /* 0x000fe400078ac0ff */
[----:B------:R-:W-:Y:S02]  /*2c1b0*/  @P2 LOP3.LUT R2, R2, 0x80000000, RZ, 0xfc, !PT ;  /* 0x8000000002022812 */ /* 0x000fe400078efcff */
[----:B------:R-:W-:Y:S02]  /*2c1c0*/  LOP3.LUT R0, R0, 0xffffffbf, RZ, 0xc0, !PT ;  /* 0xffffffbf00007812 */ /* 0x000fe400078ec0ff */
[----:B------:R-:W-:Y:S02]  /*2c1d0*/  ISETP.GE.AND P2, PT, R3, 0x101, PT ;  /* 0x000001010300780c */ /* 0x000fe40003f46270 */
[----:B------:R-:W-:-:S02]  /*2c1e0*/  @P0 LOP3.LUT R0, R0, 0x40, RZ, 0xfc, !PT ;  /* 0x0000004000000812 */ /* 0x000fc400078efcff */
        /* <DEDUP_REMOVED lines=10> */
[----:B------:R-:W-:Y:S01]  /*2c290*/  FFMA R31, R106, UR4, R31 ;  /* 0x000000046a1f7c23 */ /* 0x000fe2000800001f */
[----:B0-----:R-:W-:-:S04]  /*2c2a0*/  @!P0 IADD3 R106, P1, P4, R6, UR16, R32 ;  /* 0x00000010066a8c10 */ /* 0x001fc8000fc3e020 */
[----:B------:R-:W-:Y:S02]  /*2c2b0*/  @!P0 IADD3.X R107, R25, UR61, R33, P1, P4 ;  /* 0x0000003d196b8c10 */ /* 0x000fe40008fe8421 */
[----:B------:R-:W-:Y:S02]  /*2c2c0*/  LOP3.LUT P0, RZ, R26, 0x1, RZ, 0xc0, !PT ;  /* 0x000000011aff7812 */ /* 0x000fe4000780c0ff */
[----:B------:R-:W-:Y:S02]  /*2c2d0*/  F2FP.SATFINITE.E4M3.F32.PACK_AB_MERGE_C R31, RZ, R31, RZ ;  /* 0x0000001fff1f723e */ /* 0x000fe400048070ff */
[----:B------:R-:W-:-:S03]  /*2c2e0*/  PRMT R26, RZ, 0x7610, R26 ;  /* 0x00007610ff1a7816 */ /* 0x000fc6000000001a */
[----:B------:R0:W-:Y:S04]  /*2c2f0*/  @!P6 STG.E.U8 desc[UR8][R64.64+0x48], R31 ;  /* 0x0000481f4000e986 */ /* 0x0001e8000c101108 */
[----:B------:R-:W2:Y:S01]  /*2c300*/  @!P5 LDG.E.U8 R26, desc[UR8][R16.64+0x49] ;  /* 0x00004908101ad981 */ /* 0x000ea2000c1e1100 */
[----:B------:R-:W-:-:S13]  /*2c310*/  ISETP.LT.OR P6, PT, R24, 0x72, !P2 ;  /* 0x000000721800780c */ /* 0x000fda00057c1670 */
[----:B------:R-:W1:Y:S01]  /*2c320*/  @!P6 LDC.64 R32, c[0x0][0x5c0] ;  /* 0x00017000ff20eb82 */ /* 0x000e620000000a00 */
[----:B------:R-:W-:-:S04]  /*2c330*/  LOP3.LUT R0, R0, 0xffffbfff, RZ, 0xc0, !PT ;  /* 0xffffbfff00007812 */ /* 0x000fc800078ec0ff */
[----:B------:R-:W-:Y:S02]  /*2c340*/  @P6 LOP3.LUT R0, R0, 0x4000, RZ, 0xfc, !PT ;  /* 0x0000400000006812 */ /* 0x000fe400078efcff */
[----:B-1----:R-:W-:-:S04]  /*2c350*/  @!P6 IADD3 R110, P1, P4, R6, UR16, R32 ;  /* 0x00000010066eec10 */ /* 0x002fc8000fc3e020 */
[----:B------:R-:W-:Y:S02]  /*2c360*/  @!P6 IADD3.X R111, R25, UR61, R33, P1, P4 ;  /* 0x0000003d196fec10 */ /* 0x000fe40008fe8421 */
[----:B------:R-:W-:-:S04]  /*2c370*/  ISETP.GE.AND P6, PT, R3, 0x109, PT ;  /* 0x000001090300780c */ /* 0x000fc80003fc6270 */
[----:B------:R-:W-:-:S13]  /*2c380*/  ISETP.LT.OR P1, PT, R24, 0x49, !P6 ;  /* 0x000000491800780c */ /* 0x000fda0007721670 */
[----:B------:R-:W1:Y:S01]  /*2c390*/  @!P1 LDC.64 R32, c[0x0][0x5c0] ;  /* 0x00017000ff209b82 */ /* 0x000e620000000a00 */
[----:B0-----:R-:W-:Y:S01]  /*2c3a0*/  IMAD.U32 R31, RZ, RZ, UR6 ;  /* 0x00000006ff1f7e24 */ /* 0x001fe2000f8e00ff */
[----:B--2---:R-:W-:-:S04]  /*2c3b0*/  LOP3.LUT R26, R26, 0xff, RZ, 0xc0, !PT ;  /* 0x000000ff1a1a7812 */ /* 0x004fc800078ec0ff */
[----:B------:R-:W-:-:S05]  /*2c3c0*/  F2FP.F16.E4M3.UNPACK_B R26, R26 ;  /* 0x0000001aff1a723e */ /* 0x000fca00020006ff */
[----:B------:R-:W-:-:S05]  /*2c3d0*/  HADD2.F32 R26, -RZ, R26.H0_H0 ;  /* 0x2000001aff1a7230 */ /* 0x000fca0000004100 */
[----:B------:R-:W-:-:S04]  /*2c3e0*/  FMUL R26, R26, UR5 ;  /* 0x000000051a1a7c20 */ /* 0x000fc80008400000 */
[----:B------:R-:W-:Y:S02]  /*2c3f0*/  FFMA R26, R109, UR4, R26 ;  /* 0x000000046d1a7c23 */ /* 0x000fe4000800001a */
[----:B------:R-:W2:Y:S03]  /*2c400*/  LDL.LU R109, [R1+0x64c] ;  /* 0x00064c00016d7983 */ /* 0x000ea60000300800 */
[----:B------:R-:W-:-:S05]  /*2c410*/  F2FP.SATFINITE.E4M3.F32.PACK_AB_MERGE_C R26, RZ, R26, RZ ;  /* 0x0000001aff1a723e */ /* 0x000fca00048070ff */
[----:B------:R0:W-:Y:S02]  /*2c420*/  @!P5 STG.E.U8 desc[UR8][R62.64+0x49], R26 ;  /* 0x0000491a3e00d986 */ /* 0x0001e4000c101108 */
[----:B0-----:R-:W-:-:S05]  /*2c430*/  IMAD.U32 R26, RZ, RZ, UR7 ;  /* 0x00000007ff1a7e24 */ /* 0x001fca000f8e00ff */
[----:B------:R-:W-:-:S04]  /*2c440*/  @!P1 IADD3 R26, P4, P5, R26, UR16, R6 ;  /* 0x000000101a1a9c10 */ /* 0x000fc8000fd9e006 */
[----:B------:R-:W-:Y:S02]  /*2c450*/  @!P1 IADD3.X R31, R31, UR61, R25, P4, P5 ;  /* 0x0000003d1f1f9c10 */ /* 0x000fe4000a7ea419 */
[----:B-1----:R-:W-:Y:S02]  /*2c460*/  @!P1 IADD3 R32, P4, R26, R32, RZ ;  /* 0x000000201a209210 */ /* 0x002fe40007f9e0ff */
        /* <DEDUP_REMOVED lines=8> */
[----:B-----5:R-:W-:Y:S01]  /*2c4f0*/  FFMA R26, R108, UR4, R26 ;  /* 0x000000046c1a7c23 */ /* 0x020fe2000800001a */
[----:B------:R-:W-:Y:S01]  /*2c500*/  IMAD.U32 R31, RZ, RZ, UR7 ;  /* 0x00000007ff1f7e24 */ /* 0x000fe2000f8e00ff */
[----:B------:R-:W3:Y:S03]  /*2c510*/  LDL.LU R108, [R1+0x650] ;  /* 0x00065000016c7983 */ /* 0x000ee60000300800 */
[----:B------:R-:W-:Y:S01]  /*2c520*/  F2FP.SATFINITE.E4M3.F32.PACK_AB_MERGE_C R26, RZ, R26, RZ ;  /* 0x0000001aff1a723e */ /* 0x000fe200048070ff */
[----:B------:R-:W-:Y:S01]  /*2c530*/  IMAD.U32 R34, RZ, RZ, UR6 ;  /* 0x00000006ff227e24 */ /* 0x000fe2000f8e00ff */
[----:B------:R-:W-:Y:S01]  /*2c540*/  @!P4 IADD3 R31, P5, P6, R31, UR16, R6 ;  /* 0x000000101f1fcc10 */ /* 0x000fe2000febe006 */
[----:B------:R-:W4:Y:S04]  /*2c550*/  LDL.LU R120, [R1+0x654] ;  /* 0x0006540001787983 */ /* 0x000f280000300800 */
[----:B------:R0:W-:Y:S01]  /*2c560*/  @!P1 STG.E.U8 desc[UR8][R32.64+0x48], R26 ;  /* 0x0000481a20009986 */ /* 0x0001e2000c101108 */
[----:B------:R-:W-:-:S02]  /*2c570*/  @!P4 IADD3.X R34, R34, UR61, R25, P5, P6 ;  /* 0x0000003d2222cc10 */ /* 0x000fc4000afec419 */
[----:B------:R-:W-:Y:S01]  /*2c580*/  LOP3.LUT R27, R27, 0xfeffffff, RZ, 0xc0, !PT ;  /* 0xfeffffff1b1b7812 */ /* 0x000fe200078ec0ff */
[----:B------:R-:W5:Y:S01]  /*2c590*/  LDL.LU R124, [R1+0x658] ;  /* 0x00065800017c7983 */ /* 0x000f620000300800 */
[----:B0-----:R-:W-:Y:S01]  /*2c5a0*/  PRMT R26, RZ, 0x7610, R26 ;  /* 0x00007610ff1a7816 */ /* 0x001fe2000000001a */
[----:B------:R-:W0:Y:S01]  /*2c5b0*/  @!P4 LDC.64 R32, c[0x0][0x5c0] ;  /* 0x00017000ff20cb82 */ /* 0x000e220000000a00 */
[----:B------:R-:W-:Y:S01]  /*2c5c0*/  ISETP.LT.OR P6, PT, R24, 0x79, !P2 ;  /* 0x000000791800780c */ /* 0x000fe200057c1670 */
[----:B------:R-:W5:Y:S04]  /*2c5d0*/  LDL.LU R127, [R1+0x65c] ;  /* 0x00065c00017f7983 */ /* 0x000f680000300800 */
[----:B------:R-:W2:Y:S01]  /*2c5e0*/  @!P4 LDG.E.U8 R26, desc[UR8][R18.64+0x49] ;  /* 0x00004908121ac981 */ /* 0x000ea2000c1e1100 */
[----:B0-----:R-:W-:-:S03]  /*2c5f0*/  @!P4 IADD3 R32, P1, R31, R32, RZ ;  /* 0x000000201f20c210 */ /* 0x001fc60007f3e0ff */
[----:B------:R-:W5:Y:S02]  /*2c600*/  LDL.LU R126, [R1+0x660] ;  /* 0x00066000017e7983 */ /* 0x000f640000300800 */
[----:B------:R-:W-:Y:S01]  /*2c610*/  @!P4 IMAD.X R33, R34, 0x1, R33, P1 ;  /* 0x000000012221c824 */ /* 0x000fe200008e0621 */
[C---:B------:R-:W-:Y:S01]  /*2c620*/  ISETP.LT.OR P1, PT, R24.reuse, 0x41, !P0 ;  /* 0x000000411800780c */ /* 0x040fe20004721670 */
[----:B------:R-:W5:Y:S01]  /*2c630*/  LDL.LU R128, [R1+0x664] ;  /* 0x0006640001807983 */ /* 0x000f620000300800 */
[----:B------:R-:W-:Y:S02]  /*2c640*/  ISETP.LT.OR P2, PT, R24, 0x7a, !P2 ;  /* 0x0000007a1800780c */ /* 0x000fe40005741670 */
[----:B------:R-:W-:Y:S01]  /*2c650*/  @P6 LOP3.LUT R27, R27, 0x1000000, RZ, 0xfc, !PT ;  /* 0x010000001b1b6812 */ /* 0x000fe200078efcff */
[----:B------:R-:W5:Y:S01]  /*2c660*/  LDL.LU R130, [R1+0x668] ;  /* 0x0006680001827983 */ /* 0x000f620000300800 */
[----:B------:R-:W-:-:S03]  /*2c670*/  LOP3.LUT R30, R30, 0xffefffff, RZ, 0xc0, !PT ;  /* 0xffefffff1e1e7812 */ /* 0x000fc600078ec0ff */
[----:B------:R-:W5:Y:S04]  /*2c680*/  LDL.LU R134, [R1+0x66c] ;  /* 0x00066c0001867983 */ /* 0x000f680000300800 */
[----:B------:R-:W0:Y:S01]  /*2c690*/  @!P1 LDC.64 R34, c[0x0][0x5c0] ;  /* 0x00017000ff229b82 */ /* 0x000e220000000a00 */
[----:B------:R-:W-:Y:S01]  /*2c6a0*/  LOP3.LUT R28, R28, 0xfffffffd, RZ, 0xc0, !PT ;  /* 0xfffffffd1c1c7812 */ /* 0x000fe200078ec0ff */
[----:B------:R-:W5:Y:S04]  /*2c6b0*/  LDL.LU R141, [R1+0x670] ;  /* 0x00067000018d7983 */ /* 0x000f680000300800 */
[----:B------:R-:W5:Y:S04]  /*2c6c0*/  LDL.LU R140, [R1+0x674] ;  /* 0x00067400018c7983 */ /* 0x000f680000300800 */
[----:B------:R-:W5:Y:S04]  /*2c6d0*/  LDL.LU R142, [R1+0x678] ;  /* 0x00067800018e7983 */ /* 0x000f680000300800 */
[----:B------:R-:W5:Y:S04]  /*2c6e0*/  LDL.LU R146, [R1+0x67c] ;  /* 0x00067c0001927983 */ /* 0x000f680000300800 */
[----:B------:R-:W5:Y:S04]  /*2c6f0*/  LDL.LU R154, [R1+0x680] ;  /* 0x00068000019a7983 */ /* 0x000f680000300800 */
[----:B------:R-:W5:Y:S01]  /*2c700*/  LDL.LU R155, [R1+0x684] ;  /* 0x00068400019b7983 */ /* 0x000f620000300800 */
[----:B--2---:R-:W-:-:S04]  /*2c710*/  LOP3.LUT R26, R26, 0xff, RZ, 0xc0, !PT ;  /* 0x000000ff1a1a7812 */ /* 0x004fc800078ec0ff */
[----:B------:R-:W-:-:S05]  /*2c720*/  F2FP.F16.E4M3.UNPACK_B R26, R26 ;  /* 0x0000001aff1a723e */ /* 0x000fca00020006ff */
[----:B------:R-:W-:-:S05]  /*2c730*/  HADD2.F32 R26, -RZ, R26.H0_H0 ;  /* 0x2000001aff1a7230 */ /* 0x000fca0000004100 */
[----:B------:R-:W-:-:S04]  /*2c740*/  FMUL R26, R26, UR5 ;  /* 0x000000051a1a7c20 */ /* 0x000fc80008400000 */
[----:B------:R-:W-:-:S05]  /*2c750*/  FFMA R26, R109, UR4, R26 ;  /* 0x000000046d1a7c23 */ /* 0x000fca000800001a */
[----:B------:R-:W-:-:S05]  /*2c760*/  F2FP.SATFINITE.E4M3.F32.PACK_AB_MERGE_C R26, RZ, R26, RZ ;  /* 0x0000001aff1a723e */ /* 0x000fca00048070ff */
[----:B------:R1:W-:Y:S02]  /*2c770*/  @!P4 STG.E.U8 desc[UR8][R32.64+0x49], R26 ;  /* 0x0000491a2000c986 */ /* 0x0003e4000c101108 */
[----:B-1----:R-:W-:Y:S02]  /*2c780*/  @!P1 IMAD.MOV.U32 R32, RZ, RZ, R6 ;  /* 0x000000ffff209224 */ /* 0x002fe400078e0006 */
[----:B------:R-:W-:Y:S02]  /*2c790*/  @!P1 IMAD.MOV.U32 R33, RZ, RZ, R25 ;  /* 0x000000ffff219224 */ /* 0x000fe400078e0019 */
[----:B------:R-:W-:-:S04]  /*2c7a0*/  @!P1 IMAD.WIDE.U32 R32, R4, 0x180, R32 ;  /* 0x0000018004209825 */ /* 0x000fc800078e0020 */
        /* <DEDUP_REMOVED lines=16> */
[----:B------:R-:W1:Y:S01]  /*2c8b0*/  @!P1 LDC.64 R32, c[0x0][0x5c0] ;  /* 0x00017000ff209b82 */ /* 0x000e620000000a00 */
[----:B0-----:R-:W-:Y:S02]  /*2c8c0*/  @!P1 IMAD.MOV.U32 R34, RZ, RZ, R6 ;  /* 0x000000ffff229224 */ /* 0x001fe400078e0006 */
[----:B------:R-:W-:Y:S02]  /*2c8d0*/  @!P1 IMAD.MOV.U32 R35, RZ, RZ, R25 ;  /* 0x000000ffff239224 */ /* 0x000fe400078e0019 */
[----:B------:R-:W-:-:S04]  /*2c8e0*/  @!P1 IMAD.WIDE.U32 R34, R4, 0x180, R34 ;  /* 0x0000018004229825 */ /* 0x000fc800078e0022 */
[----:B------:R-:W-:Y:S01]  /*2c8f0*/  @!P1 IMAD R26, R5, 0x180, RZ ;  /* 0x00000180051a9824 */ /* 0x000fe200078e02ff */
[----:B-1----:R-:W-:-:S04]  /*2c900*/  @!P1 IADD3 R34, P4, R34, R32, RZ ;  /* 0x0000002022229210 */ /* 0x002fc80007f9e0ff */
[--C-:B------:R-:W-:Y:S02]  /*2c910*/  @!P1 IADD3.X R35, R33, R35, R26.reuse, P4, !PT ;  /* 0x0000002321239210 */ /* 0x100fe400027fe41a */
[----:B------:R-:W-:Y:S01]  /*2c920*/  PRMT R26, RZ, 0x7610, R26 ;  /* 0x00007610ff1a7816 */ /* 0x000fe2000000001a */
[----:B------:R-:W0:Y:S05]  /*2c930*/  @!P2 LDC.64 R32, c[0x0][0x5c0] ;  /* 0x00017000ff20ab82 */ /* 0x000e2a0000000a00 */
[----:B------:R-:W2:Y:S01]  /*2c940*/  @!P1 LDG.E.U8 R26, desc[UR8][R20.64+0x41] ;  /* 0x00004108141a9981 */ /* 0x000ea2000c1e1100 */
[C---:B------:R-:W-:Y:S02]  /*2c950*/  LOP3.LUT P6, RZ, R27.reuse, 0x1, RZ, 0xc0, !PT ;  /* 0x000000011bff7812 */ /* 0x040fe400078cc0ff */
[----:B------:R-:W-:-:S04]  /*2c960*/  LOP3.LUT R27, R27, 0xff7fffff, RZ, 0xc0, !PT ;  /* 0xff7fffff1b1b7812 */ /* 0x000fc800078ec0ff */
[----:B------:R-:W-:Y:S02]  /*2c970*/  @P2 LOP3.LUT R27, R27, 0x800000, RZ, 0xfc, !PT ;  /* 0x008000001b1b2812 */ /* 0x000fe400078efcff */
[----:B0-----:R-:W-:-:S04]  /*2c980*/  @!P2 IADD3 R108, P4, P5, R6, UR16, R32 ;  /* 0x00000010066cac10 */ /* 0x001fc8000fd9e020 */
[----:B------:R-:W-:Y:S02]  /*2c990*/  @!P2 IADD3.X R109, R25, UR61, R33, P4, P5 ;  /* 0x0000003d196dac10 */ /* 0x000fe4000a7ea421 */
[----:B------:R-:W-:Y:S02]  /*2c9a0*/  LOP3.LUT P5, RZ, R27, 0x2, RZ, 0xc0, !PT ;  /* 0x000000021bff7812 */ /* 0x000fe400078ac0ff */
[----:B--2---:R-:W-:-:S04]  /*2c9b0*/  LOP3.LUT R26, R26, 0xff, RZ, 0xc0, !PT ;  /* 0x000000ff1a1a7812 */ /* 0x004fc800078ec0ff */
[----:B------:R-:W-:-:S05]  /*2c9c0*/  F2FP.F16.E4M3.UNPACK_B R26, R26 ;  /* 0x0000001aff1a723e */ /* 0x000fca00020006ff */
[----:B------:R-:W-:-:S05]  /*2c9d0*/  HADD2.F32 R26, -RZ, R26.H0_H0 ;  /* 0x2000001aff1a7230 */ /* 0x000fca0000004100 */
[----:B------:R-:W-:-:S04]  /*2c9e0*/  FMUL R26, R26, UR5 ;  /* 0x000000051a1a7c20 */ /* 0x000fc80008400000 */
[----:B----4-:R-:W-:-:S05]  /*2c9f0*/  FFMA R26, R120, UR4, R26 ;  /* 0x00000004781a7c23 */ /* 0x010fca000800001a */
[----:B------:R-:W-:-:S05]  /*2ca00*/  F2FP.SATFINITE.E4M3.F32.PACK_AB_MERGE_C R26, RZ, R26, RZ ;  /* 0x0000001aff1a723e */ /* 0x000fca00048070ff */
[----:B------:R0:W-:Y:S02]  /*2ca10*/  @!P1 STG.E.U8 desc[UR8][R34.64+0x41], R26 ;  /* 0x0000411a22009986 */ /* 0x0001e4000c101108 */
[----:B0-----:R-:W-:-:S06]  /*2ca20*/  PRMT R26, RZ, 0x7610, R26 ;  /* 0x00007610ff1a7816 */ /* 0x001fcc000000001a */
[----:B------:R-:W2:Y:S01]  /*2ca30*/  @!P5 LDG.E.U8 R26, desc[UR8][R22.64+0x40] ;  /* 0x00004008161ad981 */ /* 0x000ea2000c1e1100 */
[----:B------:R-:W-:-:S13]  /*2ca40*/  ISETP.LT.OR P2, PT, R24, 0x81, !P3 ;  /* 0x000000811800780c */ /* 0x000fda0005f41670 */
[----:B------:R-:W0:Y:S01]  /*2ca50*/  @!P2 LDC.64 R32, c[0x0][0x5c0] ;  /* 0x00017000ff20ab82 */ /* 0x000e220000000a00 */
[----:B------:R-:W-:Y:S02]  /*2ca60*/  @P2 LOP3.LUT R30, R30, 0x100000, RZ, 0xfc, !PT ;  /* 0x001000001e1e2812 */ /* 0x000fe400078efcff */
[----:B--2---:R-:W-:-:S04]  /*2ca70*/  LOP3.LUT R26, R26, 0xff, RZ, 0xc0, !PT ;  /* 0x000000ff1a1a7812 */ /* 0x004fc800078ec0ff */
[----:B------:R-:W-:-:S05]  /*2ca80*/  F2FP.F16.E4M3.UNPACK_B R26, R26 ;  /* 0x0000001aff1a723e */ /* 0x000fca00020006ff */
[----:B------:R-:W-:-:S05]  /*2ca90*/  HADD2.F32 R26, -RZ, R26.H0_H0 ;  /* 0x2000001aff1a7230 */ /* 0x000fca0000004100 */
[----:B------:R-:W-:-:S04]  /*2caa0*/  FMUL R26, R26, UR5 ;  /* 0x000000051a1a7c20 */ /* 0x000fc80008400000 */
[----:B-----5:R-:W-:-:S05]  /*2cab0*/  FFMA R26, R124, UR4, R26 ;  /* 0x000000047c1a7c23 */ /* 0x020fca000800001a */
[----:B------:R-:W-:-:S05]  /*2cac0*/  F2FP.SATFINITE.E4M3.F32.PACK_AB_MERGE_C R26, RZ, R26, RZ ;  /* 0x0000001aff1a723e */ /* 0x000fca00048070ff */
[----:B------:R1:W-:Y:S02]  /*2cad0*/  @!P5 STG.E.U8 desc[UR8][R116.64+0x40], R26 ;  /* 0x0000401a7400d986 */ /* 0x0003e4000c101108 */
[----:B-1----:R-:W-:-:S06]  /*2cae0*/  PRMT R26, RZ, 0x7610, R26 ;  /* 0x00007610ff1a7816 */ /* 0x002fcc000000001a */
        /* <DEDUP_REMOVED lines=13> */
[----:B--2---:R-:W-:-:S04]  /*2cbc0*/  LOP3.LUT R26, R26, 0xff, RZ, 0xc0, !PT ;  /* 0x000000ff1a1a7812 */ /* 0x004fc800078ec0ff */
[----:B------:R-:W-:-:S05]  /*2cbd0*/  F2FP.F16.E4M3.UNPACK_B R26, R26 ;  /* 0x0000001aff1a723e */ /* 0x000fca00020006ff */
[----:B------:R-:W-:-:S05]  /*2cbe0*/  HADD2.F32 R26, -RZ, R26.H0_H0 ;  /* 0x2000001aff1a7230 */ /* 0x000fca0000004100 */
[----:B------:R-:W-:-:S04]  /*2cbf0*/  FMUL R26, R26, UR5 ;  /* 0x000000051a1a7c20 */ /* 0x000fc80008400000 */
[----:B------:R-:W-:-:S05]  /*2cc00*/  FFMA R26, R127, UR4, R26 ;  /* 0x000000047f1a7c23 */ /* 0x000fca000800001a */
[----:B------:R-:W-:-:S05]  /*2cc10*/  F2FP.SATFINITE.E4M3.F32.PACK_AB_MERGE_C R26, RZ, R26, RZ ;  /* 0x0000001aff1a723e */ /* 0x000fca00048070ff */
[----:B------:R0:W-:Y:S02]  /*2cc20*/  @!P6 STG.E.U8 desc[UR8][R114.64+0x41], R26 ;  /* 0x0000411a7200e986 */ /* 0x0001e4000c101108 */
[----:B0-----:R-:W-:-:S05]  /*2cc30*/  @!P1 IMAD R26, R5, 0x180, RZ ;  /* 0x00000180051a9824 */ /* 0x001fca00078e02ff */
[--C-:B------:R-:W-:Y:S02]  /*2cc40*/  @!P1 IADD3.X R35, R35, R33, R26.reuse, P4, !PT ;  /* 0x0000002123239210 */ /* 0x100fe400027fe41a */
[----:B------:R-:W-:-:S06]  /*2cc50*/  PRMT R26, RZ, 0x7610, R26 ;  /* 0x00007610ff1a7816 */ /* 0x000fcc000000001a */
[----:B------:R-:W2:Y:S01]  /*2cc60*/  @!P1 LDG.E.U8 R26, desc[UR8][R20.64+0x48] ;  /* 0x00004808141a9981 */ /* 0x000ea2000c1e1100 */
[----:B------:R-:W-:-:S13]  /*2cc70*/  ISETP.LT.OR P6, PT, R24, 0x89, !P3 ;  /* 0x000000891800780c */ /* 0x000fda0005fc1670 */
[----:B------:R-:W0:Y:S02]  /*2cc80*/  @!P6 LDC.64 R32, c[0x0][0x5c0] ;  /* 0x00017000ff20eb82 */ /* 0x000e240000000a00 */
[----:B0-----:R-:W-:-:S04]  /*2cc90*/  @!P6 IADD3 R132, P4, P5, R6, UR7, R32 ;  /* 0x000000070684ec10 */ /* 0x001fc8000fd9e020 */
[----:B------:R-:W-:Y:S02]  /*2cca0*/  @!P6 IADD3.X R133, R25, UR6, R33, P4, P5 ;  /* 0x000000061985ec10 */ /* 0x000fe4000a7ea421 */
[----:B--2---:R-:W-:-:S04]  /*2ccb0*/  LOP3.LUT R26, R26, 0xff, RZ, 0xc0, !PT ;  /* 0x000000ff1a1a7812 */ /* 0x004fc800078ec0ff */
[----:B------:R-:W-:-:S05]  /*2ccc0*/  F2FP.F16.E4M3.UNPACK_B R26, R26 ;  /* 0x0000001aff1a723e */ /* 0x000fca00020006ff */
[----:B------:R-:W-:-:S05]  /*2ccd0*/  HADD2.F32 R26, -RZ, R26.H0_H0 ;  /* 0x2000001aff1a7230 */ /* 0x000fca0000004100 */
[----:B------:R-:W-:-:S04]  /*2cce0*/  FMUL R26, R26, UR5 ;  /* 0x000000051a1a7c20 */ /* 0x000fc80008400000 */
[----:B------:R-:W-:-:S05]  /*2ccf0*/  FFMA R26, R126, UR4, R26 ;  /* 0x000000047e1a7c23 */ /* 0x000fca000800001a */
        /* <DEDUP_REMOVED lines=10> */
[----:B------:R-:W-:-:S06]  /*2cda0*/  PRMT R26, RZ, 0x7610, R26 ;  /* 0x00007610ff1a7816 */ /* 0x000fcc000000001a */
[----:B------:R-:W2:Y:S01]  /*2cdb0*/  @!P1 LDG.E.U8 R26, desc[UR8][R20.64+0x49] ;  /* 0x00004908141a9981 */ /* 0x000ea2000c1e1100 */
[----:B------:R-:W-:-:S04]  /*2cdc0*/  LOP3.LUT R30, R30, 0xff7fffff, RZ, 0xc0, !PT ;  /* 0xff7fffff1e1e7812 */ /* 0x000fc800078ec0ff */
[----:B------:R-:W-:Y:S02]  /*2cdd0*/  @P2 LOP3.LUT R30, R30, 0x800000, RZ, 0xfc, !PT ;  /* 0x008000001e1e2812 */ /* 0x000fe400078efcff */
[C---:B------:R-:W-:Y:S02]  /*2cde0*/  LOP3.LUT P2, RZ, R2.reuse, 0x80000000, RZ, 0xc0, !PT ;  /* 0x8000000002ff7812 */ /* 0x040fe4000784c0ff */
[----:B------:R-:W-:-:S04]  /*2cdf0*/  LOP3.LUT R2, R2, 0xefffffff, RZ, 0xc0, !PT ;  /* 0xefffffff02027812 */ /* 0x000fc800078ec0ff */
[----:B------:R-:W-:Y:S02]  /*2ce00*/  @P0 LOP3.LUT R2, R2, 0x10000000, RZ, 0xfc, !PT ;  /* 0x1000000002020812 */ /* 0x000fe400078efcff */
        /* <DEDUP_REMOVED lines=10> */
[----:B------:R-:W-:-:S04]  /*2ceb0*/  LOP3.LUT R30, R30, 0xefffffff, RZ, 0xc0, !PT ;  /* 0xefffffff1e1e7812 */ /* 0x000fc800078ec0ff */
[----:B------:R-:W-:Y:S02]  /*2cec0*/  @P6 LOP3.LUT R30, R30, 0x10000000, RZ, 0xfc, !PT ;  /* 0x100000001e1e6812 */ /* 0x000fe400078efcff */
[----:B------:R-:W-:-:S13]  /*2ced0*/  ISETP.LT.OR P6, PT, R24, 0x8a, !P3 ;  /* 0x0000008a1800780c */ /* 0x000fda0005fc1670 */
[----:B------:R-:W0:Y:S01]  /*2cee0*/  @!P6 LDC.64 R32, c[0x0][0x5c0] ;  /* 0x00017000ff20eb82 */ /* 0x000e220000000a00 */
[----:B------:R-:W-:-:S04]  /*2cef0*/  LOP3.LUT R27, R27, 0xfffffffe, RZ, 0xc0, !PT ;  /* 0xfffffffe1b1b7812 */ /* 0x000fc800078ec0ff */
[----:B------:R-:W-:Y:S02]  /*2cf00*/  @P6 LOP3.LUT R27, R27, 0x1, RZ, 0xfc, !PT ;  /* 0x000000011b1b6812 */ /* 0x000fe400078efcff */
        /* <DEDUP_REMOVED lines=14> */
[----:B------:R-:W-:Y:S02]  /*2cff0*/  LOP3.LUT R30, R30, 0x7fffffff, RZ, 0xc0, !PT ;  /* 0x7fffffff1e1e7812 */ /* 0x000fe400078ec0ff */
[----:B0-----:R-:W-:Y:S02]  /*2d000*/  @!P5 IADD3 R128, P1, P4, R6, UR60, R32 ;  /* 0x0000003c0680dc10 */ /* 0x001fe4000fc3e020 */
[----:B------:R-:W-:Y:S02]  /*2d010*/  @P5 LOP3.LUT R30, R30, 0x80000000, RZ, 0xfc, !PT ;  /* 0x800000001e1e5812 */ /* 0x000fe400078efcff */
[----:B------:R-:W-:Y:S02]  /*2d020*/  @!P5 IADD3.X R129, R25, UR10, R33, P1, P4 ;  /* 0x0000000a1981dc10 */ /* 0x000fe40008fe8421 */
[----:B------:R-:W-:-:S13]  /*2d030*/  ISETP.LT.OR P5, PT, R24, 0x82, !P2 ;  /* 0x000000821800780c */ /* 0x000fda00057a1670 */
[----:B------:R-:W0:Y:S01]  /*2d040*/  @!P5 LDC.64 R32, c[0x0][0x5c0] ;  /* 0x00017000ff20db82 */ /* 0x000e220000000a00 */
[----:B------:R-:W-:Y:S02]  /*2d050*/  ISETP.LT.OR P0, PT, R24, 0x89, !P2 ;  /* 0x000000891800780c */ /* 0x000fe40005701670 */
[----:B0-----:R-:W-:-:S04]  /*2d060*/  @!P5 IADD3 R130, P1, P4, R6, UR60, R32 ;  /* 0x0000003c0682dc10 */ /* 0x001fc8000fc3e020 */
[----:B------:R-:W-:-:S07]  /*2d070*/  @!P5 IADD3.X R131, R25, UR10, R33, P1, P4 ;  /* 0x0000000a1983dc10 */ /* 0x000fce0008fe8421 */
        /* <DEDUP_REMOVED lines=12> */
[----:B------:R-:W-:-:S05]  /*2d140*/  FFMA R26, R134, UR4, R26 ;  /* 0x00000004861a7c23 */ /* 0x000fca000800001a */
[----:B------:R-:W-:Y:S02]  /*2d150*/  F2FP.SATFINITE.E4M3.F32.PACK_AB_MERGE_C R26, RZ, R26, RZ ;  /* 0x0000001aff1a723e */ /* 0x000fe400048070ff */
[----:B0-----:R-:W-:-:S03]  /*2d160*/  @!P0 IADD3 R134, P1, P4, R6, UR60, R32 ;  /* 0x0000003c06868c10 */ /* 0x001fc6000fc3e020 */
[----:B------:R0:W-:Y:S01]  /*2d170*/  @!P6 STG.E.U8 desc[UR8][R118.64+0x49], R26 ;  /* 0x0000491a7600e986 */ /* 0x0001e2000c101108 */
[----:B------:R-:W-:Y:S02]  /*2d180*/  ISETP.GE.AND P6, PT, R3, 0x1, PT ;  /* 0x000000010300780c */ /* 0x000fe40003fc6270 */
[----:B------:R-:W-:Y:S02]  /*2d190*/  @!P0 IADD3.X R135, R25, UR10, R33, P1, P4 ;  /* 0x0000000a19878c10 */ /* 0x000fe40008fe8421 */
[----:B------:R-:W-:Y:S02]  /*2d1a0*/  ISETP.LT.OR P1, PT, R24, 0x51, !P6 ;  /* 0x000000511800780c */ /* 0x000fe40007721670 */
[----:B0-----:R-:W-:-:S11]  /*2d1b0*/  PRMT R26, RZ, 0x7610, R26 ;  /* 0x00007610ff1a7816 */ /* 0x001fd6000000001a */
[----:B------:R-:W2:Y:S01]  /*2d1c0*/  @!P1 LDG.E.U8 R26, desc[UR8][R8.64+0x50] ;  /* 0x00005008081a9981 */ /* 0x000ea2000c1e1100 */
[----:B------:R-:W0:Y:S02]  /*2d1d0*/  @!P1 LDC.64 R32, c[0x0][0x5c0] ;  /* 0x00017000ff209b82 */ /* 0x000e240000000a00 */
        /* <DEDUP_REMOVED lines=12> */
[----:B------:R-:W2:Y:S01]  /*2d2a0*/  @!P1 LDG.E.U8 R26, desc[UR8][R8.64+0x51] ;  /* 0x00005108081a9981 */ /* 0x000ea2000c1e1100 */
[----:B------:R-:W-:Y:S02]  /*2d2b0*/  ISETP.LT.OR P5, PT, R24, 0x51, !P3 ;  /* 0x000000511800780c */ /* 0x000fe40005fa1670 */
        /* <DEDUP_REMOVED lines=11> */
[----:B------:R-:W-:Y:S02]  /*2d370*/  LOP3.LUT R28, R28, 0xfffeffff, RZ, 0xc0, !PT ;  /* 0xfffeffff1c1c7812 */ /* 0x000fe400078ec0ff */
[----:B------:R-:W-:Y:S02]  /*2d380*/  LOP3.LUT R2, R2, 0xbfffffff, RZ, 0xc0, !PT ;  /* 0xbfffffff02027812 */ /* 0x000fe400078ec0ff */
[----:B------:R-:W-:Y:S02]  /*2d390*/  @P0 LOP3.LUT R28, R28, 0x10000, RZ, 0xfc, !PT ;  /* 0x000100001c1c0812 */ /* 0x000fe400078efcff */
[----:B------:R-:W-:Y:S02]  /*2d3a0*/  ISETP.GE.AND P0, PT, R3, 0x101, PT ;  /* 0x000001010300780c */ /* 0x000fe40003f06270 */
[----:B------:R-:W-:Y:S02]  /*2d3b0*/  @P2 LOP3.LUT R2, R2, 0x40000000, RZ, 0xfc, !PT ;  /* 0x4000000002022812 */ /* 0x000fe400078efcff */
[----:B------:R-:W-:-:S13]  /*2d3c0*/  ISETP.LT.OR P2, PT, R24, 0x81, !P0 ;  /* 0x000000811800780c */ /* 0x000fda0004741670 */
[----:B------:R-:W0:Y:S01]  /*2d3d0*/  @!P2 LDC.64 R32, c[0x0][0x5c0] ;  /* 0x00017000ff20ab82 */ /* 0x000e220000000a00 */
[----:B------:R-:W-:-:S04]  /*2d3e0*/  LOP3.LUT R28, R28, 0xfff7ffff, RZ, 0xc0, !PT ;  /* 0xfff7ffff1c1c7812 */ /* 0x000fc800078ec0ff */
[----:B------:R-:W-:Y:S02]  /*2d3f0*/  @P2 LOP3.LUT R28, R28, 0x80000, RZ, 0xfc, !PT ;  /* 0x000800001c1c2812 */ /* 0x000fe400078efcff */
[----:B0-----:R-:W-:Y:S02]  /*2d400*/  @!P2 IADD3 R140, P1, P4, R6, UR16, R32 ;  /* 0x00000010068cac10 */ /* 0x001fe4000fc3e020 */
        /* <DEDUP_REMOVED lines=9> */
[----:B------:R-:W2:Y:S01]  /*2d4a0*/  @!P5 LDG.E.U8 R26, desc[UR8][R10.64+0x51] ;  /* 0x000051080a1ad981 */ /* 0x000ea2000c1e1100 */
[----:B------:R-:W-:Y:S02]  /*2d4b0*/  @!P2 IADD3.X R141, R25, UR61, R33, P1, P4 ;  /* 0x0000003d198dac10 */ /* 0x000fe40008fe8421 */
        /* <DEDUP_REMOVED lines=8> */
[----:B------:R-:W-:Y:S02]  /*2d540*/  ISETP.LT.OR P0, PT, R24, 0x8a, !P0 ;  /* 0x0000008a1800780c */ /* 0x000fe40004701670 */
[----:B0-----:R-:W-:-:S04]  /*2d550*/  @!P2 IADD3 R148, P1, P4, R6, UR16, R32 ;  /* 0x000000100694ac10 */ /* 0x001fc8000fc3e020 */
[----:B------:R-:W-:-:S07]  /*2d560*/  @!P2 IADD3.X R149, R25, UR61, R33, P1, P4 ;  /* 0x0000003d1995ac10 */ /* 0x000fce0008fe8421 */
[----:B------:R-:W0:Y:S01]  /*2d570*/  @!P0 LDC.64 R32, c[0x0][0x5c0] ;  /* 0x00017000ff208b82 */ /* 0x000e220000000a00 */
[----:B--2---:R-:W-:-:S04]  /*2d580*/  LOP3.LUT R26, R26, 0xff, RZ, 0xc0, !PT ;  /* 0x000000ff1a1a7812 */ /* 0x004fc800078ec0ff */
[----:B------:R-:W-:-:S05]  /*2d590*/  F2FP.F16.E4M3.UNPACK_B R26, R26 ;  /* 0x0000001aff1a723e */ /* 0x000fca00020006ff */
[----:B------:R-:W-:-:S05]  /*2d5a0*/  HADD2.F32 R26, -RZ, R26.H0_H0 ;  /* 0x2000001aff1a7230 */ /* 0x000fca0000004100 */
[----:B------:R-:W-:-:S04]  /*2d5b0*/  FMUL R26, R26, UR5 ;  /* 0x000000051a1a7c20 */ /* 0x000fc80008400000 */
[----:B------:R-:W-:Y:S01]  /*2d5c0*/  FFMA R26, R146, UR4, R26 ;  /* 0x00000004921a7c23 */ /* 0x000fe2000800001a */
        /* <DEDUP_REMOVED lines=14> */
[----:B------:R-:W-:Y:S02]  /*2d6b0*/  FFMA R26, R154, UR4, R26 ;  /* 0x000000049a1a7c23 */ /* 0x000fe4000800001a */
[----:B------:R-:W2:Y:S03]  /*2d6c0*/  LDL.LU R154, [R1+0x688] ;  /* 0x00068800019a7983 */ /* 0x000ea60000300800 */
[----:B------:R-:W-:-:S05]  /*2d6d0*/  F2FP.SATFINITE.E4M3.F32.PACK_AB_MERGE_C R26, RZ, R26, RZ ;  /* 0x0000001aff1a723e */ /* 0x000fca00048070ff */
[----:B------:R0:W-:Y:S01]  /*2d6e0*/  @!P1 STG.E.U8 desc[UR8][R32.64+0x58], R26 ;  /* 0x0000581a20009986 */ /* 0x0001e2000c101108 */
[----:B------:R-:W-:Y:S02]  /*2d6f0*/  ISETP.LT.OR P1, PT, R24, 0x5a, !P6 ;  /* 0x0000005a1800780c */ /* 0x000fe40007721670 */
[----:B0-----:R-:W-:-:S11]  /*2d700*/  PRMT R26, RZ, 0x7610, R26 ;  /* 0x00007610ff1a7816 */ /* 0x001fd6000000001a */
[----:B------:R-:W0:Y:S01]  /*2d710*/  @!P1 LDC.64 R32, c[0x0][0x5c0] ;  /* 0x00017000ff209b82 */ /* 0x000e220000000a00 */
[----:B------:R-:W3:Y:S01]  /*2d720*/  @!P1 LDG.E.U8 R26, desc[UR8][R8.64+0x59] ;  /* 0x00005908081a9981 */ /* 0x000ee2000c1e1100 */
[----:B------:R-:W-:Y:S02]  /*2d730*/  ISETP.LT.OR P6, PT, R24, 0x59, !P3 ;  /* 0x000000591800780c */ /* 0x000fe40005fc1670 */
[----:B0-----:R-:W-:-:S05]  /*2d740*/  @!P1 IADD3 R32, P4, R6, R32, RZ ;  /* 0x0000002006209210 */ /* 0x001fca0007f9e0ff */
[----:B------:R-:W-:Y:S01]  /*2d750*/  @!P1 IMAD.X R33, R25, 0x1, R33, P4 ;  /* 0x0000000119219824 */ /* 0x000fe200020e0621 */
[----:B---3--:R-:W-:-:S04]  /*2d760*/  LOP3.LUT R26, R26, 0xff, RZ, 0xc0, !PT ;  /* 0x000000ff1a1a7812 */ /* 0x008fc800078ec0ff */
[----:B------:R-:W-:-:S05]  /*2d770*/  F2FP.F16.E4M3.UNPACK_B R26, R26 ;  /* 0x0000001aff1a723e */ /* 0x000fca00020006ff */
[----:B------:R-:W-:-:S05]  /*2d780*/  HADD2.F32 R26, -RZ, R26.H0_H0 ;  /* 0x2000001aff1a7230 */ /* 0x000fca0000004100 */
[----:B------:R-:W-:-:S04]  /*2d790*/  FMUL R26, R26, UR5 ;  /* 0x000000051a1a7c20 */ /* 0x000fc80008400000 */
[----:B------:R-:W-:Y:S02]  /*2d7a0*/  FFMA R26, R155, UR4, R26 ;  /* 0x000000049b1a7c23 */ /* 0x000fe4000800001a */
[----:B------:R-:W3:Y:S03]  /*2d7b0*/  LDL.LU R155, [R1+0x68c] ;  /* 0x00068c00019b7983 */ /* 0x000ee60000300800 */
[----:B------:R-:W-:-:S05]  /*2d7c0*/  F2FP.SATFINITE.E4M3.F32.PACK_AB_MERGE_C R26, RZ, R26, RZ ;  /* 0x0000001aff1a723e */ /* 0x000fca00048070ff */
[----:B------:R0:W-:Y:S02]  /*2d7d0*/  @!P1 STG.E.U8 desc[UR8][R32.64+0x59], R26 ;  /* 0x0000591a20009986 */ /* 0x0001e4000c101108 */
[----:B0-----:R-:W-:-:S06]  /*2d7e0*/  PRMT R26, RZ, 0x7610, R26 ;  /* 0x00007610ff1a7816 */ /* 0x001fcc000000001a */
[----:B------:R-:W4:Y:S02]  /*2d7f0*/  @!P6 LDG.E.U8 R26, desc[UR8][R10.64+0x58] ;  /* 0x000058080a1ae981 */ /* 0x000f24000c1e1100 */
        /* <DEDUP_REMOVED lines=11> */
[----:B------:R-:W4:Y:S01]  /*2d8b0*/  @!P6 LDG.E.U8 R26, desc[UR8][R10.64+0x59] ;  /* 0x000059080a1ae981 */ /* 0x000f22000c1e1100 */
[----:B------:R-:W-:Y:S02]  /*2d8c0*/  @P2 LOP3.LUT R28, R28, 0x20000000, RZ, 0xfc, !PT ;  /* 0x200000001c1c2812 */ /* 0x000fe400078efcff */
[----:B------:R-:W-:Y:S02]  /*2d8d0*/  LOP3.LUT P2, RZ, R2, 0x40000000, RZ, 0xc0, !PT ;  /* 0x4000000002ff7812 */ /* 0x000fe4000784c0ff */
        /* <DEDUP_REMOVED lines=19> */
[----:B------:R-:W-:Y:S02]  /*2da10*/  ISETP.LT.OR P6, PT, R24, 0x51, !P2 ;  /* 0x000000511800780c */ /* 0x000fe400057c1670 */
[----:B-1----:R-:W-:-:S11]  /*2da20*/  PRMT R26, RZ, 0x7610, R26 ;  /* 0x00007610ff1a7816 */ /* 0x002fd6000000001a */
[----:B------:R-:W4:Y:S01]  /*2da30*/  @!P6 LDG.E.U8 R26, desc[UR8][R12.64+0x50] ;  /* 0x000050080c1ae981 */ /* 0x000f22000c1e1100 */
[----:B0-----:R-:W-:Y:S02]  /*2da40*/  @!P0 IADD3 R160, P1, P4, R6, UR7, R32 ;  /* 0x0000000706a08c10 */ /* 0x001fe4000fc3e020 */
[----:B------:R-:W-:Y:S02]  /*2da50*/  @P0 LOP3.LUT R29, R29, 0x80, RZ, 0xfc, !PT ;  /* 0x000000801d1d0812 */ /* 0x000fe400078efcff */
        /* <DEDUP_REMOVED lines=29> */
[----:B------:R0:W-:Y:S02]  /*2dc30*/  @!P6 STG.E.U8 desc[UR8][R50.64+0x50], R26 ;  /* 0x0000501a3200e986 */ /* 0x0001e4000c101108 */
[----:B0-----:R-:W-:-:S06]  /*2dc40*/  PRMT R26, RZ, 0x7610, R26 ;  /* 0x00007610ff1a7816 */ /* 0x001fcc000000001a */
[----:B------:R-:W4:Y:S01]  /*2dc50*/  @!P0 LDG.E.U8 R26, desc[UR8][R12.64+0x51] ;  /* 0x000051080c1a8981 */ /* 0x000f22000c1e1100 */
[----:B------:R-:W-:Y:S02]  /*2dc60*/  @P3 LOP3.LUT R2, R2, 0x20000000, RZ, 0xfc, !PT ;  /* 0x2000000002023812 */ /* 0x000fe400078efcff */
[----:B------:R-:W-:-:S13]  /*2dc70*/  ISETP.LT.OR P3, PT, R24, 0x92, !P2 ;  /* 0x000000921800780c */ /* 0x000fda0005761670 */
[----:B------:R-:W0:Y:S01]  /*2dc80*/  @!P3 LDC.64 R32, c[0x0][0x5c0] ;  /* 0x00017000ff20bb82 */ /* 0x000e220000000a00 */
[----:B------:R-:W-:Y:S02]  /*2dc90*/  ISETP.GE.AND P6, PT, R3, 0x89, PT ;  /* 0x000000890300780c */ /* 0x000fe40003fc6270 */
        /* <DEDUP_REMOVED lines=19> */
[C---:B------:R-:W-:Y:S02]  /*2ddd0*/  ISETP.LT.OR P1, PT, R24.reuse, 0x52, !P6 ;  /* 0x000000521800780c */ /* 0x040fe40007721670 */
[----:B------:R-:W-:-:S11]  /*2dde0*/  ISETP.LT.OR P0, PT, R24, 0x99, !P2 ;  /* 0x000000991800780c */ /* 0x000fd60005701670 */
[----:B------:R-:W0:Y:S01]  /*2ddf0*/  @!P1 LDC.64 R34, c[0x0][0x5c0] ;  /* 0x00017000ff229b82 */ /* 0x000e220000000a00 */
[----:B----4-:R-:W-:-:S04]  /*2de00*/  LOP3.LUT R26, R26, 0xff, RZ, 0xc0, !PT ;  /* 0x000000ff1a1a7812 */ /* 0x010fc800078ec0ff */
[----:B------:R-:W-:-:S05]  /*2de10*/  F2FP.F16.E4M3.UNPACK_B R26, R26 ;  /* 0x0000001aff1a723e */ /* 0x000fca00020006ff */
[----:B------:R-:W-:-:S05]  /*2de20*/  HADD2.F32 R26, -RZ, R26.H0_H0 ;  /* 0x2000001aff1a7230 */ /* 0x000fca0000004100 */
[----:B------:R-:W-:-:S04]  /*2de30*/  FMUL R26, R26, UR5 ;  /* 0x000000051a1a7c20 */ /* 0x000fc80008400000 */
[----:B--2---:R-:W-:Y:S01]  /*2de40*/  FFMA R26, R154, UR4, R26 ;  /* 0x000000049a1a7c23 */ /* 0x004fe2000800001a */
[----:B------:R-:W-:Y:S01]  /*2de50*/  IMAD.U32 R31, RZ, RZ, UR7 ;  /* 0x00000007ff1f7e24 */ /* 0x000fe2000f8e00ff */
[----:B------:R-:W-:Y:S01]  /*2de60*/  LOP3.LUT R29, R29, 0xfffffffb, RZ, 0xc0, !PT ;  /* 0xfffffffb1d1d7812 */ /* 0x000fe200078ec0ff */
[----:B------:R-:W-:Y:S01]  /*2de70*/  IMAD.U32 R36, RZ, RZ, UR6 ;  /* 0x00000006ff247e24 */ /* 0x000fe2000f8e00ff */
[----:B------:R-:W2:Y:S01]  /*2de80*/  LDL.LU R154, [R1+0x6a0] ;  /* 0x0006a000019a7983 */ /* 0x000ea20000300800 */
[----:B------:R-:W-:-:S05]  /*2de90*/  F2FP.SATFINITE.E4M3.F32.PACK_AB_MERGE_C R26, RZ, R26, RZ ;  /* 0x0000001aff1a723e */ /* 0x000fca00048070ff */
[----:B------:R1:W-:Y:S02]  /*2dea0*/  @!P4 STG.E.U8 desc[UR8][R32.64+0x50], R26 ;  /* 0x0000501a2000c986 */ /* 0x0003e4000c101108 */
[----:B-1----:R-:W-:Y:S01]  /*2deb0*/  PRMT R26, RZ, 0x7610, R26 ;  /* 0x00007610ff1a7816 */ /* 0x002fe2000000001a */
[----:B------:R-:W1:Y:S05]  /*2dec0*/  @!P0 LDC.64 R32, c[0x0][0x5c0] ;  /* 0x00017000ff208b82 */ /* 0x000e6a0000000a00 */
[----:B------:R-:W4:Y:S01]  /*2ded0*/  @!P1 LDG.E.U8 R26, desc[UR8][R14.64+0x51] ;  /* 0x000051080e1a9981 */ /* 0x000f22000c1e1100 */
[----:B------:R-:W-:Y:S02]  /*2dee0*/  @!P1 IADD3 R31, P5, P6, R31, UR60, R6 ;  /* 0x0000003c1f1f9c10 */ /* 0x000fe4000febe006 */
[----:B------:R-:W-:-:S02]  /*2def0*/  @P3 LOP3.LUT R29, R29, 0x4, RZ, 0xfc, !PT ;  /* 0x000000041d1d3812 */ /* 0x000fc400078efcff */
[----:B------:R-:W-:Y:S02]  /*2df00*/  @!P1 IADD3.X R36, R36, UR10, R25, P5, P6 ;  /* 0x0000000a24249c10 */ /* 0x000fe4000afec419 */
[----:B------:R-:W-:Y:S02]  /*2df10*/  LOP3.LUT R29, R29, 0xfffffffd, RZ, 0xc0, !PT ;  /* 0xfffffffd1d1d7812 */ /* 0x000fe400078ec0ff */
[----:B0-----:R-:W-:Y:S02]  /*2df20*/  @!P1 IADD3 R34, P4, R31, R34, RZ ;  /* 0x000000221f229210 */ /* 0x001fe40007f9e0ff */
[----:B------:R-:W-:Y:S02]  /*2df30*/  @P0 LOP3.LUT R29, R29, 0x2, RZ, 0xfc, !PT ;  /* 0x000000021d1d0812 */ /* 0x000fe400078efcff */
[----:B-1----:R-:W-:Y:S01]  /*2df40*/  @!P0 IADD3 R172, P5, P6, R6, UR60, R32 ;  /* 0x0000003c06ac8c10 */ /* 0x002fe2000febe020 */
[----:B------:R-:W-:-:S03]  /*2df50*/  @!P1 IMAD.X R35, R36, 0x1, R35, P4 ;  /* 0x0000000124239824 */ /* 0x000fc600020e0623 */
[----:B------:R-:W-:Y:S02]  /*2df60*/  @!P0 IADD3.X R173, R25, UR10, R33, P5, P6 ;  /* 0x0000000a19ad8c10 */ /* 0x000fe4000afec421 */
        /* <DEDUP_REMOVED lines=17> */
[----:B------:R-:W-:Y:S02]  /*2e080*/  ISETP.GE.AND P3, PT, R3, 0x101, PT ;  /* 0x000001010300780c */ /* 0x000fe40003f66270 */
[----:B----4-:R-:W-:-:S04]  /*2e090*/  LOP3.LUT R26, R26, 0xff, RZ, 0xc0, !PT ;  /* 0x000000ff1a1a7812 */ /* 0x010fc800078ec0ff */
[----:B------:R-:W-:-:S05]  /*2e0a0*/  F2FP.F16.E4M3.UNPACK_B R26, R26 ;  /* 0x0000001aff1a723e */ /* 0x000fca00020006ff */
[----:B------:R-:W-:-:S05]  /*2e0b0*/  HADD2.F32 R26, -RZ, R26.H0_H0 ;  /* 0x2000001aff1a7230 */ /* 0x000fca0000004100 */
[----:B------:R-:W-:-:S04]  /*2e0c0*/  FMUL R26, R26, UR5 ;  /* 0x000000051a1a7c20 */ /* 0x000fc80008400000 */
[----:B--2---:R-:W-:Y:S01]  /*2e0d0*/  FFMA R26, R154, UR4, R26 ;  /* 0x000000049a1a7c23 */ /* 0x004fe2000800001a */
[----:B------:R-:W-:Y:S02]  /*2e0e0*/  ISETP.LT.OR P5, PT, R24, 0x91, !P3 ;  /* 0x000000911800780c */ /* 0x000fe40005fa1670 */
[----:B------:R-:W-:Y:S01]  /*2e0f0*/  LOP3.LUT R28, R28, 0x7fffffff, RZ, 0xc0, !PT ;  /* 0x7fffffff1c1c7812 */ /* 0x000fe200078ec0ff */
[----:B------:R-:W-:Y:S01]  /*2e100*/  IMAD.U32 R31, RZ, RZ, UR6 ;  /* 0x00000006ff1f7e24 */ /* 0x000fe2000f8e00ff */
[----:B------:R-:W-:Y:S01]  /*2e110*/  F2FP.SATFINITE.E4M3.F32.PACK_AB_MERGE_C R26, RZ, R26, RZ ;  /* 0x0000001aff1a723e */ /* 0x000fe200048070ff */
[----:B------:R-:W2:Y:S04]  /*2e120*/  LDL.LU R154, [R1+0x6a8] ;  /* 0x0006a800019a7983 */ /* 0x000ea80000300800 */
[----:B------:R0:W-:Y:S01]  /*2e130*/  @!P0 STG.E.U8 desc[UR8][R74.64+0x58], R26 ;  /* 0x0000581a4a008986 */ /* 0x0001e2000c101108 */
[----:B------:R-:W-:-:S03]  /*2e140*/  ISETP.LT.OR P0, PT, R24, 0x5a, !P2 ;  /* 0x0000005a1800780c */ /* 0x000fc60005701670 */
[----:B------:R-:W1:Y:S01]  /*2e150*/  @!P5 LDC.64 R32, c[0x0][0x5c0] ;  /* 0x00017000ff20db82 */ /* 0x000e620000000a00 */
[----:B0-----:R-:W-:-:S09]  /*2e160*/  PRMT R26, RZ, 0x7610, R26 ;  /* 0x00007610ff1a7816 */ /* 0x001fd2000000001a */
[----:B------:R-:W4:Y:S01]  /*2e170*/  @!P0 LDG.E.U8 R26, desc[UR8][R12.64+0x59] ;  /* 0x000059080c1a8981 */ /* 0x000f22000c1e1100 */
[----:B------:R-:W-:Y:S02]  /*2e180*/  @P5 LOP3.LUT R28, R28, 0x80000000, RZ, 0xfc, !PT ;  /* 0x800000001c1c5812 */ /* 0x000fe400078efcff */
[----:B-1----:R-:W-:-:S04]  /*2e190*/  @!P5 IADD3 R180, P1, P4, R6, UR16, R32 ;  /* 0x0000001006b4dc10 */ /* 0x002fc8000fc3e020 */
[----:B------:R-:W-:Y:S02]  /*2e1a0*/  @!P5 IADD3.X R181, R25, UR61, R33, P1, P4 ;  /* 0x0000003d19b5dc10 */ /* 0x000fe40008fe8421 */
[----:B------:R-:W-:-:S13]  /*2e1b0*/  ISETP.LT.OR P5, PT, R24, 0x92, !P3 ;  /* 0x000000921800780c */ /* 0x000fda0005fa1670 */
[----:B------:R-:W0:Y:S01]  /*2e1c0*/  @!P5 LDC.64 R32, c[0x0][0x5c0] ;  /* 0x00017000ff20db82 */ /* 0x000e220000000a00 */
[----:B------:R-:W-:Y:S02]  /*2e1d0*/  ISETP.GE.AND P6, PT, R3, 0x89, PT ;  /* 0x000000890300780c */ /* 0x000fe40003fc6270 */
        /* <DEDUP_REMOVED lines=23> */
[----:B----4-:R-:W-:-:S04]  /*2e350*/  LOP3.LUT R26, R26, 0xff, RZ, 0xc0, !PT ;  /* 0x000000ff1a1a7812 */ /* 0x010fc800078ec0ff */
[----:B------:R-:W-:-:S05]  /*2e360*/  F2FP.F16.E4M3.UNPACK_B R26, R26 ;  /* 0x0000001aff1a723e */ /* 0x000fca00020006ff */
[----:B------:R-:W-:-:S05]  /*2e370*/  HADD2.F32 R26, -RZ, R26.H0_H0 ;  /* 0x2000001aff1a7230 */ /* 0x000fca0000004100 */
[----:B------:R-:W-:-:S04]  /*2e380*/  FMUL R26, R26, UR5 ;  /* 0x000000051a1a7c20 */ /* 0x000fc80008400000 */
[----:B--2---:R-:W-:Y:S01]  /*2e390*/  FFMA R26, R154, UR4, R26 ;  /* 0x000000049a1a7c23 */ /* 0x004fe2000800001a */
[----:B------:R-:W-:Y:S02]  /*2e3a0*/  IMAD.U32 R31, RZ, RZ, UR7 ;  /* 0x00000007ff1f7e24 */ /* 0x000fe4000f8e00ff */
[----:B------:R-:W-:Y:S01]  /*2e3b0*/  IMAD.U32 R36, RZ, RZ, UR6 ;  /* 0x00000006ff247e24 */ /* 0x000fe2000f8e00ff */
[----:B------:R-:W-:Y:S01]  /*2e3c0*/  LOP3.LUT P0, RZ, R0, 0x400000, RZ, 0xc0, !PT ;  /* 0x0040000000ff7812 */ /* 0x000fe2000780c0ff */
[----:B------:R-:W2:Y:S01]  /*2e3d0*/  LDL.LU R154, [R1+0x6b0] ;  /* 0x0006b000019a7983 */ /* 0x000ea20000300800 */
[----:B------:R-:W-:-:S05]  /*2e3e0*/  F2FP.SATFINITE.E4M3.F32.PACK_AB_MERGE_C R26, RZ, R26, RZ ;  /* 0x0000001aff1a723e */ /* 0x000fca00048070ff */
[----:B------:R1:W-:Y:S02]  /*2e3f0*/  @!P4 STG.E.U8 desc[UR8][R32.64+0x58], R26 ;  /* 0x0000581a2000c986 */ /* 0x0003e4000c101108 */
[----:B-1----:R-:W-:-:S06]  /*2e400*/  PRMT R26, RZ, 0x7610, R26 ;  /* 0x00007610ff1a7816 */ /* 0x002fcc000000001a */
[----:B------:R-:W4:Y:S01]  /*2e410*/  @!P1 LDG.E.U8 R26, desc[UR8][R14.64+0x59] ;  /* 0x000059080e1a9981 */ /* 0x000f22000c1e1100 */
[----:B------:R-:W-:-:S04]  /*2e420*/  @!P1 IADD3 R31, P5, P6, R31, UR60, R6 ;  /* 0x0000003c1f1f9c10 */ /* 0x000fc8000febe006 */
[----:B------:R-:W-:Y:S02]  /*2e430*/  @!P1 IADD3.X R36, R36, UR10, R25, P5, P6 ;  /* 0x0000000a24249c10 */ /* 0x000fe4000afec419 */
[----:B0-----:R-:W-:-:S05]  /*2e440*/  @!P1 IADD3 R34, P4, R31, R34, RZ ;  /* 0x000000221f229210 */ /* 0x001fca0007f9e0ff */
[----:B------:R-:W-:Y:S01]  /*2e450*/  @!P1 IMAD.X R35, R36, 0x1, R35, P4 ;  /* 0x0000000124239824 */ /* 0x000fe200020e0623 */
[----:B----4-:R-:W-:-:S04]  /*2e460*/  LOP3.LUT R26, R26, 0xff, RZ, 0xc0, !PT ;  /* 0x000000ff1a1a7812 */ /* 0x010fc800078ec0ff */
[----:B------:R-:W-:-:S05]  /*2e470*/  F2FP.F16.E4M3.UNPACK_B R26, R26 ;  /* 0x0000001aff1a723e */ /* 0x000fca00020006ff */
[----:B------:R-:W-:-:S05]  /*2e480*/  HADD2.F32 R26, -RZ, R26.H0_H0 ;  /* 0x2000001aff1a7230 */ /* 0x000fca0000004100 */
[----:B------:R-:W-:-:S04]  /*2e490*/  FMUL R26, R26, UR5 ;  /* 0x000000051a1a7c20 */ /* 0x000fc80008400000 */
[----:B---3--:R-:W-:Y:S01]  /*2e4a0*/  FFMA R26, R155, UR4, R26 ;  /* 0x000000049b1a7c23 */ /* 0x008fe2000800001a */
[----:B------:R-:W-:Y:S01]  /*2e4b0*/  ISETP.LT.OR P3, PT, R24, 0x99, !P3 ;  /* 0x000000991800780c */ /* 0x000fe20005f61670 */
[----:B------:R-:W3:Y:S03]  /*2e4c0*/  LDL.LU R155, [R1+0x6b4] ;  /* 0x0006b400019b7983 */ /* 0x000ee60000300800 */
[----:B------:R-:W-:-:S05]  /*2e4d0*/  F2FP.SATFINITE.E4M3.F32.PACK_AB_MERGE_C R26, RZ, R26, RZ ;  /* 0x0000001aff1a723e */ /* 0x000fca00048070ff */
[----:B------:R0:W-:Y:S04]  /*2e4e0*/  @!P1 STG.E.U8 desc[UR8][R34.64+0x59], R26 ;  /* 0x0000591a22009986 */ /* 0x0001e8000c101108 */
[----:B------:R-:W1:Y:S01]  /*2e4f0*/  @!P3 LDC.64 R32, c[0x0][0x5c0] ;  /* 0x00017000ff20bb82 */ /* 0x000e620000000a00 */
[----:B0-----:R-:W-:-:S06]  /*2e500*/  PRMT R26, RZ, 0x7610, R26 ;  /* 0x00007610ff1a7816 */ /* 0x001fcc000000001a */
[----:B------:R-:W4:Y:S01]  /*2e510*/  @!P0 LDG.E.U8 R26, desc[UR8][R16.64+0x50] ;  /* 0x00005008101a8981 */ /* 0x000f22000c1e1100 */
[----:B-1----:R-:W-:-:S04]  /*2e520*/  @!P3 IADD3 R182, P5, P6, R6, UR16, R32 ;  /* 0x0000001006b6bc10 */ /* 0x002fc8000febe020 */
[----:B------:R-:W-:Y:S02]  /*2e530*/  @!P3 IADD3.X R183, R25, UR61, R33, P5, P6 ;  /* 0x0000003d19b7bc10 */ /* 0x000fe4000afec421 */
[----:B------:R-:W-:Y:S02]  /*2e540*/  LOP3.LUT P6, RZ, R0, 0x200000, RZ, 0xc0, !PT ;  /* 0x0020000000ff7812 */ /* 0x000fe400078cc0ff */
[----:B------:R-:W-:-:S04]  /*2e550*/  ISETP.GE.AND P5, PT, R3, 0x101, PT ;  /* 0x000001010300780c */ /* 0x000fc80003fa6270 */
[----:B------:R-:W-:-:S13]  /*2e560*/  ISETP.LT.OR P5, PT, R24, 0x9a, !P5 ;  /* 0x0000009a1800780c */ /* 0x000fda0006fa1670 */
[----:B------:R-:W0:Y:S01]  /*2e570*/  @!P5 LDC.64 R32, c[0x0][0x5c0] ;  /* 0x00017000ff20db82 */ /* 0x000e220000000a00 */
        /* <DEDUP_REMOVED lines=12> */
[----:B------:R-:W-:-:S05]  /*2e640*/  F2FP.SATFINITE.E4M3.F32.PACK_AB_MERGE_C R26, RZ, R26, RZ ;  /* 0x0000001aff1a723e */ /* 0x000fca00048070ff */
[----:B------:R0:W-:Y:S02]  /*2e650*/  @!P0 STG.E.U8 desc[UR8][R80.64+0x50], R26 ;  /* 0x0000501a50008986 */ /* 0x0001e4000c101108 */
[----:B0-----:R-:W-:-:S06]  /*2e660*/  PRMT R26, RZ, 0x7610, R26 ;  /* 0x00007610ff1a7816 */ /* 0x001fcc000000001a */
[----:B------:R-:W4:Y:S01]  /*2e670*/  @!P6 LDG.E.U8 R26, desc[UR8][R16.64+0x51] ;  /* 0x00005108101ae981 */ /* 0x000f22000c1e1100 */
[----:B------:R-:W-:Y:S02]  /*2e680*/  @P5 LOP3.LUT R28, R28, 0x800000, RZ, 0xfc, !PT ;  /* 0x008000001c1c5812 */ /* 0x000fe400078efcff */
        /* <DEDUP_REMOVED lines=43> */
[----:B-1----:R-:W-:Y:S02]  /*2e940*/  PRMT R26, RZ, 0x7610, R26 ;  /* 0x00007610ff1a7816 */ /* 0x002fe4000000001a */
[----:B------:R-:W1:Y:S04]  /*2e950*/  @!P0 LDC.64 R32, c[0x0][0x5c0] ;  /* 0x00017000ff208b82 */ /* 0x000e680000000a00 */
[----:B------:R-:W4:Y:S01]  /*2e960*/  @!P1 LDG.E.U8 R26, desc[UR8][R18.64+0x51] ;  /* 0x00005108121a9981 */ /* 0x000f22000c1e1100 */
[----:B------:R-:W-:Y:S01]  /*2e970*/  IMAD.U32 R36, RZ, RZ, UR6 ;  /* 0x00000006ff247e24 */ /* 0x000fe2000f8e00ff */
[----:B------:R-:W-:-:S04]  /*2e980*/  @!P1 IADD3 R31, P5, P6, R31, UR16, R6 ;  /* 0x000000101f1f9c10 */ /* 0x000fc8000febe006 */
[----:B------:R-:W-:Y:S02]  /*2e990*/  @!P1 IADD3.X R36, R36, UR61, R25, P5, P6 ;  /* 0x0000003d24249c10 */ /* 0x000fe4000afec419 */
[----:B0-----:R-:W-:-:S05]  /*2e9a0*/  @!P1 IADD3 R34, P4, R31, R34, RZ ;  /* 0x000000221f229210 */ /* 0x001fca0007f9e0ff */
        /* <DEDUP_REMOVED lines=15> */
[----:B------:R-:W-:-:S04]  /*2eaa0*/  LOP3.LUT R28, R28, 0xfeffffff, RZ, 0xc0, !PT ;  /* 0xfeffffff1c1c7812 */ /* 0x000fc800078ec0ff */
[----:B------:R-:W-:Y:S02]  /*2eab0*/  @P0 LOP3.LUT R28, R28, 0x1000000, RZ, 0xfc, !PT ;  /* 0x010000001c1c0812 */ /* 0x000fe400078efcff */
[----:B------:R-:W-:Y:S02]  /*2eac0*/  ISETP.LT.OR P0, PT, R24, 0xaa, !P3 ;  /* 0x000000aa1800780c */ /* 0x000fe40005f01670 */
[----:B------:R-:W-:-:S11]  /*2ead0*/  LOP3.LUT R2, R2, 0xfbffffff, RZ, 0xc0, !PT ;  /* 0xfbffffff02027812 */ /* 0x000fd600078ec0ff */
[----:B------:R-:W0:Y:S01]  /*2eae0*/  @!P0 LDC.64 R32, c[0x0][0x5c0] ;  /* 0x00017000ff208b82 */ /* 0x000e220000000a00 */
[----:B------:R-:W-:Y:S02]  /*2eaf0*/  @P3 LOP3.LUT R2, R2, 0x4000000, RZ, 0xfc, !PT ;  /* 0x0400000002023812 */ /* 0x000fe400078efcff */
[----:B------:R-:W-:Y:S02]  /*2eb00*/  ISETP.LT.OR P3, PT, R24, 0xa1, !P2 ;  /* 0x000000a11800780c */ /* 0x000fe40005761670 */
[----:B----4-:R-:W-:-:S04]  /*2eb10*/  LOP3.LUT R26, R26, 0xff, RZ, 0xc0, !PT ;  /* 0x000000ff1a1a7812 */ /* 0x010fc800078ec0ff */
[----:B------:R-:W-:-:S05]  /*2eb20*/  F2FP.F16.E4M3.UNPACK_B R26, R26 ;  /* 0x0000001aff1a723e */ /* 0x000fca00020006ff */
[----:B------:R-:W-:-:S05]  /*2eb30*/  HADD2.F32 R26, -RZ, R26.H0_H0 ;  /* 0x2000001aff1a7230 */ /* 0x000fca0000004100 */
[----:B------:R-:W-:-:S04]  /*2eb40*/  FMUL R26, R26, UR5 ;  /* 0x000000051a1a7c20 */ /* 0x000fc80008400000 */
[----:B--2---:R-:W-:Y:S01]  /*2eb50*/  FFMA R26, R154, UR4, R26 ;  /* 0x000000049a1a7c23 */ /* 0x004fe2000800001a */
[----:B0-----:R-:W-:Y:S01]  /*2eb60*/  @!P0 IADD3 R208, P1, P4, R6, UR7, R32 ;  /* 0x0000000706d08c10 */ /* 0x001fe2000fc3e020 */
[----:B------:R-:W-:Y:S01]  /*2eb70*/  IMAD.U32 R31, RZ, RZ, UR6 ;  /* 0x00000006ff1f7e24 */ /* 0x000fe2000f8e00ff */
[----:B------:R-:W-:Y:S01]  /*2eb80*/  LOP3.LUT R28, R28, 0xffbfffff, RZ, 0xc0, !PT ;  /* 0xffbfffff1c1c7812 */ /* 0x000fe200078ec0ff */
[----:B------:R-:W2:Y:S01]  /*2eb90*/  LDL.LU R154, [R1+0x6c8] ;  /* 0x0006c800019a7983 */ /* 0x000ea20000300800 */
[----:B------:R-:W-:-:S05]  /*2eba0*/  F2FP.SATFINITE.E4M3.F32.PACK_AB_MERGE_C R26, RZ, R26, RZ ;  /* 0x0000001aff1a723e */ /* 0x000fca00048070ff */
[----:B------:R0:W-:Y:S02]  /*2ebb0*/  @!P6 STG.E.U8 desc[UR8][R84.64+0x58], R26 ;  /* 0x0000581a5400e986 */ /* 0x0001e4000c101108 */
[----:B0-----:R-:W-:-:S06]  /*2ebc0*/  PRMT R26, RZ, 0x7610, R26 ;  /* 0x00007610ff1a7816 */ /* 0x001fcc000000001a */
[----:B------:R-:W4:Y:S01]  /*2ebd0*/  @!P5 LDG.E.U8 R26, desc[UR8][R16.64+0x59] ;  /* 0x00005908101ad981 */ /* 0x000f22000c1e1100 */
[----:B------:R-:W-:Y:S02]  /*2ebe0*/  @!P0 IADD3.X R209, R25, UR6, R33, P1, P4 ;  /* 0x0000000619d18c10 */ /* 0x000fe40008fe8421 */
        /* <DEDUP_REMOVED lines=64> */
[----:B------:R-:W-:-:S06]  /*2eff0*/  PRMT R26, RZ, 0x7610, R26 ;  /* 0x00007610ff1a7816 */ /* 0x000fcc000000001a */
[----:B------:R-:W4:Y:S01]  /*2f000*/  @!P1 LDG.E.U8 R26, desc[UR8][R20.64+0x50] ;  /* 0x00005008141a9981 */ /* 0x000f22000c1e1100 */
[----:B------:R-:W-:Y:S02]  /*2f010*/  @P3 LOP3.LUT R28, R28, 0x40000, RZ, 0xfc, !PT ;  /* 0x000400001c1c3812 */ /* 0x000fe400078efcff */
[----:B------:R-:W-:-:S13]  /*2f020*/  ISETP.LT.OR P3, PT, R24, 0xa9, !P2 ;  /* 0x000000a91800780c */ /* 0x000fda0005761670 */
        /* <DEDUP_REMOVED lines=21> */
[----:B------:R-:W4:Y:S01]  /*2f180*/  @!P1 LDG.E.U8 R26, desc[UR8][R20.64+0x51] ;  /* 0x00005108141a9981 */ /* 0x000f22000c1e1100 */
[----:B------:R-:W-:Y:S02]  /*2f190*/  @P3 LOP3.LUT R28, R28, 0x4000, RZ, 0xfc, !PT ;  /* 0x000040001c1c3812 */ /* 0x000fe400078efcff */
[----:B------:R-:W-:Y:S02]  /*2f1a0*/  LOP3.LUT P3, RZ, R27, 0x1000, RZ, 0xc0, !PT ;  /* 0x000010001bff7812 */ /* 0x000fe4000786c0ff */
        /* <DEDUP_REMOVED lines=15> */
[----:B------:R-:W-:Y:S02]  /*2f2a0*/  LOP3.LUT R28, R28, 0xfffffdff, RZ, 0xc0, !PT ;  /* 0xfffffdff1c1c7812 */ /* 0x000fe400078ec0ff */
[----:B------:R-:W-:Y:S02]  /*2f2b0*/  LOP3.LUT R2, R2, 0xf7ffffff, RZ, 0xc0, !PT ;  /* 0xf7ffffff02027812 */ /* 0x000fe400078ec0ff */
[----:B------:R-:W-:Y:S02]  /*2f2c0*/  @P6 LOP3.LUT R28, R28, 0x200, RZ, 0xfc, !PT ;  /* 0x000002001c1c6812 */ /* 0x000fe400078efcff */
[----:B------:R-:W-:-:S02]  /*2f2d0*/  ISETP.GE.AND P6, PT, R3, 0x101, PT ;  /* 0x000001010300780c */ /* 0x000fc40003fc6270 */
[----:B------:R-:W-:Y:S02]  /*2f2e0*/  @P0 LOP3.LUT R2, R2, 0x8000000, RZ, 0xfc, !PT ;  /* 0x0800000002020812 */ /* 0x000fe400078efcff */
        /* <DEDUP_REMOVED lines=11> */
[----:B-1----:R-:W-:-:S06]  /*2f3a0*/  PRMT R26, RZ, 0x7610, R26 ;  /* 0x00007610ff1a7816 */ /* 0x002fcc000000001a */
        /* <DEDUP_REMOVED lines=10> */
[----:B------:R-:W-:-:S04]  /*2f450*/  LOP3.LUT P0, RZ, R2, 0x8000000, RZ, 0xc0, !PT ;  /* 0x0800000002ff7812 */ /* 0x000fc8000780c0ff */
        /* <DEDUP_REMOVED lines=27> */
[----:B------:R-:W-:Y:S01]  /*2f610*/  LOP3.LUT P3, RZ, R2, 0x4000000, RZ, 0xc0, !PT ;  /* 0x0400000002ff7812 */ /* 0x000fe2000786c0ff */
        /* <DEDUP_REMOVED lines=13> */
[----:B------:R-:W-:Y:S02]  /*2f6f0*/  LOP3.LUT R2, R2, 0xffbfffff, RZ, 0xc0, !PT ;  /* 0xffbfffff02027812 */ /* 0x000fe400078ec0ff */
[----:B------:R-:W-:Y:S02]  /*2f700*/  LOP3.LUT R28, R28, 0xfffffff7, RZ, 0xc0, !PT ;  /* 0xfffffff71c1c7812 */ /* 0x000fe400078ec0ff */
[----:B------:R-:W-:Y:S02]  /*2f710*/  @P0 LOP3.LUT R2, R2, 0x400000, RZ, 0xfc, !PT ;  /* 0x0040000002020812 */ /* 0x000fe400078efcff */
[----:B------:R-:W-:Y:S02]  /*2f720*/  ISETP.GE.AND P0, PT, R3, 0x101, PT ;  /* 0x000001010300780c */ /* 0x000fe40003f06270 */
[----:B------:R-:W-:Y:S02]  /*2f730*/  @P6 LOP3.LUT R28, R28, 0x8, RZ, 0xfc, !PT ;  /* 0x000000081c1c6812 */ /* 0x000fe400078efcff */
[----:B------:R-:W-:-:S13]  /*2f740*/  ISETP.LT.OR P6, PT, R24, 0xaa, !P0 ;  /* 0x000000aa1800780c */ /* 0x000fda00047c1670 */
[----:B------:R-:W0:Y:S02]  /*2f750*/  @!P6 LDC.64 R32, c[0x0][0x5c0] ;  /* 0x00017000ff20eb82 */ /* 0x000e240000000a00 */
[----:B0-----:R-:W-:-:S04]  /*2f760*/  @!P6 IADD3 R204, P4, P5, R6, UR16, R32 ;  /* 0x0000001006ccec10 */ /* 0x001fc8000fd9e020 */
[----:B------:R-:W-:Y:S02]  /*2f770*/  @!P6 IADD3.X R205, R25, UR61, R33, P4, P5 ;  /* 0x0000003d19cdec10 */ /* 0x000fe4000a7ea421 */
        /* <DEDUP_REMOVED lines=43> */
[----:B------:R-:W-:-:S05]  /*2fa30*/  @!P0 IADD3.X R35, R25, UR6, R33, P1, P4 ;  /* 0x0000000619238c10 */ /* 0x000fca0008fe8421 */
[----:B------:R0:W-:Y:S01]  /*2fa40*/  @!P0 STL.64 [R1+0x18], R34 ;  /* 0x0000182201008387 */ /* 0x0001e20000100a00 */
        /* <DEDUP_REMOVED lines=33> */
[----:B------:R-:W-:Y:S04]  /*2fc60*/  @!P0 STL.64 [R1+0x10], R34 ;  /* 0x0000102201008387 */ /* 0x000fe80000100a00 */
[----:B------:R-:W4:Y:S01]  /*2fc70*/  LDL.LU R154, [R1+0x6f8] ;  /* 0x0006f800019a7983 */ /* 0x000f220000300800 */
[----:B--2---:R-:W-:-:S04]  /*2fc80*/  LOP3.LUT R26, R26, 0xff, RZ, 0xc0, !PT ;  /* 0x000000ff1a1a7812 */ /* 0x004fc800078ec0ff */
[----:B------:R-:W-:-:S05]  /*2fc90*/  F2FP.F16.E4M3.UNPACK_B R26, R26 ;  /* 0x0000001aff1a723e */ /* 0x000fca00020006ff */
[----:B------:R-:W-:-:S05]  /*2fca0*/  HADD2.F32 R26, -RZ, R26.H0_H0 ;  /* 0x2000001aff1a7230 */ /* 0x000fca0000004100 */
[----:B------:R-:W-:-:S04]  /*2fcb0*/  FMUL R26, R26, UR5 ;  /* 0x000000051a1a7c20 */ /* 0x000fc80008400000 */
[----:B---3--:R-:W-:Y:S02]  /*2fcc0*/  FFMA R26, R155, UR4, R26 ;  /* 0x000000049b1a7c23 */ /* 0x008fe4000800001a */
[----:B------:R-:W2:Y:S03]  /*2fcd0*/  LDL.LU R155, [R1+0x6fc] ;  /* 0x0006fc00019b7983 */ /* 0x000ea60000300800 */
[----:B------:R-:W-:-:S05]  /*2fce0*/  F2FP.SATFINITE.E4M3.F32.PACK_AB_MERGE_C R26, RZ, R26, RZ ;  /* 0x0000001aff1a723e */ /* 0x000fca00048070ff */
[----:B------:R0:W-:Y:S02]  /*2fcf0*/  @!P1 STG.E.U8 desc[UR8][R32.64+0x61], R26 ;  /* 0x0000611a20009986 */ /* 0x0001e4000c101108 */
[----:B0-----:R-:W-:-:S06]  /*2fd00*/  PRMT R26, RZ, 0x7610, R26 ;  /* 0x00007610ff1a7816 */ /* 0x001fcc000000001a */
[----:B------:R-:W3:Y:S01]  /*2fd10*/  @!P5 LDG.E.U8 R26, desc[UR8][R10.64+0x60] ;  /* 0x000060080a1ad981 */ /* 0x000ee2000c1e1100 */
[----:B------:R-:W-:-:S04]  /*2fd20*/  LOP3.LUT R28, R28, 0xffffffef, RZ, 0xc0, !PT ;  /* 0xffffffef1c1c7812 */ /* 0x000fc800078ec0ff */
[----:B------:R-:W-:Y:S02]  /*2fd30*/  @P0 LOP3.LUT R28, R28, 0x10, RZ, 0xfc, !PT ;  /* 0x000000101c1c0812 */ /* 0x000fe400078efcff */
[----:B------:R-:W-:-:S13]  /*2fd40*/  ISETP.LT.OR P0, PT, R24, 0xb1, !P2 ;  /* 0x000000b11800780c */ /* 0x000fda0005701670 */
[----:B------:R-:W0:Y:S01]  /*2fd50*/  @!P0 LDC.64 R32, c[0x0][0x5c0] ;  /* 0x00017000ff208b82 */ /* 0x000e220000000a00 */
[----:B---3--:R-:W-:-:S04]  /*2fd60*/  LOP3.LUT R26, R26, 0xff, RZ, 0xc0, !PT ;  /* 0x000000ff1a1a7812 */ /* 0x008fc800078ec0ff */
[----:B------:R-:W-:-:S05]  /*2fd70*/  F2FP.F16.E4M3.UNPACK_B R26, R26 ;  /* 0x0000001aff1a723e */ /* 0x000fca00020006ff */
[----:B------:R-:W-:-:S05]  /*2fd80*/  HADD2.F32 R26, -RZ, R26.H0_H0 ;  /* 0x2000001aff1a7230 */ /* 0x000fca0000004100 */
[----:B------:R-:W-:-:S04]  /*2fd90*/  FMUL R26, R26, UR5 ;  /* 0x000000051a1a7c20 */ /* 0x000fc80008400000 */
[----:B----4-:R-:W-:-:S05]  /*2fda0*/  FFMA R26, R154, UR4, R26 ;  /* 0x000000049a1a7c23 */ /* 0x010fca000800001a */
[----:B------:R-:W-:-:S05]  /*2fdb0*/  F2FP.SATFINITE.E4M3.F32.PACK_AB_MERGE_C R26, RZ, R26, RZ ;  /* 0x0000001aff1a723e */ /* 0x000fca00048070ff */
[----:B------:R1:W-:Y:S01]  /*2fdc0*/  @!P5 STG.E.U8 desc[UR8][R86.64+0x60], R26 ;  /* 0x0000601a5600d986 */ /* 0x0003e2000c101108 */
[----:B------:R-:W-:Y:S02]  /*2fdd0*/  ISETP.LT.OR P5, PT, R24, 0x62, !P3 ;  /* 0x000000621800780c */ /* 0x000fe40005fa1670 */
[----:B-1----:R-:W-:-:S11]  /*2fde0*/  PRMT R26, RZ, 0x7610, R26 ;  /* 0x00007610ff1a7816 */ /* 0x002fd6000000001a */
[----:B------:R-:W3:Y:S01]  /*2fdf0*/  @!P5 LDG.E.U8 R26, desc[UR8][R10.64+0x61] ;  /* 0x000061080a1ad981 */ /* 0x000ee2000c1e1100 */
[----:B0-----:R-:W-:Y:S02]  /*2fe00*/  @!P0 IADD3 R34, P1, P4, R6, UR60, R32 ;  /* 0x0000003c06228c10 */ /* 0x001fe4000fc3e020 */
[----:B------:R-:W-:Y:S02]  /*2fe10*/  LOP3.LUT R28, R28, 0xfffffffb, RZ, 0xc0, !PT ;  /* 0xfffffffb1c1c7812 */ /* 0x000fe400078ec0ff */
[----:B------:R-:W-:Y:S02]  /*2fe20*/  @!P0 IADD3.X R35, R25, UR10, R33, P1, P4 ;  /* 0x0000000a19238c10 */ /* 0x000fe40008fe8421 */
[----:B------:R-:W-:-:S03]  /*2fe30*/  @P0 LOP3.LUT R28, R28, 0x4, RZ, 0xfc, !PT ;  /* 0x000000041c1c0812 */ /* 0x000fc600078efcff */
[----:B------:R0:W-:Y:S01]  /*2fe40*/  @!P0 STL.64 [R1], R34 ;  /* 0x0000002201008387 */ /* 0x0001e20000100a00 */
[----:B------:R-:W-:Y:S02]  /*2fe50*/  ISETP.LT.OR P0, PT, R24, 0xb2, !P2 ;  /* 0x000000b21800780c */ /* 0x000fe40005701670 */
[----:B------:R-:W-:Y:S01]  /*2fe60*/  LOP3.LUT R30, R30, 0xbfffffff, RZ, 0xc0, !PT ;  /* 0xbfffffff1e1e7812 */ /* 0x000fe200078ec0ff */
[----:B------:R-:W4:Y:S10]  /*2fe70*/  LDL.LU R154, [R1+0x700] ;  /* 0x00070000019a7983 */ /* 0x000f340000300800 */
[----:B------:R-:W1:Y:S01]  /*2fe80*/  @!P0 LDC.64 R32, c[0x0][0x5c0] ;  /* 0x00017000ff208b82 */ /* 0x000e620000000a00 */
[----:B------:R-:W-:-:S02]  /*2fe90*/  @P0 LOP3.LUT R30, R30, 0x40000000, RZ, 0xfc, !PT ;  /* 0x400000001e1e0812 */ /* 0x000fc400078efcff */
[----:B-1----:R-:W-:-:S04]  /*2fea0*/  @!P0 IADD3 R236, P1, P4, R6, UR60, R32 ;  /* 0x0000003c06ec8c10 */ /* 0x002fc8000fc3e020 */
[----:B------:R-:W-:Y:S02]  /*2feb0*/  @!P0 IADD3.X R237, R25, UR10, R33, P1, P4 ;  /* 0x0000000a19ed8c10 */ /* 0x000fe40008fe8421 */
[----:B------:R-:W-:-:S13]  /*2fec0*/  ISETP.LT.OR P0, PT, R24, 0xb9, !P2 ;  /* 0x000000b91800780c */ /* 0x000fda0005701670 */
[----:B------:R-:W0:Y:S02]  /*2fed0*/  @!P0 LDC.64 R32, c[0x0][0x5c0] ;  /* 0x00017000ff208b82 */ /* 0x000e240000000a00 */
[----:B0-----:R-:W-:-:S04]  /*2fee0*/  @!P0 IADD3 R34, P1, P4, R6, UR60, R32 ;  /* 0x0000003c06228c10 */ /* 0x001fc8000fc3e020 */
[----:B------:R-:W-:-:S05]  /*2fef0*/  @!P0 IADD3.X R35, R25, UR10, R33, P1, P4 ;  /* 0x0000000a19238c10 */ /* 0x000fca0008fe8421 */
[----:B------:R-:W-:Y:S01]  /*2ff00*/  @!P0 STL.64 [R1+0x20], R34 ;  /* 0x0000202201008387 */ /* 0x000fe20000100a00 */
        /* <DEDUP_REMOVED lines=9> */
[----:B------:R-:W1:Y:S01]  /*2ffa0*/  @!P5 LDC.64 R32, c[0x0][0x5c0] ;  /* 0x00017000ff20db82 */ /* 0x000e620000000a00 */
[----:B0-----:R-:W-:Y:S02]  /*2ffb0*/  PRMT R26, RZ, 0x7610, R26 ;  /* 0x00007610ff1a7816 */ /* 0x001fe4000000001a */
[----:B-1----:R-:W-:-:S04]  /*2ffc0*/  @!P5 IADD3 R34, P1, P4, R6, UR60, R32 ;  /* 0x0000003c0622dc10 */ /* 0x002fc8000fc3e020 */
[----:B------:R-:W-:Y:S02]  /*2ffd0*/  @!P5 IADD3.X R35, R25, UR10, R33, P1, P4 ;  /* 0x0000000a1923dc10 */ /* 0x000fe40008fe8421 */
[----:B------:R-:W-:-:S13]  /*2ffe0*/  ISETP.LT.OR P1, PT, R24, 0x69, !P6 ;  /* 0x000000691800780c */ /* 0x000fda0007721670 */
[----:B------:R-:W3:Y:S01]  /*2fff0*/  @!P1 LDG.E.U8 R26, desc[UR8][R8.64+0x68] ;  /* 0x00006808081a9981 */ /* 0x000ee2000c1e1100 */
[----:B------:R-:W0:Y:S02]  /*30000*/  @!P1 LDC.64 R32, c[0x0][0x5c0] ;  /* 0x00017000ff209b82 */ /* 0x000e240000000a00 */
[----:B0-----:R-:W-:-:S05]  /*30010*/  @!P1 IADD3 R32, P4, R6, R32, RZ ;  /* 0x0000002006209210 */ /* 0x001fca0007f9e0ff */
[----:B------:R-:W-:Y:S01]  /*30020*/  @!P1 IMAD.X R33, R25, 0x1, R33, P4 ;  /* 0x0000000119219824 */ /* 0x000fe200020e0621 */
        /* <DEDUP_REMOVED lines=8> */
[----:B0-----:R-:W-:-:S11]  /*300b0*/  PRMT R26, RZ, 0x7610, R26 ;  /* 0x00007610ff1a7816 */ /* 0x001fd6000000001a */
[----:B------:R-:W0:Y:S01]  /*300c0*/  @!P1 LDC.64 R32, c[0x0][0x5c0] ;  /* 0x00017000ff209b82 */ /* 0x000e220000000a00 */
[----:B------:R-:W3:Y:S01]  /*300d0*/  @!P1 LDG.E.U8 R26, desc[UR8][R8.64+0x69] ;  /* 0x00006908081a9981 */ /* 0x000ee2000c1e1100 */
[----:B------:R-:W-:-:S04]  /*300e0*/  LOP3.LUT R30, R30, 0xdfffffff, RZ, 0xc0, !PT ;  /* 0xdfffffff1e1e7812 */ /* 0x000fc800078ec0ff */
[----:B------:R-:W-:-:S04]  /*300f0*/  @P0 LOP3.LUT R30, R30, 0x20000000, RZ, 0xfc, !PT ;  /* 0x200000001e1e0812 */ /* 0x000fc800078efcff */
[----:B------:R-:W-:Y:S01]  /*30100*/  LOP3.LUT R30, R30, 0xfbffffff, RZ, 0xc0, !PT ;  /* 0xfbffffff1e1e7812 */ /* 0x000fe200078ec0ff */
[----:B------:R-:W-:Y:S03]  /*30110*/  @!P5 STL.64 [R1+0x8], R34 ;  /* 0x000008220100d387 */ /* 0x000fe60000100a00 */
[----:B------:R-:W-:Y:S01]  /*30120*/  @P5 LOP3.LUT R30, R30, 0x4000000, RZ, 0xfc, !PT ;  /* 0x040000001e1e5812 */ /* 0x000fe200078efcff */
[----:B------:R-:W4:Y:S01]  /*30130*/  LDL.LU R154, [R1+0x708] ;  /* 0x00070800019a7983 */ /* 0x000f220000300800 */
[----:B------:R-:W-:Y:S02]  /*30140*/  ISETP.LT.OR P5, PT, R24, 0x69, !P3 ;  /* 0x000000691800780c */ /* 0x000fe40005fa1670 */
[----:B0-----:R-:W-:-:S05]  /*30150*/  @!P1 IADD3 R32, P4, R6, R32, RZ ;  /* 0x0000002006209210 */ /* 0x001fca0007f9e0ff */
[----:B------:R-:W-:Y:S01]  /*30160*/  @!P1 IMAD.X R33, R25, 0x1, R33, P4 ;  /* 0x0000000119219824 */ /* 0x000fe200020e0621 */
[C---:B------:R-:W-:Y:S02]  /*30170*/  LOP3.LUT P0, RZ, R2.reuse, 0x2000000, RZ, 0xc0, !PT ;  /* 0x0200000002ff7812 */ /* 0x040fe4000780c0ff */
[----:B------:R-:W-:Y:S02]  /*30180*/  LOP3.LUT R2, R2, 0xfeffffff, RZ, 0xc0, !PT ;  /* 0xfeffffff02027812 */ /* 0x000fe400078ec0ff */
[----:B---3--:R-:W-:-:S04]  /*30190*/  LOP3.LUT R26, R26, 0xff, RZ, 0xc0, !PT ;  /* 0x000000ff1a1a7812 */ /* 0x008fc800078ec0ff */
[----:B------:R-:W-:-:S05]  /*301a0*/  F2FP.F16.E4M3.UNPACK_B R26, R26 ;  /* 0x0000001aff1a723e */ /* 0x000fca00020006ff */
[----:B------:R-:W-:-:S05]  /*301b0*/  HADD2.F32 R26, -RZ, R26.H0_H0 ;  /* 0x2000001aff1a7230 */ /* 0x000fca0000004100 */
[----:B------:R-:W-:-:S04]  /*301c0*/  FMUL R26, R26, UR5 ;  /* 0x000000051a1a7c20 */ /* 0x000fc80008400000 */
[----:B--2---:R-:W-:Y:S01]  /*301d0*/  FFMA R26, R155, UR4, R26 ;  /* 0x000000049b1a7c23 */ /* 0x004fe2000800001a */
[----:B------:R-:W-:Y:S01]  /*301e0*/  @P2 LOP3.LUT R2, R2, 0x1000000, RZ, 0xfc, !PT ;  /* 0x0100000002022812 */ /* 0x000fe200078efcff */
[----:B------:R-:W2:Y:S03]  /*301f0*/  LDL.LU R155, [R1+0x70c] ;  /* 0x00070c00019b7983 */ /* 0x000ea60000300800 */
[----:B------:R-:W-:-:S05]  /*30200*/  F2FP.SATFINITE.E4M3.F32.PACK_AB_MERGE_C R26, RZ, R26, RZ ;  /* 0x0000001aff1a723e */ /* 0x000fca00048070ff */
[----:B------:R0:W-:Y:S02]  /*30210*/  @!P1 STG.E.U8 desc[UR8][R32.64+0x69], R26 ;  /* 0x0000691a20009986 */ /* 0x0001e4000c101108 */
[----:B0-----:R-:W-:-:S06]  /*30220*/  PRMT R26, RZ, 0x7610, R26 ;  /* 0x00007610ff1a7816 */ /* 0x001fcc000000001a */
[----:B------:R-:W3:Y:S01]  /*30230*/  @!P5 LDG.E.U8 R26, desc[UR8][R10.64+0x68] ;  /* 0x000068080a1ad981 */ /* 0x000ee2000c1e1100 */
        /* <DEDUP_REMOVED lines=22> */
[----:B------:R-:W-:-:S03]  /*303a0*/  LOP3.LUT P6, RZ, R0, 0x800, RZ, 0xc0, !PT ;  /* 0x0000080000ff7812 */ /* 0x000fc600078cc0ff */
[----:B------:R-:W-:Y:S04]  /*303b0*/  STL [R1+0xc20], R230 ;  /* 0x000c20e601007387 */ /* 0x000fe80000100800 */
[----:B------:R-:W-:Y:S04]  /*303c0*/  STL [R1+0xc1c], R231 ;  /* 0x000c1ce701007387 */ /* 0x000fe80000100800 */
[----:B------:R-:W4:Y:S01]  /*303d0*/  LDL.LU R154, [R1+0x710] ;  /* 0x00071000019a7983 */ /* 0x000f220000300800 */
        /* <DEDUP_REMOVED lines=9> */
[----:B------:R-:W-:-:S13]  /*30470*/  ISETP.LT.OR P5, PT, R24, 0xb9, !P0 ;  /* 0x000000b91800780c */ /* 0x000fda00047a1670 */
[----:B------:R-:W0:Y:S01]  /*30480*/  @!P5 LDC.64 R32, c[0x0][0x5c0] ;  /* 0x00017000ff20db82 */ /* 0x000e220000000a00 */
[----:B------:R-:W-:-:S04]  /*30490*/  LOP3.LUT R30, R30, 0xfff7ffff, RZ, 0xc0, !PT ;  /* 0xfff7ffff1e1e7812 */ /* 0x000fc800078ec0ff */
[----:B------:R-:W-:Y:S02]  /*304a0*/  @P5 LOP3.LUT R30, R30, 0x80000, RZ, 0xfc, !PT ;  /* 0x000800001e1e5812 */ /* 0x000fe400078efcff */
[----:B0-----:R-:W-:-:S04]  /*304b0*/  @!P5 IADD3 R222, P1, P4, R6, UR16, R32 ;  /* 0x0000001006dedc10 */ /* 0x001fc8000fc3e020 */
[----:B------:R-:W-:Y:S02]  /*304c0*/  @!P5 IADD3.X R223, R25, UR61, R33, P1, P4 ;  /* 0x0000003d19dfdc10 */ /* 0x000fe40008fe8421 */
[----:B------:R-:W-:Y:S01]  /*304d0*/  LOP3.LUT P5, RZ, R0, 0x100, RZ, 0xc0, !PT ;  /* 0x0000010000ff7812 */ /* 0x000fe200078ac0ff */
[----:B------:R-:W-:Y:S04]  /*304e0*/  STL [R1+0xc28], R224 ;  /* 0x000c28e001007387 */ /* 0x000fe80000100800 */
[----:B------:R-:W-:Y:S04]  /*304f0*/  STL [R1+0xc24], R225 ;  /* 0x000c24e101007387 */ /* 0x000fe80000100800 */
[----:B------:R-:W-:Y:S04]  /*30500*/  STL [R1+0xc10], R222 ;  /* 0x000c10de01007387 */ /* 0x000fe80000100800 */
[----:B------:R-:W-:Y:S04]  /*30510*/  STL [R1+0xc0c], R223 ;  /* 0x000c0cdf01007387 */ /* 0x000fe80000100800 */
[----:B------:R-:W3:Y:S01]  /*30520*/  LDL.LU R155, [R1+0x714] ;  /* 0x00071400019b7983 */ /* 0x000ee20000300800 */
[----:B------:R-:W-:-:S13]  /*30530*/  ISETP.LT.OR P2, PT, R24, 0xba, !P0 ;  /* 0x000000ba1800780c */ /* 0x000fda0004741670 */
        /* <DEDUP_REMOVED lines=27> */
[----:B------:R-:W-:Y:S01]  /*306f0*/  IMAD.U32 R31, RZ, RZ, UR6 ;  /* 0x00000006ff1f7e24 */ /* 0x000fe2000f8e00ff */
[----:B------:R-:W-:Y:S04]  /*30700*/  STL [R1+0xc18], R220 ;  /* 0x000c18dc01007387 */ /* 0x000fe80000100800 */
[----:B------:R-:W-:Y:S04]  /*30710*/  STL [R1+0xc14], R221 ;  /* 0x000c14dd01007387 */ /* 0x000fe80000100800 */
[----:B------:R-:W4:Y:S01]  /*30720*/  LDL.LU R154, [R1+0x718] ;  /* 0x00071800019a7983 */ /* 0x000f220000300800 */
[----:B--2---:R-:W-:-:S04]  /*30730*/  LOP3.LUT R26, R26, 0xff, RZ, 0xc0, !PT ;  /* 0x000000ff1a1a7812 */ /* 0x004fc800078ec0ff */
[----:B------:R-:W-:-:S05]  /*30740*/  F2FP.F16.E4M3.UNPACK_B R26, R26 ;  /* 0x0000001aff1a723e */ /* 0x000fca00020006ff */
[----:B------:R-:W-:-:S05]  /*30750*/  HADD2.F32 R26, -RZ, R26.H0_H0 ;  /* 0x2000001aff1a7230 */ /* 0x000fca0000004100 */
[----:B------:R-:W-:-:S04]  /*30760*/  FMUL R26, R26, UR5 ;  /* 0x000000051a1a7c20 */ /* 0x000fc80008400000 */
[----:B---3--:R-:W-:-:S05]  /*30770*/  FFMA R26, R155, UR4, R26 ;  /* 0x000000049b1a7c23 */ /* 0x008fca000800001a */
        /* <DEDUP_REMOVED lines=10> */
[----:B------:R-:W-:Y:S04]  /*30820*/  STL [R1+0xc04], R228 ;  /* 0x000c04e401007387 */ /* 0x000fe80000100800 */
[----:B------:R-:W-:Y:S04]  /*30830*/  STL [R1+0xc00], R229 ;  /* 0x000c00e501007387 */ /* 0x000fe80000100800 */
[----:B------:R-:W-:Y:S01]  /*30840*/  STL [R1+0xc2c], R226 ;  /* 0x000c2ce201007387 */ /* 0x000fe20000100800 */
[----:B------:R-:W-:-:S02]  /*30850*/  LOP3.LUT R30, R30, 0xfdffffff, RZ, 0xc0, !PT ;  /* 0xfdffffff1e1e7812 */ /* 0x000fc400078ec0ff */
[----:B------:R-:W0:Y:S01]  /*30860*/  @!P1 LDC.64 R34, c[0x0][0x5c0] ;  /* 0x00017000ff229b82 */ /* 0x000e220000000a00 */
[----:B------:R-:W-:Y:S04]  /*30870*/  STL [R1+0xc08], R227 ;  /* 0x000c08e301007387 */ /* 0x000fe80000100800 */
[----:B------:R-:W3:Y:S01]  /*30880*/  LDL.LU R155, [R1+0x71c] ;  /* 0x00071c00019b7983 */ /* 0x000ee20000300800 */
[----:B--2---:R-:W-:-:S04]  /*30890*/  LOP3.LUT R26, R26, 0xff, RZ, 0xc0, !PT ;  /* 0x000000ff1a1a7812 */ /* 0x004fc800078ec0ff */
[----:B------:R-:W-:-:S05]  /*308a0*/  F2FP.F16.E4M3.UNPACK_B R26, R26 ;  /* 0x0000001aff1a723e */ /* 0x000fca00020006ff */
[----:B------:R-:W-:-:S05]  /*308b0*/  HADD2.F32 R26, -RZ, R26.H0_H0 ;  /* 0x2000001aff1a7230 */ /* 0x000fca0000004100 */
[----:B------:R-:W-:-:S04]  /*308c0*/  FMUL R26, R26, UR5 ;  /* 0x000000051a1a7c20 */ /* 0x000fc80008400000 */
[----:B----4-:R-:W-:Y:S01]  /*308d0*/  FFMA R26, R154, UR4, R26 ;  /* 0x000000049a1a7c23 */ /* 0x010fe2000800001a */
[----:B------:R-:W-:Y:S01]  /*308e0*/  @P2 LOP3.LUT R30, R30, 0x2000000, RZ, 0xfc, !PT ;  /* 0x020000001e1e2812 */ /* 0x000fe200078efcff */
[----:B------:R-:W-:Y:S01]  /*308f0*/  IMAD.U32 R31, RZ, RZ, UR7 ;  /* 0x00000007ff1f7e24 */ /* 0x000fe2000f8e00ff */
[----:B------:R-:W2:Y:S02]  /*30900*/  LDL.LU R154, [R1+0x720] ;  /* 0x00072000019a7983 */ /* 0x000ea40000300800 */
[----:B------:R-:W-:-:S05]  /*30910*/  F2FP.SATFINITE.E4M3.F32.PACK_AB_MERGE_C R26, RZ, R26, RZ ;  /* 0x0000001aff1a723e */ /* 0x000fca00048070ff */
[----:B------:R1:W-:Y:S02]  /*30920*/  @!P4 STG.E.U8 desc[UR8][R32.64+0x60], R26 ;  /* 0x0000601a2000c986 */ /* 0x0003e4000c101108 */
[----:B-1----:R-:W-:-:S06]  /*30930*/  PRMT R26, RZ, 0x7610, R26 ;  /* 0x00007610ff1a7816 */ /* 0x002fcc000000001a */
[----:B------:R-:W4:Y:S01]  /*30940*/  @!P1 LDG.E.U8 R26, desc[UR8][R14.64+0x61] ;  /* 0x000061080e1a9981 */ /* 0x000f22000c1e1100 */
[----:B------:R-:W-:-:S13]  /*30950*/  ISETP.LT.OR P2, PT, R24, 0xc9, !P3 ;  /* 0x000000c91800780c */ /* 0x000fda0005f41670 */
[----:B------:R-:W1:Y:S01]  /*30960*/  @!P2 LDC.64 R32, c[0x0][0x5c0] ;  /* 0x00017000ff20ab82 */ /* 0x000e620000000a00 */
[----:B------:R-:W-:Y:S01]  /*30970*/  IMAD.U32 R36, RZ, RZ, UR6 ;  /* 0x00000006ff247e24 */ /* 0x000fe2000f8e00ff */
[----:B------:R-:W-:Y:S02]  /*30980*/  @!P1 IADD3 R31, P5, P6, R31, UR60, R6 ;  /* 0x0000003c1f1f9c10 */ /* 0x000fe4000febe006 */
[----:B------:R-:W-:Y:S02]  /*30990*/  LOP3.LUT R30, R30, 0xffdfffff, RZ, 0xc0, !PT ;  /* 0xffdfffff1e1e7812 */ /* 0x000fe400078ec0ff */
[----:B------:R-:W-:Y:S02]  /*309a0*/  @!P1 IADD3.X R36, R36, UR10, R25, P5, P6 ;  /* 0x0000000a24249c10 */ /* 0x000fe4000afec419 */
[----:B------:R-:W-:Y:S02]  /*309b0*/  @P2 LOP3.LUT R30, R30, 0x200000, RZ, 0xfc, !PT ;  /* 0x002000001e1e2812 */ /* 0x000fe400078efcff */
[----:B0-----:R-:W-:-:S02]  /*309c0*/  @!P1 IADD3 R34, P4, R31, R34, RZ ;  /* 0x000000221f229210 */ /* 0x001fc40007f9e0ff */
        /* <DEDUP_REMOVED lines=9> */
[----:B---3--:R-:W-:-:S05]  /*30a60*/  FFMA R26, R155, UR4, R26 ;  /* 0x000000049b1a7c23 */ /* 0x008fca000800001a */
        /* <DEDUP_REMOVED lines=10> */
[----:B------:R-:W-:Y:S01]  /*30b10*/  ISETP.LT.OR P5, PT, R24, 0x6a, !P2 ;  /* 0x0000006a1800780c */ /* 0x000fe200057a1670 */
[----:B------:R-:W-:Y:S04]  /*30b20*/  STL [R1+0xc30], R195 ;  /* 0x000c30c301007387 */ /* 0x000fe80000100800 */
[----:B------:R-:W4:Y:S01]  /*30b30*/  LDL.LU R155, [R1+0x724] ;  /* 0x00072400019b7983 */ /* 0x000f220000300800 */
[----:B------:R-:W-:Y:S02]  /*30b40*/  LOP3.LUT R2, R2, 0xff7fffff, RZ, 0xc0, !PT ;  /* 0xff7fffff02027812 */ /* 0x000fe400078ec0ff */
[----:B---3--:R-:W-:-:S04]  /*30b50*/  LOP3.LUT R26, R26, 0xff, RZ, 0xc0, !PT ;  /* 0x000000ff1a1a7812 */ /* 0x008fc800078ec0ff */
[----:B------:R-:W-:-:S05]  /*30b60*/  F2FP.F16.E4M3.UNPACK_B R26, R26 ;  /* 0x0000001aff1a723e */ /* 0x000fca00020006ff */
[----:B------:R-:W-:-:S05]  /*30b70*/  HADD2.F32 R26, -RZ, R26.H0_H0 ;  /* 0x2000001aff1a7230 */ /* 0x000fca0000004100 */
[----:B------:R-:W-:-:S04]  /*30b80*/  FMUL R26, R26, UR5 ;  /* 0x000000051a1a7c20 */ /* 0x000fc80008400000 */
[----:B--2---:R-:W-:Y:S01]  /*30b90*/  FFMA R26, R154, UR4, R26 ;  /* 0x000000049a1a7c23 */ /* 0x004fe2000800001a */
[----:B------:R-:W-:Y:S01]  /*30ba0*/  @P3 LOP3.LUT R2, R2, 0x800000, RZ, 0xfc, !PT ;  /* 0x0080000002023812 */ /* 0x000fe200078efcff */
[----:B------:R-:W-:Y:S01]  /*30bb0*/  IMAD.U32 R31, RZ, RZ, UR6 ;  /* 0x00000006ff1f7e24 */ /* 0x000fe2000f8e00ff */
[----:B------:R-:W-:Y:S01]  /*30bc0*/  LOP3.LUT R30, R30, 0xfffeffff, RZ, 0xc0, !PT ;  /* 0xfffeffff1e1e7812 */ /* 0x000fe200078ec0ff */
[----:B------:R-:W2:Y:S01]  /*30bd0*/  LDL.LU R154, [R1+0x728] ;  /* 0x00072800019a7983 */ /* 0x000ea20000300800 */
[----:B------:R-:W-:-:S05]  /*30be0*/  F2FP.SATFINITE.E4M3.F32.PACK_AB_MERGE_C R26, RZ, R26, RZ ;  /* 0x0000001aff1a723e */ /* 0x000fca00048070ff */
[----:B------:R0:W-:Y:S02]  /*30bf0*/  @!P6 STG.E.U8 desc[UR8][R60.64+0x68], R26 ;  /* 0x0000681a3c00e986 */ /* 0x0001e4000c101108 */
[----:B0-----:R-:W-:-:S06]  /*30c00*/  PRMT R26, RZ, 0x7610, R26 ;  /* 0x00007610ff1a7816 */ /* 0x001fcc000000001a */
[----:B------:R-:W3:Y:S01]  /*30c10*/  @!P5 LDG.E.U8 R26, desc[UR8][R12.64+0x69] ;  /* 0x000069080c1ad981 */ /* 0x000ee2000c1e1100 */
[----:B------:R-:W-:-:S13]  /*30c20*/  ISETP.LT.OR P3, PT, R24, 0xc1, !P2 ;  /* 0x000000c11800780c */ /* 0x000fda0005761670 */
[----:B------:R-:W0:Y:S01]  /*30c30*/  @!P3 LDC.64 R32, c[0x0][0x5c0] ;  /* 0x00017000ff20bb82 */ /* 0x000e220000000a00 */
        /* <DEDUP_REMOVED lines=26> */
[----:B------:R-:W-:Y:S02]  /*30de0*/  LOP3.LUT R30, R30, 0xffff7fff, RZ, 0xc0, !PT ;  /* 0xffff7fff1e1e7812 */ /* 0x000fe400078ec0ff */
[----:B----4-:R-:W-:-:S09]  /*30df0*/  LOP3.LUT R26, R26, 0xff, RZ, 0xc0, !PT ;  /* 0x000000ff1a1a7812 */ /* 0x010fd200078ec0ff */
[----:B------:R-:W0:Y:S01]  /*30e00*/  @!P1 LDC.64 R34, c[0x0][0x5c0] ;  /* 0x00017000ff229b82 */ /* 0x000e220000000a00 */
[----:B------:R-:W-:-:S05]  /*30e10*/  F2FP.F16.E4M3.UNPACK_B R26, R26 ;  /* 0x0000001aff1a723e */ /* 0x000fca00020006ff */
[----:B------:R-:W-:-:S05]  /*30e20*/  HADD2.F32 R26, -RZ, R26.H0_H0 ;  /* 0x2000001aff1a7230 */ /* 0x000fca0000004100 */
[----:B------:R-:W-:-:S04]  /*30e30*/  FMUL R26, R26, UR5 ;  /* 0x000000051a1a7c20 */ /* 0x000fc80008400000 */
[----:B--2---:R-:W-:Y:S01]  /*30e40*/  FFMA R26, R154, UR4, R26 ;  /* 0x000000049a1a7c23 */ /* 0x004fe2000800001a */
        /* <DEDUP_REMOVED lines=26> */
[----:B------:R-:W-:-:S04]  /*30ff0*/  LOP3.LUT R30, R30, 0xffffbfff, RZ, 0xc0, !PT ;  /* 0xffffbfff1e1e7812 */ /* 0x000fc800078ec0ff */
[----:B------:R-:W-:Y:S02]  /*31000*/  @P3 LOP3.LUT R30, R30, 0x4000, RZ, 0xfc, !PT ;  /* 0x000040001e1e3812 */ /* 0x000fe400078efcff */
[----:B------:R-:W-:Y:S01]  /*31010*/  LOP3.LUT P3, RZ, R0, 0x200, RZ, 0xc0, !PT ;  /* 0x0000020000ff7812 */ /* 0x000fe2000786c0ff */
[----:B------:R-:W-:Y:S04]  /*31020*/  STL [R1+0xbf4], R166 ;  /* 0x000bf4a601007387 */ /* 0x000fe80000100800 */
[----:B------:R-:W-:Y:S04]  /*31030*/  STL [R1+0xbf0], R167 ;  /* 0x000bf0a701007387 */ /* 0x000fe80000100800 */
[----:B------:R-:W4:Y:S01]  /*31040*/  LDL.LU R65, [R1+0x734] ;  /* 0x0007340001417983 */ /* 0x000f220000300800 */
[----:B------:R-:W-:-:S02]  /*31050*/  ISETP.LT.OR P5, PT, R24, 0xca, !P2 ;  /* 0x000000ca1800780c */ /* 0x000fc400057a1670 */
[----:B------:R-:W-:-:S11]  /*31060*/  LOP3.LUT R2, R2, 0xffdfffff, RZ, 0xc0, !PT ;  /* 0xffdfffff02027812 */ /* 0x000fd600078ec0ff */
[----:B------:R-:W0:Y:S01]  /*31070*/  @!P5 LDC.64 R32, c[0x0][0x5c0] ;  /* 0x00017000ff20db82 */ /* 0x000e220000000a00 */
[----:B------:R-:W-:Y:S02]  /*31080*/  @P2 LOP3.LUT R2, R2, 0x200000, RZ, 0xfc, !PT ;  /* 0x0020000002022812 */ /* 0x000fe400078efcff */
[----:B------:R-:W-:Y:S02]  /*31090*/  ISETP.LT.OR P2, PT, R24, 0xc1, !P0 ;  /* 0x000000c11800780c */ /* 0x000fe40004741670 */
[----:B---3--:R-:W-:-:S04]  /*310a0*/  LOP3.LUT R26, R26, 0xff, RZ, 0xc0, !PT ;  /* 0x000000ff1a1a7812 */ /* 0x008fc800078ec0ff */
        /* <DEDUP_REMOVED lines=8> */
[----:B0-----:R-:W-:-:S04]  /*31130*/  @!P5 IADD3 R158, P1, P4, R6, UR60, R32 ;  /* 0x0000003c069edc10 */ /* 0x001fc8000fc3e020 */
[----:B------:R-:W-:Y:S02]  /*31140*/  @!P5 IADD3.X R159, R25, UR10, R33, P1, P4 ;  /* 0x0000000a199fdc10 */ /* 0x000fe40008fe8421 */
[----:B------:R-:W0:Y:S01]  /*31150*/  @!P2 LDC.64 R32, c[0x0][0x5c0] ;  /* 0x00017000ff20ab82 */ /* 0x000e220000000a00 */
[----:B------:R-:W-:-:S04]  /*31160*/  LOP3.LUT R30, R30, 0xffffdfff, RZ, 0xc0, !PT ;  /* 0xffffdfff1e1e7812 */ /* 0x000fc800078ec0ff */
        /* <DEDUP_REMOVED lines=14> */
[----:B------:R-:W-:Y:S01]  /*31250*/  IMAD.U32 R31, RZ, RZ, UR6 ;  /* 0x00000006ff1f7e24 */ /* 0x000fe2000f8e00ff */
[----:B------:R-:W-:Y:S04]  /*31260*/  STL [R1+0xbfc], R158 ;  /* 0x000bfc9e01007387 */ /* 0x000fe80000100800 */
[----:B------:R-:W-:Y:S04]  /*31270*/  STL [R1+0xbf8], R159 ;  /* 0x000bf89f01007387 */ /* 0x000fe80000100800 */
[----:B------:R-:W3:Y:S01]  /*31280*/  LDL.LU R37, [R1+0x738] ;  /* 0x0007380001257983 */ /* 0x000ee20000300800 */
        /* <DEDUP_REMOVED lines=14> */
[C---:B------:R-:W-:Y:S02]  /*31370*/  ISETP.LT.OR P1, PT, R24.reuse, 0x62, !P2 ;  /* 0x000000621800780c */ /* 0x040fe40005721670 */
[----:B------:R-:W-:Y:S04]  /*31380*/  STL [R1+0xbe4], R156 ;  /* 0x000be49c01007387 */ /* 0x000fe80000100800 */
[----:B------:R-:W-:Y:S04]  /*31390*/  STL [R1+0xbe0], R157 ;  /* 0x000be09d01007387 */ /* 0x000fe80000100800 */
[----:B------:R-:W-:Y:S01]  /*313a0*/  STL [R1+0xbec], R154 ;  /* 0x000bec9a01007387 */ /* 0x000fe20000100800 */
[----:B------:R-:W-:-:S02]  /*313b0*/  ISETP.LT.OR P3, PT, R24, 0xc9, !P0 ;  /* 0x000000c91800780c */ /* 0x000fc40004761670 */
[----:B------:R-:W0:Y:S01]  /*313c0*/  @!P1 LDC.64 R34, c[0x0][0x5c0] ;  /* 0x00017000ff229b82 */ /* 0x000e220000000a00 */
[----:B------:R-:W-:Y:S04]  /*313d0*/  STL [R1+0xbe8], R155 ;  /* 0x000be89b01007387 */ /* 0x000fe80000100800 */
[----:B------:R-:W4:Y:S01]  /*313e0*/  LDL.LU R65, [R1+0x73c] ;  /* 0x00073c0001417983 */ /* 0x000f220000300800 */
[----:B--2---:R-:W-:-:S04]  /*313f0*/  LOP3.LUT R26, R26, 0xff, RZ, 0xc0, !PT ;  /* 0x000000ff1a1a7812 */ /* 0x004fc800078ec0ff */
[----:B------:R-:W-:-:S05]  /*31400*/  F2FP.F16.E4M3.UNPACK_B R26, R26 ;  /* 0x0000001aff1a723e */ /* 0x000fca00020006ff */
[----:B------:R-:W-:-:S05]  /*31410*/  HADD2.F32 R26, -RZ, R26.H0_H0 ;  /* 0x2000001aff1a7230 */ /* 0x000fca0000004100 */
[----:B------:R-:W-:-:S04]  /*31420*/  FMUL R26, R26, UR5 ;  /* 0x000000051a1a7c20 */ /* 0x000fc80008400000 */
[----:B---3--:R-:W-:Y:S01]  /*31430*/  FFMA R26, R37, UR4, R26 ;  /* 0x00000004251a7c23 */ /* 0x008fe2000800001a */
[----:B------:R-:W-:Y:S01]  /*31440*/  IMAD.U32 R31, RZ, RZ, UR7 ;  /* 0x00000007ff1f7e24 */ /* 0x000fe2000f8e00ff */
[----:B------:R-:W2:Y:S03]  /*31450*/  LDL.LU R37, [R1+0x740] ;  /* 0x0007400001257983 */ /* 0x000ea60000300800 */
[----:B------:R-:W-:-:S05]  /*31460*/  F2FP.SATFINITE.E4M3.F32.PACK_AB_MERGE_C R26, RZ, R26, RZ ;  /* 0x0000001aff1a723e */ /* 0x000fca00048070ff */
[----:B------:R1:W-:Y:S02]  /*31470*/  @!P4 STG.E.U8 desc[UR8][R32.64+0x60], R26 ;  /* 0x0000601a2000c986 */ /* 0x0003e4000c101108 */
[----:B-1----:R-:W-:Y:S01]  /*31480*/  PRMT R26, RZ, 0x7610, R26 ;  /* 0x00007610ff1a7816 */ /* 0x002fe2000000001a */
[----:B------:R-:W1:Y:S05]  /*31490*/  @!P3 LDC.64 R32, c[0x0][0x5c0] ;  /* 0x00017000ff20bb82 */ /* 0x000e6a0000000a00 */
[----:B------:R-:W3:Y:S01]  /*314a0*/  @!P1 LDG.E.U8 R26, desc[UR8][R18.64+0x61] ;  /* 0x00006108121a9981 */ /* 0x000ee2000c1e1100 */
        /* <DEDUP_REMOVED lines=21> */
[----:B------:R-:W-:-:S13]  /*31600*/  ISETP.LT.OR P0, PT, R24, 0xca, !P0 ;  /* 0x000000ca1800780c */ /* 0x000fda0004701670 */
[----:B------:R-:W0:Y:S01]  /*31610*/  @!P0 LDC.64 R32, c[0x0][0x5c0] ;  /* 0x00017000ff208b82 */ /* 0x000e220000000a00 */
[----:B------:R-:W-:-:S04]  /*31620*/  LOP3.LUT R30, R30, 0xfffffeff, RZ, 0xc0, !PT ;  /* 0xfffffeff1e1e7812 */ /* 0x000fc800078ec0ff */
[----:B------:R-:W-:Y:S02]  /*31630*/  @P3 LOP3.LUT R30, R30, 0x100, RZ, 0xfc, !PT ;  /* 0x000001001e1e3812 */ /* 0x000fe400078efcff */
[----:B------:R-:W-:Y:S02]  /*31640*/  LOP3.LUT P3, RZ, R2, 0x800000, RZ, 0xc0, !PT ;  /* 0x0080000002ff7812 */ /* 0x000fe4000786c0ff */
[----:B------:R-:W-:Y:S02]  /*31650*/  LOP3.LUT R30, R30, 0xffffffbf, RZ, 0xc0, !PT ;  /* 0xffffffbf1e1e7812 */ /* 0x000fe400078ec0ff */
        /* <DEDUP_REMOVED lines=17> */
[----:B------:R-:W0:Y:S02]  /*31770*/  @!P5 LDC.64 R32, c[0x0][0x5c0] ;  /* 0x00017000ff20db82 */ /* 0x000e240000000a00 */
[----:B0-----:R-:W-:-:S04]  /*31780*/  @!P5 IADD3 R144, P1, P4, R6, UR7, R32 ;  /* 0x000000070690dc10 */ /* 0x001fc8000fc3e020 */
[----:B------:R-:W-:Y:S02]  /*31790*/  @!P5 IADD3.X R145, R25, UR6, R33, P1, P4 ;  /* 0x000000061991dc10 */ /* 0x000fe40008fe8421 */
[----:B------:R-:W-:Y:S02]  /*317a0*/  ISETP.LT.OR P1, PT, R24, 0x69, !P2 ;  /* 0x000000691800780c */ /* 0x000fe40005721670 */
[----:B------:R-:W-:-:S11]  /*317b0*/  LOP3.LUT R30, R30, 0xfffff7ff, RZ, 0xc0, !PT ;  /* 0xfffff7ff1e1e7812 */ /* 0x000fd600078ec0ff */
[----:B------:R-:W0:Y:S01]  /*317c0*/  @!P1 LDC.64 R32, c[0x0][0x5c0] ;  /* 0x00017000ff209b82 */ /* 0x000e220000000a00 */
[----:B------:R-:W-:-:S04]  /*317d0*/  @P0 LOP3.LUT R30, R30, 0x800, RZ, 0xfc, !PT ;  /* 0x000008001e1e0812 */ /* 0x000fc800078efcff */
[----:B------:R-:W-:Y:S01]  /*317e0*/  LOP3.LUT R30, R30, 0xfffffdff, RZ, 0xc0, !PT ;  /* 0xfffffdff1e1e7812 */ /* 0x000fe200078ec0ff */
[----:B------:R-:W-:-:S03]  /*317f0*/  IMAD.U32 R31, RZ, RZ, UR6 ;  /* 0x00000006ff1f7e24 */ /* 0x000fc6000f8e00ff */
[----:B------:R-:W-:Y:S01]  /*31800*/  @P5 LOP3.LUT R30, R30, 0x200, RZ, 0xfc, !PT ;  /* 0x000002001e1e5812 */ /* 0x000fe200078efcff */
[----:B------:R-:W-:Y:S04]  /*31810*/  STL [R1+0xbdc], R138 ;  /* 0x000bdc8a01007387 */ /* 0x000fe80000100800 */
[----:B------:R-:W-:Y:S04]  /*31820*/  STL [R1+0xbd8], R139 ;  /* 0x000bd88b01007387 */ /* 0x000fe80000100800 */
[----:B------:R-:W3:Y:S01]  /*31830*/  LDL.LU R37, [R1+0x748] ;  /* 0x0007480001257983 */ /* 0x000ee20000300800 */
        /* <DEDUP_REMOVED lines=62> */
[----:B------:R-:W3:Y:S03]  /*31c20*/  LDL.LU R37, [R1+0x758] ;  /* 0x0007580001257983 */ /* 0x000ee60000300800 */
[----:B------:R-:W-:Y:S01]  /*31c30*/  F2FP.SATFINITE.E4M3.F32.PACK_AB_MERGE_C R26, RZ, R26, RZ ;  /* 0x0000001aff1a723e */ /* 0x000fe200048070ff */
[----:B------:R-:W4:Y:S04]  /*31c40*/  LDL.LU.64 R72, [R1+0x38] ;  /* 0x0000380001487983 */ /* 0x000f280000300a00 */
[----:B------:R0:W-:Y:S01]  /*31c50*/  @!P1 STG.E.U8 desc[UR8][R34.64+0x60], R26 ;  /* 0x0000601a22009986 */ /* 0x0001e2000c101108 */
[----:B------:R-:W-:-:S02]  /*31c60*/  ISETP.LT.OR P1, PT, R24, 0x62, !P0 ;  /* 0x000000621800780c */ /* 0x000fc40004721670 */
[----:B------:R-:W-:Y:S01]  /*31c70*/  LOP3.LUT R2, R2, 0xffefffff, RZ, 0xc0, !PT ;  /* 0xffefffff02027812 */ /* 0x000fe200078ec0ff */
[----:B------:R-:W5:Y:S10]  /*31c80*/  LDL.LU R63, [R1+0x75c] ;  /* 0x00075c00013f7983 */ /* 0x000f740000300800 */
[----:B------:R-:W1:Y:S01]  /*31c90*/  @!P1 LDC.64 R32, c[0x0][0x5c0] ;  /* 0x00017000ff209b82 */ /* 0x000e620000000a00 */
[----:B0-----:R-:W-:-:S02]  /*31ca0*/  @!P1 IMAD.MOV.U32 R34, RZ, RZ, R6 ;  /* 0x000000ffff229224 */ /* 0x001fc400078e0006 */
[----:B------:R-:W-:Y:S02]  /*31cb0*/  @!P1 IMAD.MOV.U32 R35, RZ, RZ, R25 ;  /* 0x000000ffff239224 */ /* 0x000fe400078e0019 */
[----:B------:R-:W-:-:S04]  /*31cc0*/  @!P1 IMAD.WIDE.U32 R34, R4, 0x180, R34 ;  /* 0x0000018004229825 */ /* 0x000fc800078e0022 */
[----:B------:R-:W-:Y:S01]  /*31cd0*/  @!P1 IMAD R26, R5, 0x180, RZ ;  /* 0x00000180051a9824 */ /* 0x000fe200078e02ff */
[----:B-1----:R-:W-:-:S04]  /*31ce0*/  @!P1 IADD3 R34, P4, R34, R32, RZ ;  /* 0x0000002022229210 */ /* 0x002fc80007f9e0ff */
[--C-:B------:R-:W-:Y:S02]  /*31cf0*/  @!P1 IADD3.X R35, R33, R35, R26.reuse, P4, !PT ;  /* 0x0000002321239210 */ /* 0x100fe400027fe41a */
[----:B------:R-:W-:-:S06]  /*31d00*/  PRMT R26, RZ, 0x7610, R26 ;  /* 0x00007610ff1a7816 */ /* 0x000fcc000000001a */
[----:B------:R-:W2:Y:S01]  /*31d10*/  @!P1 LDG.E.U8 R26, desc[UR8][R20.64+0x61] ;  /* 0x00006108141a9981 */ /* 0x000ea2000c1e1100 */
[----:B------:R-:W-:Y:S02]  /*31d20*/  @P2 LOP3.LUT R30, R30, 0x80, RZ, 0xfc, !PT ;  /* 0x000000801e1e2812 */ /* 0x000fe400078efcff */
        /* <DEDUP_REMOVED lines=9> */
[----:B------:R-:W-:Y:S02]  /*31dc0*/  FFMA R26, R65, UR4, R26 ;  /* 0x00000004411a7c23 */ /* 0x000fe4000800001a */
[----:B------:R-:W2:Y:S03]  /*31dd0*/  LDL.LU.64 R64, [R1+0x30] ;  /* 0x0000300001407983 */ /* 0x000ea60000300a00 */
[----:B------:R-:W-:-:S05]  /*31de0*/  F2FP.SATFINITE.E4M3.F32.PACK_AB_MERGE_C R26, RZ, R26, RZ ;  /* 0x0000001aff1a723e */ /* 0x000fca00048070ff */
[----:B------:R1:W-:Y:S02]  /*31df0*/  @!P1 STG.E.U8 desc[UR8][R34.64+0x61], R26 ;  /* 0x0000611a22009986 */ /* 0x0003e4000c101108 */
[----:B-1----:R-:W-:-:S06]  /*31e00*/  PRMT R26, RZ, 0x7610, R26 ;  /* 0x00007610ff1a7816 */ /* 0x002fcc000000001a */
[----:B------:R-:W3:Y:S01]  /*31e10*/  @!P3 LDG.E.U8 R26, desc[UR8][R22.64+0x60] ;  /* 0x00006008161ab981 */ /* 0x000ee2000c1e1100 */
[----:B------:R-:W-:Y:S02]  /*31e20*/  LOP3.LUT R30, R30, 0xffffffdf, RZ, 0xc0, !PT ;  /* 0xffffffdf1e1e7812 */ /* 0x000fe400078ec0ff */
[----:B0-----:R-:W-:Y:S02]  /*31e30*/  @!P2 IADD3 R118, P4, P5, R6, UR7, R32 ;  /* 0x000000070676ac10 */ /* 0x001fe4000fd9e020 */
[----:B------:R-:W-:Y:S02]  /*31e40*/  @P2 LOP3.LUT R30, R30, 0x20, RZ, 0xfc, !PT ;  /* 0x000000201e1e2812 */ /* 0x000fe400078efcff */
[----:B------:R-:W-:Y:S02]  /*31e50*/  @!P2 IADD3.X R119, R25, UR6, R33, P4, P5 ;  /* 0x000000061977ac10 */ /* 0x000fe4000a7ea421 */
[----:B------:R-:W-:-:S04]  /*31e60*/  LOP3.LUT P2, RZ, R2, 0x200000, RZ, 0xc0, !PT ;  /* 0x0020000002ff7812 */ /* 0x000fc8000784c0ff */
[----:B------:R-:W-:-:S13]  /*31e70*/  ISETP.LT.OR P5, PT, R24, 0xd1, !P2 ;  /* 0x000000d11800780c */ /* 0x000fda00057a1670 */
[----:B------:R-:W0:Y:S01]  /*31e80*/  @!P5 LDC.64 R32, c[0x0][0x5c0] ;  /* 0x00017000ff20db82 */ /* 0x000e220000000a00 */
        /* <DEDUP_REMOVED lines=8> */
[----:B----4-:R1:W-:Y:S02]  /*31f10*/  @!P3 STG.E.U8 desc[UR8][R72.64+0x60], R26 ;  /* 0x0000601a4800b986 */ /* 0x0103e4000c101108 */
[----:B-1----:R-:W-:-:S06]  /*31f20*/  PRMT R26, RZ, 0x7610, R26 ;  /* 0x00007610ff1a7816 */ /* 0x002fcc000000001a */
[----:B------:R-:W4:Y:S01]  /*31f30*/  @!P6 LDG.E.U8 R26, desc[UR8][R22.64+0x61] ;  /* 0x00006108161ae981 */ /* 0x000f22000c1e1100 */
[----:B0-----:R-:W-:Y:S02]  /*31f40*/  @!P5 IADD3 R116, P1, P4, R6, UR60, R32 ;  /* 0x0000003c0674dc10 */ /* 0x001fe4000fc3e020 */
[----:B------:R-:W-:Y:S02]  /*31f50*/  @P5 LOP3.LUT R30, R30, 0x10, RZ, 0xfc, !PT ;  /* 0x000000101e1e5812 */ /* 0x000fe400078efcff */
        /* <DEDUP_REMOVED lines=15> */
[----:B-----5:R-:W-:-:S05]  /*32050*/  FFMA R26, R63, UR4, R26 ;  /* 0x000000043f1a7c23 */ /* 0x020fca000800001a */
[----:B------:R-:W-:-:S05]  /*32060*/  F2FP.SATFINITE.E4M3.F32.PACK_AB_MERGE_C R26, RZ, R26, RZ ;  /* 0x0000001aff1a723e */ /* 0x000fca00048070ff */
[----:B--2---:R0:W-:Y:S02]  /*32070*/  @!P6 STG.E.U8 desc[UR8][R64.64+0x61], R26 ;  /* 0x0000611a4000e986 */ /* 0x0041e4000c101108 */
[----:B0-----:R-:W-:-:S05]  /*32080*/  @!P1 IMAD R26, R5, 0x180, RZ ;  /* 0x00000180051a9824 */ /* 0x001fca00078e02ff */
[--C-:B------:R-:W-:Y:S02]  /*32090*/  @!P1 IADD3.X R35, R35, R33, R26.reuse, P4, !PT ;  /* 0x0000002123239210 */ /* 0x100fe400027fe41a */
[----:B------:R-:W-:-:S06]  /*320a0*/  PRMT R26, RZ, 0x7610, R26 ;  /* 0x00007610ff1a7816 */ /* 0x000fcc000000001a */
[----:B------:R-:W2:Y:S01]  /*320b0*/  @!P1 LDG.E.U8 R26, desc[UR8][R20.64+0x68] ;  /* 0x00006808141a9981 */ /* 0x000ea2000c1e1100 */
[----:B------:R-:W-:-:S13]  /*320c0*/  ISETP.LT.OR P3, PT, R24, 0xd9, !P2 ;  /* 0x000000d91800780c */ /* 0x000fda0005761670 */
[----:B------:R-:W0:Y:S01]  /*320d0*/  @!P3 LDC.64 R32, c[0x0][0x5c0] ;  /* 0x00017000ff20bb82 */ /* 0x000e220000000a00 */
[----:B------:R-:W-:-:S04]  /*320e0*/  LOP3.LUT R30, R30, 0xfffffff7, RZ, 0xc0, !PT ;  /* 0xfffffff71e1e7812 */ /* 0x000fc800078ec0ff */
[----:B------:R-:W-:Y:S02]  /*320f0*/  @P5 LOP3.LUT R30, R30, 0x8, RZ, 0xfc, !PT ;  /* 0x000000081e1e5812 */ /* 0x000fe400078efcff */
[----:B0-----:R-:W-:-:S04]  /*32100*/  @!P3 IADD3 R86, P4, P5, R6, UR60, R32 ;  /* 0x0000003c0656bc10 */ /* 0x001fc8000fd9e020 */
[----:B------:R-:W-:Y:S01]  /*32110*/  @!P3 IADD3.X R87, R25, UR10, R33, P4, P5 ;  /* 0x0000000a1957bc10 */ /* 0x000fe2000a7ea421 */
[----:B------:R-:W-:Y:S04]  /*32120*/  STL [R1+0xbc4], R86 ;  /* 0x000bc45601007387 */ /* 0x000fe80000100800 */
[----:B------:R-:W-:Y:S04]  /*32130*/  STL [R1+0xbc0], R87 ;  /* 0x000bc05701007387 */ /* 0x000fe80000100800 */
[----:B------:R-:W4:Y:S01]  /*32140*/  LDL.LU R65, [R1+0x764] ;  /* 0x0007640001417983 */ /* 0x000f220000300800 */
[----:B--2---:R-:W-:-:S04]  /*32150*/  LOP3.LUT R26, R26, 0xff, RZ, 0xc0, !PT ;  /* 0x000000ff1a1a7812 */ /* 0x004fc800078ec0ff */
[----:B------:R-:W-:-:S05]  /*32160*/  F2FP.F16.E4M3.UNPACK_B R26, R26 ;  /* 0x0000001aff1a723e */ /* 0x000fca00020006ff */
[----:B------:R-:W-:-:S05]  /*32170*/  HADD2.F32 R26, -RZ, R26.H0_H0 ;  /* 0x2000001aff1a7230 */ /* 0x000fca0000004100 */
[----:B------:R-:W-:-:S04]  /*32180*/  FMUL R26, R26, UR5 ;  /* 0x000000051a1a7c20 */ /* 0x000fc80008400000 */
[----:B---3--:R-:W-:Y:S01]  /*32190*/  FFMA R26, R37, UR4, R26 ;  /* 0x00000004251a7c23 */ /* 0x008fe2000800001a */
[----:B------:R-:W-:Y:S01]  /*321a0*/  LOP3.LUT R30, R30, 0xfffffffb, RZ, 0xc0, !PT ;  /* 0xfffffffb1e1e7812 */ /* 0x000fe200078ec0ff */
[----:B------:R-:W2:Y:S03]  /*321b0*/  LDL.LU R37, [R1+0x768] ;  /* 0x0007680001257983 */ /* 0x000ea60000300800 */
[----:B------:R-:W-:Y:S01]  /*321c0*/  F2FP.SATFINITE.E4M3.F32.PACK_AB_MERGE_C R26, RZ, R26, RZ ;  /* 0x0000001aff1a723e */ /* 0x000fe200048070ff */
[----:B------:R-:W3:Y:S04]  /*321d0*/  LDL.LU.64 R62, [R1+0x28] ;  /* 0x00002800013e7983 */ /* 0x000ee80000300a00 */
        /* <DEDUP_REMOVED lines=10> */
[----:B------:R-:W5:Y:S01]  /*32280*/  @!P1 LDG.E.U8 R26, desc[UR8][R20.64+0x69] ;  /* 0x00006908141a9981 */ /* 0x000f62000c1e1100 */
        /* <DEDUP_REMOVED lines=8> */
[----:B-----5:R-:W-:-:S04]  /*32310*/  LOP3.LUT R26, R26, 0xff, RZ, 0xc0, !PT ;  /* 0x000000ff1a1a7812 */ /* 0x020fc800078ec0ff */
[----:B------:R-:W-:-:S05]  /*32320*/  F2FP.F16.E4M3.UNPACK_B R26, R26 ;  /* 0x0000001aff1a723e */ /* 0x000fca00020006ff */
[----:B------:R-:W-:-:S05]  /*32330*/  HADD2.F32 R26, -RZ, R26.H0_H0 ;  /* 0x2000001aff1a7230 */ /* 0x000fca0000004100 */
[----:B------:R-:W-:-:S04]  /*32340*/  FMUL R26, R26, UR5 ;  /* 0x000000051a1a7c20 */ /* 0x000fc80008400000 */
[----:B----4-:R-:W-:-:S05]  /*32350*/  FFMA R26, R65, UR4, R26 ;  /* 0x00000004411a7c23 */ /* 0x010fca000800001a */
[----:B------:R-:W-:-:S05]  /*32360*/  F2FP.SATFINITE.E4M3.F32.PACK_AB_MERGE_C R26, RZ, R26, RZ ;  /* 0x0000001aff1a723e */ /* 0x000fca00048070ff */
[----:B------:R0:W-:Y:S02]  /*32370*/  @!P1 STG.E.U8 desc[UR8][R34.64+0x69], R26 ;  /* 0x0000691a22009986 */ /* 0x0001e4000c101108 */
[----:B0-----:R-:W-:-:S06]  /*32380*/  PRMT R26, RZ, 0x7610, R26 ;  /* 0x00007610ff1a7816 */ /* 0x001fcc000000001a */
[----:B------:R-:W4:Y:S01]  /*32390*/  @!P5 LDG.E.U8 R26, desc[UR8][R22.64+0x68] ;  /* 0x00006808161ad981 */ /* 0x000f22000c1e1100 */
[----:B------:R-:W-:-:S04]  /*323a0*/  LOP3.LUT R2, R2, 0xffffbfff, RZ, 0xc0, !PT ;  /* 0xffffbfff02027812 */ /* 0x000fc800078ec0ff */
[----:B------:R-:W-:Y:S02]  /*323b0*/  @P0 LOP3.LUT R2, R2, 0x4000, RZ, 0xfc, !PT ;  /* 0x0000400002020812 */ /* 0x000fe400078efcff */
[----:B------:R-:W-:Y:S01]  /*323c0*/  LOP3.LUT P0, RZ, R27, 0x20000, RZ, 0xc0, !PT ;  /* 0x000200001bff7812 */ /* 0x000fe2000780c0ff */
[----:B------:R-:W-:Y:S04]  /*323d0*/  STL [R1+0xbcc], R84 ;  /* 0x000bcc5401007387 */ /* 0x000fe80000100800 */
[----:B------:R-:W-:Y:S04]  /*323e0*/  STL [R1+0xbc8], R85 ;  /* 0x000bc85501007387 */ /* 0x000fe80000100800 */
[----:B------:R-:W5:Y:S01]  /*323f0*/  LDL.LU R65, [R1+0x76c] ;  /* 0x00076c0001417983 */ /* 0x000f620000300800 */
[----:B------:R-:W-:-:S04]  /*32400*/  ISETP.GE.AND P6, PT, R3, 0x101, PT ;  /* 0x000001010300780c */ /* 0x000fc80003fc6270 */
[----:B------:R-:W-:-:S13]  /*32410*/  ISETP.LT.OR P3, PT, R24, 0xd1, !P6 ;  /* 0x000000d11800780c */ /* 0x000fda0007761670 */
[----:B------:R-:W0:Y:S01]  /*32420*/  @!P3 LDC.64 R32, c[0x0][0x5c0] ;  /* 0x00017000ff20bb82 */ /* 0x000e220000000a00 */
[----:B----4-:R-:W-:-:S04]  /*32430*/  LOP3.LUT R26, R26, 0xff, RZ, 0xc0, !PT ;  /* 0x000000ff1a1a7812 */ /* 0x010fc800078ec0ff */
[----:B------:R-:W-:-:S05]  /*32440*/  F2FP.F16.E4M3.UNPACK_B R26, R26 ;  /* 0x0000001aff1a723e */ /* 0x000fca00020006ff */
[----:B------:R-:W-:-:S05]  /*32450*/  HADD2.F32 R26, -RZ, R26.H0_H0 ;  /* 0x2000001aff1a7230 */ /* 0x000fca0000004100 */
[----:B------:R-:W-:-:S04]  /*32460*/  FMUL R26, R26, UR5 ;  /* 0x000000051a1a7c20 */ /* 0x000fc80008400000 */
[----:B--2---:R-:W-:-:S05]  /*32470*/  FFMA R26, R37, UR4, R26 ;  /* 0x00000004251a7c23 */ /* 0x004fca000800001a */
[----:B------:R-:W-:-:S05]  /*32480*/  F2FP.SATFINITE.E4M3.F32.PACK_AB_MERGE_C R26, RZ, R26, RZ ;  /* 0x0000001aff1a723e */ /* 0x000fca00048070ff */
[----:B---3--:R1:W-:Y:S02]  /*32490*/  @!P5 STG.E.U8 desc[UR8][R62.64+0x68], R26 ;  /* 0x0000681a3e00d986 */ /* 0x0083e4000c101108 */
        /* <DEDUP_REMOVED lines=12> */
[----:B------:R-:W-:Y:S02]  /*32560*/  LOP3.LUT R27, R27, 0xf7ffffff, RZ, 0xc0, !PT ;  /* 0xf7ffffff1b1b7812 */ /* 0x000fe400078ec0ff */
[----:B0-----:R-:W-:-:S04]  /*32570*/  @!P5 IADD3 R78, P1, P4, R6, UR16, R32 ;  /* 0x00000010064edc10 */ /* 0x001fc8000fc3e020 */
[----:B------:R-:W-:Y:S02]  /*32580*/  @!P5 IADD3.X R79, R25, UR61, R33, P1, P4 ;  /* 0x0000003d194fdc10 */ /* 0x000fe40008fe8421 */
[----:B------:R-:W-:-:S04]  /*32590*/  @P3 LOP3.LUT R27, R27, 0x8000000, RZ, 0xfc, !PT ;  /* 0x080000001b1b3812 */ /* 0x000fc800078efcff */
[----:B------:R-:W-:-:S04]  /*325a0*/  LOP3.LUT R27, R27, 0xfbffffff, RZ, 0xc0, !PT ;  /* 0xfbffffff1b1b7812 */ /* 0x000fc800078ec0ff */
[----:B------:R-:W-:Y:S02]  /*325b0*/  @P5 LOP3.LUT R27, R27, 0x4000000, RZ, 0xfc, !PT ;  /* 0x040000001b1b5812 */ /* 0x000fe400078efcff */
[----:B------:R-:W-:Y:S01]  /*325c0*/  ISETP.GE.AND P5, PT, R3, 0x1, PT ;  /* 0x000000010300780c */ /* 0x000fe20003fa6270 */
[----:B------:R-:W-:Y:S04]  /*325d0*/  STL [R1+0xbbc], R83 ;  /* 0x000bbc5301007387 */ /* 0x000fe80000100800 */
[----:B------:R-:W3:Y:S01]  /*325e0*/  LDL.LU R37, [R1+0x770] ;  /* 0x0007700001257983 */ /* 0x000ee20000300800 */
[----:B--2---:R-:W-:-:S04]  /*325f0*/  LOP3.LUT R26, R26, 0xff, RZ, 0xc0, !PT ;  /* 0x000000ff1a1a7812 */ /* 0x004fc800078ec0ff */
[----:B------:R-:W-:-:S05]  /*32600*/  F2FP.F16.E4M3.UNPACK_B R26, R26 ;  /* 0x0000001aff1a723e */ /* 0x000fca00020006ff */
[----:B------:R-:W-:-:S05]  /*32610*/  HADD2.F32 R26, -RZ, R26.H0_H0 ;  /* 0x2000001aff1a7230 */ /* 0x000fca0000004100 */
[----:B------:R-:W-:-:S04]  /*32620*/  FMUL R26, R26, UR5 ;  /* 0x000000051a1a7c20 */ /* 0x000fc80008400000 */
[----:B-----5:R-:W-:Y:S02]  /*32630*/  FFMA R26, R65, UR4, R26 ;  /* 0x00000004411a7c23 */ /* 0x020fe4000800001a */
        /* <DEDUP_REMOVED lines=23> */
[----:B0-----:R-:W-:-:S11]  /*327b0*/  PRMT R26, RZ, 0x7610, R26 ;  /* 0x00007610ff1a7816 */ /* 0x001fd6000000001a */
[----:B------:R-:W0:Y:S01]  /*327c0*/  @!P1 LDC.64 R32, c[0x0][0x5c0] ;  /* 0x00017000ff209b82 */ /* 0x000e220000000a00 */
[----:B------:R-:W4:Y:S01]  /*327d0*/  @!P1 LDG.E.U8 R26, desc[UR8][R8.64+0x71] ;  /* 0x00007108081a9981 */ /* 0x000f22000c1e1100 */
[----:B------:R-:W-:Y:S02]  /*327e0*/  LOP3.LUT P3, RZ, R2, 0x100000, RZ, 0xc0, !PT ;  /* 0x0010000002ff7812 */ /* 0x000fe4000786c0ff */
[----:B------:R-:W-:Y:S02]  /*327f0*/  @P0 LOP3.LUT R27, R27, 0x2000000, RZ, 0xfc, !PT ;  /* 0x020000001b1b0812 */ /* 0x000fe400078efcff */
[----:B------:R-:W-:Y:S02]  /*32800*/  ISETP.LT.OR P0, PT, R24, 0x71, !P3 ;  /* 0x000000711800780c */ /* 0x000fe40005f01670 */
        /* <DEDUP_REMOVED lines=10> */
[----:B0-----:R-:W-:-:S06]  /*328b0*/  PRMT R26, RZ, 0x7610, R26 ;  /* 0x00007610ff1a7816 */ /* 0x001fcc000000001a */
[----:B------:R-:W4:Y:S01]  /*328c0*/  @!P0 LDG.E.U8 R26, desc[UR8][R10.64+0x70] ;  /* 0x000070080a1a8981 */ /* 0x000f22000c1e1100 */
[----:B------:R-:W-:-:S04]  /*328d0*/  LOP3.LUT R2, R2, 0xfff7ffff, RZ, 0xc0, !PT ;  /* 0xfff7ffff02027812 */ /* 0x000fc800078ec0ff */
[----:B------:R-:W-:Y:S02]  /*328e0*/  @P6 LOP3.LUT R2, R2, 0x80000, RZ, 0xfc, !PT ;  /* 0x0008000002026812 */ /* 0x000fe400078efcff */
        /* <DEDUP_REMOVED lines=53> */
[----:B------:R-:W4:Y:S04]  /*32c40*/  LDL.LU R63, [R1+0x78c] ;  /* 0x00078c00013f7983 */ /* 0x000f280000300800 */
[----:B------:R0:W-:Y:S01]  /*32c50*/  @!P1 STG.E.U8 desc[UR8][R32.64+0x78], R26 ;  /* 0x0000781a20009986 */ /* 0x0001e2000c101108 */
[----:B------:R-:W-:-:S02]  /*32c60*/  ISETP.LT.OR P1, PT, R24, 0x7a, !P5 ;  /* 0x0000007a1800780c */ /* 0x000fc40006f21670 */
[----:B0-----:R-:W-:-:S11]  /*32c70*/  PRMT R26, RZ, 0x7610, R26 ;  /* 0x00007610ff1a7816 */ /* 0x001fd6000000001a */
[----:B------:R-:W0:Y:S01]  /*32c80*/  @!P1 LDC.64 R32, c[0x0][0x5c0] ;  /* 0x00017000ff209b82 */ /* 0x000e220000000a00 */
[----:B------:R-:W5:Y:S01]  /*32c90*/  @!P1 LDG.E.U8 R26, desc[UR8][R8.64+0x79] ;  /* 0x00007908081a9981 */ /* 0x000f62000c1e1100 */
[----:B------:R-:W-:-:S04]  /*32ca0*/  @P0 LOP3.LUT R27, R27, 0x10000000, RZ, 0xfc, !PT ;  /* 0x100000001b1b0812 */ /* 0x000fc800078efcff */
[----:B------:R-:W-:Y:S02]  /*32cb0*/  LOP3.LUT P0, RZ, R27, 0x40, RZ, 0xc0, !PT ;  /* 0x000000401bff7812 */ /* 0x000fe4000780c0ff */
        /* <DEDUP_REMOVED lines=11> */
[----:B------:R-:W-:Y:S02]  /*32d70*/  LOP3.LUT P4, RZ, R0, 0x1, RZ, 0xc0, !PT ;  /* 0x0000000100ff7812 */ /* 0x000fe4000788c0ff */
        /* <DEDUP_REMOVED lines=8> */
[----:B------:R0:W-:Y:S04]  /*32e00*/  @!P0 STG.E.U8 desc[UR8][R100.64+0x78], R26 ;  /* 0x0000781a64008986 */ /* 0x0001e8000c101108 */
[----:B------:R-:W1:Y:S01]  /*32e10*/  @!P5 LDC.64 R32, c[0x0][0x5c0] ;  /* 0x00017000ff20db82 */ /* 0x000e620000000a00 */
[----:B0-----:R-:W-:-:S06]  /*32e20*/  PRMT R26, RZ, 0x7610, R26 ;  /* 0x00007610ff1a7816 */ /* 0x001fcc000000001a */
[----:B------:R-:W3:Y:S01]  /*32e30*/  @!P4 LDG.E.U8 R26, desc[UR8][R10.64+0x79] ;  /* 0x000079080a1ac981 */ /* 0x000ee2000c1e1100 */
[----:B------:R-:W-:-:S04]  /*32e40*/  LOP3.LUT R27, R27, 0xffbfffff, RZ, 0xc0, !PT ;  /* 0xffbfffff1b1b7812 */ /* 0x000fc800078ec0ff */
[----:B------:R-:W-:Y:S02]  /*32e50*/  @P5 LOP3.LUT R27, R27, 0x400000, RZ, 0xfc, !PT ;  /* 0x004000001b1b5812 */ /* 0x000fe400078efcff */
[----:B-1----:R-:W-:-:S04]  /*32e60*/  @!P5 IADD3 R66, P1, P3, R6, UR60, R32 ;  /* 0x0000003c0642dc10 */ /* 0x002fc8000fb3e020 */
[----:B------:R-:W-:Y:S02]  /*32e70*/  @!P5 IADD3.X R67, R25, UR10, R33, P1, P3 ;  /* 0x0000000a1943dc10 */ /* 0x000fe40008fe6421 */
[----:B------:R-:W-:Y:S02]  /*32e80*/  LOP3.LUT P5, RZ, R27, 0x20, RZ, 0xc0, !PT ;  /* 0x000000201bff7812 */ /* 0x000fe400078ac0ff */
[----:B------:R-:W-:Y:S02]  /*32e90*/  LOP3.LUT R30, R30, 0xfffffffe, RZ, 0xc0, !PT ;  /* 0xfffffffe1e1e7812 */ /* 0x000fe400078ec0ff */
[----:B---3--:R-:W-:-:S04]  /*32ea0*/  LOP3.LUT R26, R26, 0xff, RZ, 0xc0, !PT ;  /* 0x000000ff1a1a7812 */ /* 0x008fc800078ec0ff */
[----:B------:R-:W-:-:S05]  /*32eb0*/  F2FP.F16.E4M3.UNPACK_B R26, R26 ;  /* 0x0000001aff1a723e */ /* 0x000fca00020006ff */
[----:B------:R-:W-:-:S05]  /*32ec0*/  HADD2.F32 R26, -RZ, R26.H0_H0 ;  /* 0x2000001aff1a7230 */ /* 0x000fca0000004100 */
[----:B------:R-:W-:-:S04]  /*32ed0*/  FMUL R26, R26, UR5 ;  /* 0x000000051a1a7c20 */ /* 0x000fc80008400000 */
[----:B----4-:R-:W-:Y:S01]  /*32ee0*/  FFMA R26, R63, UR4, R26 ;  /* 0x000000043f1a7c23 */ /* 0x010fe2000800001a */
        /* <DEDUP_REMOVED lines=23> */
[----:B--2---:R-:W-:Y:S01]  /*33060*/  FFMA R26, R37, UR4, R26 ;  /* 0x00000004251a7c23 */ /* 0x004fe2000800001a */
[----:B------:R-:W-:Y:S01]  /*33070*/  ISETP.LT.OR P3, PT, R24, 0xea, !P2 ;  /* 0x000000ea1800780c */ /* 0x000fe20005761670 */
[----:B------:R-:W-:Y:S01]  /*33080*/  IMAD.U32 R31, RZ, RZ, UR6 ;  /* 0x00000006ff1f7e24 */ /* 0x000fe2000f8e00ff */
[----:B------:R-:W-:Y:S01]  /*33090*/  LOP3.LUT R27, R27, 0xfff7ffff, RZ, 0xc0, !PT ;  /* 0xfff7ffff1b1b7812 */ /* 0x000fe200078ec0ff */
[----:B------:R-:W2:Y:S01]  /*330a0*/  LDL.LU R37, [R1+0x798] ;  /* 0x0007980001257983 */ /* 0x000ea20000300800 */
[----:B------:R-:W-:-:S05]  /*330b0*/  F2FP.SATFINITE.E4M3.F32.PACK_AB_MERGE_C R26, RZ, R26, RZ ;  /* 0x0000001aff1a723e */ /* 0x000fca00048070ff */
[----:B------:R0:W-:Y:S04]  /*330c0*/  @!P5 STG.E.U8 desc[UR8][R102.64+0x70], R26 ;  /* 0x0000701a6600d986 */ /* 0x0001e8000c101108 */
[----:B------:R-:W1:Y:S01]  /*330d0*/  @!P3 LDC.64 R32, c[0x0][0x5c0] ;  /* 0x00017000ff20bb82 */ /* 0x000e620000000a00 */
[----:B0-----:R-:W-:-:S06]  /*330e0*/  PRMT R26, RZ, 0x7610, R26 ;  /* 0x00007610ff1a7816 */ /* 0x001fcc000000001a */
[----:B------:R-:W4:Y:S01]  /*330f0*/  @!P0 LDG.E.U8 R26, desc[UR8][R12.64+0x71] ;  /* 0x000071080c1a8981 */ /* 0x000f22000c1e1100 */
[----:B------:R-:W-:Y:S02]  /*33100*/  LOP3.LUT P6, RZ, R2, 0x80000, RZ, 0xc0, !PT ;  /* 0x0008000002ff7812 */ /* 0x000fe400078cc0ff */
[----:B------:R-:W-:Y:S02]  /*33110*/  @P3 LOP3.LUT R27, R27, 0x80000, RZ, 0xfc, !PT ;  /* 0x000800001b1b3812 */ /* 0x000fe400078efcff */
[----:B-1----:R-:W-:-:S04]  /*33120*/  @!P3 IADD3 R56, P1, P2, R6, UR60, R32 ;  /* 0x0000003c0638bc10 */ /* 0x002fc8000fa3e020 */
        /* <DEDUP_REMOVED lines=42> */
[----:B------:R-:W-:Y:S02]  /*333d0*/  F2FP.SATFINITE.E4M3.F32.PACK_AB_MERGE_C R26, RZ, R26, RZ ;  /* 0x0000001aff1a723e */ /* 0x000fe400048070ff */
[----:B------:R-:W-:Y:S01]  /*333e0*/  @!P1 IADD3 R31, P3, P4, R31, UR60, R6 ;  /* 0x0000003c1f1f9c10 */ /* 0x000fe2000fc7e006 */
[----:B------:R-:W4:Y:S04]  /*333f0*/  LDL.LU R62, [R1+0x7a4] ;  /* 0x0007a400013e7983 */ /* 0x000f280000300800 */
[----:B------:R1:W-:Y:S02]  /*33400*/  @!P2 STG.E.U8 desc[UR8][R32.64+0x70], R26 ;  /* 0x0000701a2000a986 */ /* 0x0003e4000c101108 */
[----:B-1----:R-:W-:-:S06]  /*33410*/  PRMT R26, RZ, 0x7610, R26 ;  /* 0x00007610ff1a7816 */ /* 0x002fcc000000001a */
[----:B------:R-:W5:Y:S01]  /*33420*/  @!P1 LDG.E.U8 R26, desc[UR8][R14.64+0x71] ;  /* 0x000071080e1a9981 */ /* 0x000f62000c1e1100 */
[----:B------:R-:W-:Y:S02]  /*33430*/  @!P1 IADD3.X R36, R36, UR10, R25, P3, P4 ;  /* 0x0000000a24249c10 */ /* 0x000fe40009fe8419 */
[----:B0-----:R-:W-:-:S05]  /*33440*/  @!P1 IADD3 R34, P2, R31, R34, RZ ;  /* 0x000000221f229210 */ /* 0x001fca0007f5e0ff */
[----:B------:R-:W-:Y:S01]  /*33450*/  @!P1 IMAD.X R35, R36, 0x1, R35, P2 ;  /* 0x0000000124239824 */ /* 0x000fe200010e0623 */
[----:B-----5:R-:W-:-:S04]  /*33460*/  LOP3.LUT R26, R26, 0xff, RZ, 0xc0, !PT ;  /* 0x000000ff1a1a7812 */ /* 0x020fc800078ec0ff */
        /* <DEDUP_REMOVED lines=10> */
[----:B------:R-:W5:Y:S01]  /*33510*/  @!P5 LDG.E.U8 R26, desc[UR8][R12.64+0x78] ;  /* 0x000078080c1ad981 */ /* 0x000f62000c1e1100 */
[----:B------:R-:W-:-:S04]  /*33520*/  LOP3.LUT R27, R27, 0xfffeffff, RZ, 0xc0, !PT ;  /* 0xfffeffff1b1b7812 */ /* 0x000fc800078ec0ff */
[----:B------:R-:W-:Y:S02]  /*33530*/  @P6 LOP3.LUT R27, R27, 0x10000, RZ, 0xfc, !PT ;  /* 0x000100001b1b6812 */ /* 0x000fe400078efcff */
[----:B-1----:R-:W-:-:S04]  /*33540*/  @!P6 IADD3 R42, P3, P4, R6, UR16, R32 ;  /* 0x00000010062aec10 */ /* 0x002fc8000fc7e020 */
[----:B------:R-:W-:Y:S02]  /*33550*/  @!P6 IADD3.X R43, R25, UR61, R33, P3, P4 ;  /* 0x0000003d192bec10 */ /* 0x000fe40009fe8421 */
[----:B------:R-:W-:Y:S02]  /*33560*/  LOP3.LUT P6, RZ, R0, 0x40, RZ, 0xc0, !PT ;  /* 0x0000004000ff7812 */ /* 0x000fe400078cc0ff */
        /* <DEDUP_REMOVED lines=9> */
[C---:B------:R-:W-:Y:S02]  /*33600*/  ISETP.LT.OR P4, PT, R24.reuse, 0x79, !P0 ;  /* 0x000000791800780c */ /* 0x040fe40004781670 */
[----:B------:R-:W-:Y:S02]  /*33610*/  ISETP.LT.OR P3, PT, R24, 0x7a, !P0 ;  /* 0x0000007a1800780c */ /* 0x000fe40004761670 */
[----:B--2---:R-:W-:Y:S01]  /*33620*/  LOP3.LUT R26, R26, 0xff, RZ, 0xc0, !PT ;  /* 0x000000ff1a1a7812 */ /* 0x004fe200078ec0ff */
[----:B------:R-:W-:-:S08]  /*33630*/  IMAD.U32 R31, RZ, RZ, UR7 ;  /* 0x00000007ff1f7e24 */ /* 0x000fd0000f8e00ff */
[----:B------:R-:W0:Y:S01]  /*33640*/  @!P4 LDC.64 R32, c[0x0][0x5c0] ;  /* 0x00017000ff20cb82 */ /* 0x000e220000000a00 */
[----:B------:R-:W-:-:S05]  /*33650*/  F2FP.F16.E4M3.UNPACK_B R26, R26 ;  /* 0x0000001aff1a723e */ /* 0x000fca00020006ff */
[----:B------:R-:W-:-:S05]  /*33660*/  HADD2.F32 R26, -RZ, R26.H0_H0 ;  /* 0x2000001aff1a7230 */ /* 0x000fca0000004100 */
[----:B------:R-:W-:-:S04]  /*33670*/  FMUL R26, R26, UR5 ;  /* 0x000000051a1a7c20 */ /* 0x000fc80008400000 */
[----:B----4-:R-:W-:Y:S01]  /*33680*/  FFMA R26, R62, UR4, R26 ;  /* 0x000000043e1a7c23 */ /* 0x010fe2000800001a */
[----:B------:R-:W-:Y:S01]  /*33690*/  IMAD.U32 R34, RZ, RZ, UR6 ;  /* 0x00000006ff227e24 */ /* 0x000fe2000f8e00ff */
[----:B------:R-:W-:Y:S01]  /*336a0*/  @!P4 IADD3 R31, P1, P2, R31, UR60, R6 ;  /* 0x0000003c1f1fcc10 */ /* 0x000fe2000fa3e006 */
[----:B------:R-:W-:Y:S02]  /*336b0*/  IMAD.U32 R35, RZ, RZ, UR7 ;  /* 0x00000007ff237e24 */ /* 0x000fe4000f8e00ff */
[----:B------:R-:W-:Y:S01]  /*336c0*/  IMAD.U32 R36, RZ, RZ, UR6 ;  /* 0x00000006ff247e24 */ /* 0x000fe2000f8e00ff */
[----:B------:R-:W-:Y:S01]  /*336d0*/  F2FP.SATFINITE.E4M3.F32.PACK_AB_MERGE_C R26, RZ, R26, RZ ;  /* 0x0000001aff1a723e */ /* 0x000fe200048070ff */
[----:B------:R-:W-:Y:S01]  /*336e0*/  IMAD.U32 R37, RZ, RZ, UR7 ;  /* 0x00000007ff257e24 */ /* 0x000fe2000f8e00ff */
[----:B------:R-:W-:Y:S01]  /*336f0*/  ISETP.GE.AND P0, PT, R3, 0x109, PT ;  /* 0x000001090300780c */ /* 0x000fe20003f06270 */
[----:B------:R-:W-:Y:S02]  /*33700*/  IMAD.U32 R38, RZ, RZ, UR6 ;  /* 0x00000006ff267e24 */ /* 0x000fe4000f8e00ff */
[----:B------:R-:W-:Y:S01]  /*33710*/  IMAD.U32 R39, RZ, RZ, UR7 ;  /* 0x00000007ff277e24 */ /* 0x000fe2000f8e00ff */
[----:B------:R1:W-:Y:S01]  /*33720*/  @!P6 STG.E.U8 desc[UR8][R44.64+0x79], R26 ;  /* 0x0000791a2c00e986 */ /* 0x0003e2000c101108 */
[----:B------:R-:W-:Y:S01]  /*33730*/  IMAD.U32 R40, RZ, RZ, UR6 ;  /* 0x00000006ff287e24 */ /* 0x000fe2000f8e00ff */
[----:B------:R-:W-:-:S02]  /*33740*/  LOP3.LUT R2, R2, 0xfffdffff, RZ, 0xc0, !PT ;  /* 0xfffdffff02027812 */ /* 0x000fc400078ec0ff */
[----:B------:R-:W2:Y:S01]  /*33750*/  LDL.LU R62, [R1+0x7ac] ;  /* 0x0007ac00013e7983 */ /* 0x000ea20000300800 */
[----:B-1----:R-:W-:-:S06]  /*33760*/  PRMT R26, RZ, 0x7610, R26 ;  /* 0x00007610ff1a7816 */ /* 0x002fcc000000001a */
[----:B------:R-:W4:Y:S01]  /*33770*/  @!P4 LDG.E.U8 R26, desc[UR8][R14.64+0x78] ;  /* 0x000078080e1ac981 */ /* 0x000f22000c1e1100 */
[----:B------:R-:W-:Y:S02]  /*33780*/  @!P4 IADD3.X R34, R34, UR10, R25, P1, P2 ;  /* 0x0000000a2222cc10 */ /* 0x000fe40008fe4419 */
[----:B------:R-:W-:-:S04]  /*33790*/  @!P3 IADD3 R35, P1, P2, R35, UR60, R6 ;  /* 0x0000003c2323bc10 */ /* 0x000fc8000fa3e006 */
[----:B------:R-:W-:Y:S02]  /*337a0*/  @!P3 IADD3.X R36, R36, UR10, R25, P1, P2 ;  /* 0x0000000a2424bc10 */ /* 0x000fe40008fe4419 */
[----:B------:R-:W-:-:S13]  /*337b0*/  ISETP.LT.OR P2, PT, R24, 0x71, !P0 ;  /* 0x000000711800780c */ /* 0x000fda0004741670 */
[----:B------:R-:W-:-:S04]  /*337c0*/  @!P2 IADD3 R37, P1, P5, R37, UR16, R6 ;  /* 0x000000102525ac10 */ /* 0x000fc8000fd3e006 */
[----:B------:R-:W-:Y:S02]  /*337d0*/  @!P2 IADD3.X R38, R38, UR61, R25, P1, P5 ;  /* 0x0000003d2626ac10 */ /* 0x000fe40008fea419 */
[----:B------:R-:W-:-:S13]  /*337e0*/  ISETP.LT.OR P1, PT, R24, 0x72, !P0 ;  /* 0x000000721800780c */ /* 0x000fda0004721670 */
[----:B------:R-:W-:-:S04]  /*337f0*/  @!P1 IADD3 R39, P5, P6, R39, UR16, R6 ;  /* 0x0000001027279c10 */ /* 0x000fc8000febe006 */
[----:B------:R-:W-:Y:S02]  /*33800*/  @!P1 IADD3.X R40, R40, UR61, R25, P5, P6 ;  /* 0x0000003d28289c10 */ /* 0x000fe4000afec419 */
[----:B0-----:R-:W-:-:S05]  /*33810*/  @!P4 IADD3 R32, P5, R31, R32, RZ ;  /* 0x000000201f20c210 */ /* 0x001fca0007fbe0ff */
[----:B------:R-:W-:Y:S01]  /*33820*/  @!P4 IMAD.X R33, R34, 0x1, R33, P5 ;  /* 0x000000012221c824 */ /* 0x000fe200028e0621 */
[----:B------:R-:W-:Y:S02]  /*33830*/  ISETP.LT.OR P5, PT, R24, 0x79, !P0 ;  /* 0x000000791800780c */ /* 0x000fe400047a1670 */
[----:B------:R-:W-:Y:S01]  /*33840*/  @P2 LOP3.LUT R2, R2, 0x20000, RZ, 0xfc, !PT ;  /* 0x0002000002022812 */ /* 0x000fe200078efcff */
[----:B------:R-:W-:-:S03]  /*33850*/  IMAD.U32 R31, RZ, RZ, UR7 ;  /* 0x00000007ff1f7e24 */ /* 0x000fc6000f8e00ff */
[----:B------:R-:W-:Y:S01]  /*33860*/  LOP3.LUT R2, R2, 0xfffbffff, RZ, 0xc0, !PT ;  /* 0xfffbffff02027812 */ /* 0x000fe200078ec0ff */
[----:B------:R-:W-:-:S03]  /*33870*/  IMAD.U32 R34, RZ, RZ, UR6 ;  /* 0x00000006ff227e24 */ /* 0x000fc6000f8e00ff */
[----:B------:R-:W-:-:S03]  /*33880*/  @P1 LOP3.LUT R2, R2, 0x40000, RZ, 0xfc, !PT ;  /* 0x0004000002021812 */ /* 0x000fc600078efcff */
[----:B------:R-:W-:Y:S02]  /*33890*/  @!P5 IADD3 R31, P2, P6, R31, UR16, R6 ;  /* 0x000000101f1fdc10 */ /* 0x000fe4000fe5e006 */
[----:B------:R-:W-:Y:S02]  /*338a0*/  LOP3.LUT R2, R2, 0xffff7fff, RZ, 0xc0, !PT ;  /* 0xffff7fff02027812 */ /* 0x000fe400078ec0ff */
[----:B------:R-:W-:Y:S02]  /*338b0*/  @!P5 IADD3.X R34, R34, UR61, R25, P2, P6 ;  /* 0x0000003d2222dc10 */ /* 0x000fe400097ec419 */
[----:B------:R-:W-:Y:S02]  /*338c0*/  @P5 LOP3.LUT R2, R2, 0x8000, RZ, 0xfc, !PT ;  /* 0x0000800002025812 */ /* 0x000fe400078efcff */
[----:B----4-:R-:W-:-:S04]  /*338d0*/  LOP3.LUT R26, R26, 0xff, RZ, 0xc0, !PT ;  /* 0x000000ff1a1a7812 */ /* 0x010fc800078ec0ff */
[----:B------:R-:W-:-:S05]  /*338e0*/  F2FP.F16.E4M3.UNPACK_B R26, R26 ;  /* 0x0000001aff1a723e */ /* 0x000fca00020006ff */
[----:B------:R-:W-:-:S05]  /*338f0*/  HADD2.F32 R26, -RZ, R26.H0_H0 ;  /* 0x2000001aff1a7230 */ /* 0x000fca0000004100 */
[----:B------:R-:W-:-:S04]  /*33900*/  FMUL R26, R26, UR5 ;  /* 0x000000051a1a7c20 */ /* 0x000fc80008400000 */
[----:B---3--:R-:W-:Y:S01]  /*33910*/  FFMA R26, R63, UR4, R26 ;  /* 0x000000043f1a7c23 */ /* 0x008fe2000800001a */
[----:B------:R-:W-:Y:S01]  /*33920*/  IMAD.U32 R41, RZ, RZ, UR6 ;  /* 0x00000006ff297e24 */ /* 0x000fe2000f8e00ff */
[----:B------:R-:W-:Y:S01]  /*33930*/  LOP3.LUT P2, RZ, R27, 0x100, RZ, 0xc0, !PT ;  /* 0x000001001bff7812 */ /* 0x000fe2000784c0ff */
[----:B------:R-:W3:Y:S02]  /*33940*/  LDL.LU R63, [R1+0x7b0] ;  /* 0x0007b000013f7983 */ /* 0x000ee40000300800 */
[----:B------:R-:W-:-:S05]  /*33950*/  F2FP.SATFINITE.E4M3.F32.PACK_AB_MERGE_C R26, RZ, R26, RZ ;  /* 0x0000001aff1a723e */ /* 0x000fca00048070ff */
[----:B------:R0:W-:Y:S02]  /*33960*/  @!P4 STG.E.U8 desc[UR8][R32.64+0x78], R26 ;  /* 0x0000781a2000c986 */ /* 0x0001e4000c101108 */
[----:B0-----:R-:W0:Y:S01]  /*33970*/  @!P3 LDC.64 R32, c[0x0][0x5c0] ;  /* 0x00017000ff20bb82 */ /* 0x001e220000000a00 */
[----:B------:R-:W-:Y:S01]  /*33980*/  ISETP.LT.OR P4, PT, R24, 0x7a, !P0 ;  /* 0x0000007a1800780c */ /* 0x000fe20004781670 */
[----:B------:R-:W-:Y:S01]  /*33990*/  IMAD.U32 R26, RZ, RZ, UR7 ;  /* 0x00000007ff1a7e24 */ /* 0x000fe2000f8e00ff */
[----:B0-----:R-:W-:-:S11]  /*339a0*/  @!P3 IADD3 R32, P1, R35, R32, RZ ;  /* 0x000000202320b210 */ /* 0x001fd60007f3e0ff */
[----:B------:R-:W-:Y:S02]  /*339b0*/  @!P4 IADD3 R35, P5, P6, R26, UR16, R6 ;  /* 0x000000101a23cc10 */ /* 0x000fe4000febe006 */
[----:B------:R-:W-:-:S06]  /*339c0*/  PRMT R26, RZ, 0x7610, R26 ;  /* 0x00007610ff1a7816 */ /* 0x000fcc000000001a */
[----:B------:R-:W4:Y:S01]  /*339d0*/  @!P3 LDG.E.U8 R26, desc[UR8][R14.64+0x79] ;  /* 0x000079080e1ab981 */ /* 0x000f22000c1e1100 */
[----:B------:R-:W-:Y:S02]  /*339e0*/  @!P4 IADD3.X R41, R41, UR61, R25, P5, P6 ;  /* 0x0000003d2929cc10 */ /* 0x000fe4000afec419 */
[----:B------:R-:W-:Y:S01]  /*339f0*/  ISETP.GE.AND P5, PT, R3, 0x89, PT ;  /* 0x000000890300780c */ /* 0x000fe20003fa6270 */
[----:B------:R-:W-:-:S03]  /*33a00*/  @!P3 IMAD.X R33, R36, 0x1, R33, P1 ;  /* 0x000000012421b824 */ /* 0x000fc600008e0621 */
        /* <DEDUP_REMOVED lines=10> */
[----:B0-----:R-:W-:Y:S02]  /*33ab0*/  IMAD.U32 R32, RZ, RZ, UR7 ;  /* 0x00000007ff207e24 */ /* 0x001fe4000f8e00ff */
[----:B------:R-:W-:-:S03]  /*33ac0*/  IMAD.U32 R26, RZ, RZ, UR6 ;  /* 0x00000006ff1a7e24 */ /* 0x000fc6000f8e00ff */
[----:B------:R-:W-:-:S04]  /*33ad0*/  @!P1 IADD3 R44, P3, P6, R32, UR60, R6 ;  /* 0x0000003c202c9c10 */ /* 0x000fc8000fe7e006 */
[----:B------:R-:W-:Y:S02]  /*33ae0*/  @!P1 IADD3.X R45, R26, UR10, R25, P3, P6 ;  /* 0x0000000a1a2d9c10 */ /* 0x000fe40009fec419 */
[----:B------:R-:W-:-:S06]  /*33af0*/  PRMT R26, RZ, 0x7610, R26 ;  /* 0x00007610ff1a7816 */ /* 0x000fcc000000001a */
[----:B------:R-:W4:Y:S01]  /*33b00*/  @!P2 LDG.E.U8 R26, desc[UR8][R16.64+0x70] ;  /* 0x00007008101aa981 */ /* 0x000f22000c1e1100 */
[----:B------:R-:W-:Y:S02]  /*33b10*/  @P4 LOP3.LUT R2, R2, 0x10000, RZ, 0xfc, !PT ;  /* 0x0001000002024812 */ /* 0x000fe400078efcff */
[C---:B------:R-:W-:Y:S02]  /*33b20*/  LOP3.LUT P4, RZ, R0.reuse, 0x4000, RZ, 0xc0, !PT ;  /* 0x0000400000ff7812 */ /* 0x040fe4000788c0ff */
[----:B------:R-:W-:-:S04]  /*33b30*/  LOP3.LUT R0, R0, 0xfffffffb, RZ, 0xc0, !PT ;  /* 0xfffffffb00007812 */ /* 0x000fc800078ec0ff */
[----:B------:R-:W-:Y:S02]  /*33b40*/  @P1 LOP3.LUT R0, R0, 0x4, RZ, 0xfc, !PT ;  /* 0x0000000400001812 */ /* 0x000fe400078efcff */
[----:B------:R-:W-:Y:S01]  /*33b50*/  ISETP.LT.OR P1, PT, R24, 0x82, !P5 ;  /* 0x000000821800780c */ /* 0x000fe20006f21670 */
[----:B------:R-:W-:Y:S02]  /*33b60*/  IMAD.U32 R33, RZ, RZ, UR7 ;  /* 0x00000007ff217e24 */ /* 0x000fe4000f8e00ff */
[----:B------:R-:W-:-:S10]  /*33b70*/  IMAD.U32 R32, RZ, RZ, UR6 ;  /* 0x00000006ff207e24 */ /* 0x000fd4000f8e00ff */
[----:B------:R-:W-:-:S04]  /*33b80*/  @!P1 IADD3 R46, P3, P6, R33, UR60, R6 ;  /* 0x0000003c212e9c10 */ /* 0x000fc8000fe7e006 */
[----:B------:R-:W-:Y:S01]  /*33b90*/  @!P1 IADD3.X R47, R32, UR10, R25, P3, P6 ;  /* 0x0000000a202f9c10 */ /* 0x000fe20009fec419 */
[----:B------:R-:W-:Y:S01]  /*33ba0*/  IMAD.U32 R32, RZ, RZ, UR7 ;  /* 0x00000007ff207e24 */ /* 0x000fe2000f8e00ff */
        /* <DEDUP_REMOVED lines=9> */
[----:B------:R-:W-:Y:S01]  /*33c40*/  ISETP.LT.OR P2, PT, R24, 0x89, !P5 ;  /* 0x000000891800780c */ /* 0x000fe20006f41670 */
[----:B0-----:R-:W-:-:S12]  /*33c50*/  IMAD.U32 R26, RZ, RZ, UR6 ;  /* 0x00000006ff1a7e24 */ /* 0x001fd8000f8e00ff */
[----:B------:R-:W-:-:S04]  /*33c60*/  @!P2 IADD3 R48, P3, P6, R32, UR60, R6 ;  /* 0x0000003c2030ac10 */ /* 0x000fc8000fe7e006 */
[----:B------:R-:W-:Y:S02]  /*33c70*/  @!P2 IADD3.X R49, R26, UR10, R25, P3, P6 ;  /* 0x0000000a1a31ac10 */ /* 0x000fe40009fec419 */
[----:B------:R-:W-:-:S06]  /*33c80*/  PRMT R26, RZ, 0x7610, R26 ;  /* 0x00007610ff1a7816 */ /* 0x000fcc000000001a */
[----:B------:R-:W4:Y:S01]  /*33c90*/  @!P4 LDG.E.U8 R26, desc[UR8][R16.64+0x71] ;  /* 0x00007108101ac981 */ /* 0x000f22000c1e1100 */
[----:B------:R-:W-:-:S04]  /*33ca0*/  @P1 LOP3.LUT R0, R0, 0x8, RZ, 0xfc, !PT ;  /* 0x0000000800001812 */ /* 0x000fc800078efcff */
[----:B------:R-:W-:-:S04]  /*33cb0*/  LOP3.LUT R0, R0, 0xffffffef, RZ, 0xc0, !PT ;  /* 0xffffffef00007812 */ /* 0x000fc800078ec0ff */
[----:B------:R-:W-:Y:S02]  /*33cc0*/  @P2 LOP3.LUT R0, R0, 0x10, RZ, 0xfc, !PT ;  /* 0x0000001000002812 */ /* 0x000fe400078efcff */
[----:B------:R-:W-:Y:S02]  /*33cd0*/  LOP3.LUT P2, RZ, R2, 0x20000, RZ, 0xc0, !PT ;  /* 0x0002000002ff7812 */ /* 0x000fe4000784c0ff */
[----:B----4-:R-:W-:-:S04]  /*33ce0*/  LOP3.LUT R26, R26, 0xff, RZ, 0xc0, !PT ;  /* 0x000000ff1a1a7812 */ /* 0x010fc800078ec0ff */
[----:B------:R-:W-:-:S05]  /*33cf0*/  F2FP.F16.E4M3.UNPACK_B R26, R26 ;  /* 0x0000001aff1a723e */ /* 0x000fca00020006ff */
[----:B------:R-:W-:-:S05]  /*33d00*/  HADD2.F32 R26, -RZ, R26.H0_H0 ;  /* 0x2000001aff1a7230 */ /* 0x000fca0000004100 */
[----:B------:R-:W-:-:S04]  /*33d10*/  FMUL R26, R26, UR5 ;  /* 0x000000051a1a7c20 */ /* 0x000fc80008400000 */
[----:B--2---:R-:W-:-:S05]  /*33d20*/  FFMA R26, R62, UR4, R26 ;  /* 0x000000043e1a7c23 */ /* 0x004fca000800001a */
[----:B------:R-:W-:-:S05]  /*33d30*/  F2FP.SATFINITE.E4M3.F32.PACK_AB_MERGE_C R26, RZ, R26, RZ ;  /* 0x0000001aff1a723e */ /* 0x000fca00048070ff */
[----:B------:R0:W-:Y:S01]  /*33d40*/  @!P4 STG.E.U8 desc[UR8][R110.64+0x71], R26 ;  /* 0x0000711a6e00c986 */ /* 0x0001e2000c101108 */
[----:B------:R-:W-:Y:S01]  /*33d50*/  ISETP.LT.OR P4, PT, R24, 0x8a, !P5 ;  /* 0x0000008a1800780c */ /* 0x000fe20006f81670 */
[----:B0-----:R-:W-:-:S12]  /*33d60*/  IMAD.U32 R26, RZ, RZ, UR6 ;  /* 0x00000006ff1a7e24 */ /* 0x001fd8000f8e00ff */
[----:B------:R-:W-:Y:S02]  /*33d70*/  @!P4 IADD3 R52, P3, P6, R32, UR60, R6 ;  /* 0x0000003c2034cc10 */ /* 0x000fe4000fe7e006 */
[----:B------:R-:W0:Y:S02]  /*33d80*/  @!P2 LDC.64 R32, c[0x0][0x5c0] ;  /* 0x00017000ff20ab82 */ /* 0x000e240000000a00 */
[----:B------:R-:W-:Y:S02]  /*33d90*/  @!P4 IADD3.X R53, R26, UR10, R25, P3, P6 ;  /* 0x0000000a1a35cc10 */ /* 0x000fe40009fec419 */
[----:B------:R-:W-:-:S06]  /*33da0*/  PRMT R26, RZ, 0x7610, R26 ;  /* 0x00007610ff1a7816 */ /* 0x000fcc000000001a */
[----:B------:R-:W2:Y:S01]  /*33db0*/  @!P2 LDG.E.U8 R26, desc[UR8][R18.64+0x70] ;  /* 0x00007008121aa981 */ /* 0x000ea2000c1e1100 */
[----:B------:R-:W-:Y:S02]  /*33dc0*/  LOP3.LUT P1, RZ, R2, 0x40000, RZ, 0xc0, !PT ;  /* 0x0004000002ff7812 */ /* 0x000fe4000782c0ff */
[----:B0-----:R-:W-:-:S05]  /*33dd0*/  @!P2 IADD3 R32, P3, R37, R32, RZ ;  /* 0x000000202520a210 */ /* 0x001fca0007f7e0ff */
[----:B------:R-:W-:Y:S01]  /*33de0*/  @!P2 IMAD.X R33, R38, 0x1, R33, P3 ;  /* 0x000000012621a824 */ /* 0x000fe200018e0621 */
[----:B------:R-:W-:Y:S01]  /*33df0*/  ISETP.LT.OR P3, PT, R24, 0x81, !P0 ;  /* 0x000000811800780c */ /* 0x000fe20004761670 */
[----:B------:R-:W-:Y:S01]  /*33e00*/  IMAD.U32 R37, RZ, RZ, UR7 ;  /* 0x00000007ff257e24 */ /* 0x000fe2000f8e00ff */
[----:B------:R-:W-:Y:S01]  /*33e10*/  LOP3.LUT R2, R2, 0xffffff7f, RZ, 0xc0, !PT ;  /* 0xffffff7f02027812 */ /* 0x000fe200078ec0ff */
[----:B------:R-:W-:-:S10]  /*33e20*/  IMAD.U32 R36, RZ, RZ, UR6 ;  /* 0x00000006ff247e24 */ /* 0x000fd4000f8e00ff */
[----:B------:R-:W-:Y:S02]  /*33e30*/  @!P3 IADD3 R37, P0, P6, R37, UR16, R6 ;  /* 0x000000102525bc10 */ /* 0x000fe4000fe1e006 */
[----:B------:R-:W-:Y:S02]  /*33e40*/  @P3 LOP3.LUT R2, R2, 0x80, RZ, 0xfc, !PT ;  /* 0x0000008002023812 */ /* 0x000fe400078efcff */
[----:B------:R-:W-:Y:S02]  /*33e50*/  @!P3 IADD3.X R38, R36, UR61, R25, P0, P6 ;  /* 0x0000003d2426bc10 */ /* 0x000fe400087ec419 */
[----:B------:R-:W-:Y:S01]  /*33e60*/  ISETP.GE.AND P3, PT, R3, 0x109, PT ;  /* 0x000001090300780c */ /* 0x000fe20003f66270 */
[----:B------:R-:W-:Y:S01]  /*33e70*/  IMAD.U32 R36, RZ, RZ, UR7 ;  /* 0x00000007ff247e24 */ /* 0x000fe2000f8e00ff */
[----:B------:R-:W-:-:S04]  /*33e80*/  LOP3.LUT R0, R0, 0xffffffbf, RZ, 0xc0, !PT ;  /* 0xffffffbf00007812 */ /* 0x000fc800078ec0ff */
[----:B------:R-:W-:Y:S02]  /*33e90*/  @P4 LOP3.LUT R0, R0, 0x40, RZ, 0xfc, !PT ;  /* 0x0000004000004812 */ /* 0x000fe400078efcff */
[----:B--2---:R-:W-:-:S04]  /*33ea0*/  LOP3.LUT R26, R26, 0xff, RZ, 0xc0, !PT ;  /* 0x000000ff1a1a7812 */ /* 0x004fc800078ec0ff */
[----:B------:R-:W-:-:S05]  /*33eb0*/  F2FP.F16.E4M3.UNPACK_B R26, R26 ;  /* 0x0000001aff1a723e */ /* 0x000fca00020006ff */
[----:B------:R-:W-:-:S05]  /*33ec0*/  HADD2.F32 R26, -RZ, R26.H0_H0 ;  /* 0x2000001aff1a7230 */ /* 0x000fca0000004100 */
[----:B------:R-:W-:-:S04]  /*33ed0*/  FMUL R26, R26, UR5 ;  /* 0x000000051a1a7c20 */ /* 0x000fc80008400000 */
[----:B---3--:R-:W-:Y:S02]  /*33ee0*/  FFMA R26, R63, UR4, R26 ;  /* 0x000000043f1a7c23 */ /* 0x008fe4000800001a */
[----:B------:R-:W2:Y:S03]  /*33ef0*/  LDL.LU R63, [R1+0x7bc] ;  /* 0x0007bc00013f7983 */ /* 0x000ea60000300800 */
[----:B------:R-:W-:Y:S01]  /*33f00*/  F2FP.SATFINITE.E4M3.F32.PACK_AB_MERGE_C R26, RZ, R26, RZ ;  /* 0x0000001aff1a723e */ /* 0x000fe200048070ff */
[----:B------:R-:W3:Y:S04]  /*33f10*/  LDL.LU R62, [R1+0x7c0] ;  /* 0x0007c000013e7983 */ /* 0x000ee80000300800 */
[----:B------:R0:W-:Y:S01]  /*33f20*/  @!P2 STG.E.U8 desc[UR8][R32.64+0x70], R26 ;  /* 0x0000701a2000a986 */ /* 0x0001e2000c101108 */
[----:B------:R-:W-:Y:S01]  /*33f30*/  ISETP.LT.OR P2, PT, R24, 0x82, !P3 ;  /* 0x000000821800780c */ /* 0x000fe20005f41670 */
[----:B0-----:R-:W0:Y:S01]  /*33f40*/  @!P1 LDC.64 R32, c[0x0][0x5c0] ;  /* 0x00017000ff209b82 */ /* 0x001e220000000a00 */
[----:B------:R-:W-:-:S11]  /*33f50*/  IMAD.U32 R26, RZ, RZ, UR6 ;  /* 0x00000006ff1a7e24 */ /* 0x000fd6000f8e00ff */
[----:B------:R-:W-:Y:S02]  /*33f60*/  @!P2 IADD3 R36, P4, P6, R36, UR16, R6 ;  /* 0x000000102424ac10 */ /* 0x000fe4000fe9e006 */
[----:B0-----:R-:W-:Y:S02]  /*33f70*/  @!P1 IADD3 R32, P0, R39, R32, RZ ;  /* 0x0000002027209210 */ /* 0x001fe40007f1e0ff */
[----:B------:R-:W-:Y:S02]  /*33f80*/  @!P2 IADD3.X R39, R26, UR61, R25, P4, P6 ;  /* 0x0000003d1a27ac10 */ /* 0x000fe4000a7ec419 */
[----:B------:R-:W-:-:S06]  /*33f90*/  PRMT R26, RZ, 0x7610, R26 ;  /* 0x00007610ff1a7816 */ /* 0x000fcc000000001a */
[----:B------:R-:W4:Y:S01]  /*33fa0*/  @!P1 LDG.E.U8 R26, desc[UR8][R18.64+0x71] ;  /* 0x00007108121a9981 */ /* 0x000f22000c1e1100 */
[C---:B------:R-:W-:Y:S02]  /*33fb0*/  LOP3.LUT P4, RZ, R2.reuse, 0x10000, RZ, 0xc0, !PT ;  /* 0x0001000002ff7812 */ /* 0x040fe4000788c0ff */
[----:B------:R-:W-:Y:S01]  /*33fc0*/  LOP3.LUT R2, R2, 0xfffffeff, RZ, 0xc0, !PT ;  /* 0xfffffeff02027812 */ /* 0x000fe200078ec0ff */
[----:B------:R-:W-:-:S03]  /*33fd0*/  @!P1 IMAD.X R33, R40, 0x1, R33, P0 ;  /* 0x0000000128219824 */ /* 0x000fc600000e0621 */
[----:B------:R-:W-:Y:S02]  /*33fe0*/  @P2 LOP3.LUT R2, R2, 0x100, RZ, 0xfc, !PT ;  /* 0x0000010002022812 */ /* 0x000fe400078efcff */
[----:B------:R-:W-:Y:S02]  /*33ff0*/  ISETP.LT.OR P2, PT, R24, 0x89, !P3 ;  /* 0x000000891800780c */ /* 0x000fe40005f41670 */
        /* <DEDUP_REMOVED lines=9> */
[----:B------:R-:W4:Y:S04]  /*34090*/  LDL.LU R230, [R1+0x7c8] ;  /* 0x0007c80001e67983 */ /* 0x000f280000300800 */
[----:B------:R0:W-:Y:S02]  /*340a0*/  @!P1 STG.E.U8 desc[UR8][R32.64+0x71], R26 ;  /* 0x0000711a20009986 */ /* 0x0001e4000c101108 */
[----:B0-----:R-:W-:-:S02]  /*340b0*/  IMAD.U32 R32, RZ, RZ, UR7 ;  /* 0x00000007ff207e24 */ /* 0x001fc4000f8e00ff */
[----:B------:R-:W-:-:S03]  /*340c0*/  IMAD.U32 R26, RZ, RZ, UR6 ;  /* 0x00000006ff1a7e24 */ /* 0x000fc6000f8e00ff */
[----:B------:R-:W-:-:S04]  /*340d0*/  @!P2 IADD3 R40, P1, P6, R32, UR16, R6 ;  /* 0x000000102028ac10 */ /* 0x000fc8000fe3e006 */
[----:B------:R-:W-:Y:S02]  /*340e0*/  @!P2 IADD3.X R58, R26, UR61, R25, P1, P6 ;  /* 0x0000003d1a3aac10 */ /* 0x000fe40008fec419 */
[----:B------:R-:W-:-:S06]  /*340f0*/  PRMT R26, RZ, 0x7610, R26 ;  /* 0x00007610ff1a7816 */ /* 0x000fcc000000001a */
[----:B------:R-:W5:Y:S01]  /*34100*/  @!P5 LDG.E.U8 R26, desc[UR8][R16.64+0x78] ;  /* 0x00007808101ad981 */ /* 0x000f62000c1e1100 */
[----:B------:R-:W-:Y:S01]  /*34110*/  ISETP.LT.OR P1, PT, R24, 0x8a, !P3 ;  /* 0x0000008a1800780c */ /* 0x000fe20005f21670 */
[----:B------:R-:W-:Y:S01]  /*34120*/  IMAD.U32 R33, RZ, RZ, UR7 ;  /* 0x00000007ff217e24 */ /* 0x000fe2000f8e00ff */
[----:B------:R-:W-:Y:S01]  /*34130*/  @P2 LOP3.LUT R0, R0, 0x2, RZ, 0xfc, !PT ;  /* 0x0000000200002812 */ /* 0x000fe200078efcff */
[----:B------:R-:W-:Y:S01]  /*34140*/  IMAD.U32 R32, RZ, RZ, UR6 ;  /* 0x00000006ff207e24 */ /* 0x000fe2000f8e00ff */
[----:B------:R-:W-:-:S09]  /*34150*/  LOP3.LUT R2, R2, 0xffffffdf, RZ, 0xc0, !PT ;  /* 0xffffffdf02027812 */ /* 0x000fd200078ec0ff */
[----:B------:R-:W-:Y:S02]  /*34160*/  @!P1 IADD3 R59, P2, P6, R33, UR16, R6 ;  /* 0x00000010213b9c10 */ /* 0x000fe4000fe5e006 */
[----:B------:R-:W-:Y:S02]  /*34170*/  @P1 LOP3.LUT R2, R2, 0x20, RZ, 0xfc, !PT ;  /* 0x0000002002021812 */ /* 0x000fe400078efcff */
[----:B------:R-:W-:Y:S02]  /*34180*/  LOP3.LUT P0, RZ, R27, 0x800000, RZ, 0xc0, !PT ;  /* 0x008000001bff7812 */ /* 0x000fe4000780c0ff */
[----:B-----5:R-:W-:-:S04]  /*34190*/  LOP3.LUT R26, R26, 0xff, RZ, 0xc0, !PT ;  /* 0x000000ff1a1a7812 */ /* 0x020fc800078ec0ff */
[----:B------:R-:W-:-:S05]  /*341a0*/  F2FP.F16.E4M3.UNPACK_B R26, R26 ;  /* 0x0000001aff1a723e */ /* 0x000fca00020006ff */
[----:B------:R-:W-:-:S05]  /*341b0*/  HADD2.F32 R26, -RZ, R26.H0_H0 ;  /* 0x2000001aff1a7230 */ /* 0x000fca0000004100 */
[----:B------:R-:W-:-:S04]  /*341c0*/  FMUL R26, R26, UR5 ;  /* 0x000000051a1a7c20 */ /* 0x000fc80008400000 */
[----:B---3--:R-:W-:Y:S01]  /*341d0*/  FFMA R26, R62, UR4, R26 ;  /* 0x000000043e1a7c23 */ /* 0x008fe2000800001a */
[----:B------:R-:W-:Y:S02]  /*341e0*/  @!P1 IADD3.X R62, R32, UR61, R25, P2, P6 ;  /* 0x0000003d203e9c10 */ /* 0x000fe400097ec419 */
[----:B------:R-:W-:Y:S02]  /*341f0*/  ISETP.GE.AND P1, PT, R3, 0x89, PT ;  /* 0x000000890300780c */ /* 0x000fe40003f26270 */
[----:B------:R-:W-:-:S05]  /*34200*/  F2FP.SATFINITE.E4M3.F32.PACK_AB_MERGE_C R26, RZ, R26, RZ ;  /* 0x0000001aff1a723e */ /* 0x000fca00048070ff */
[----:B------:R0:W-:Y:S01]  /*34210*/  @!P5 STG.E.U8 desc[UR8][R112.64+0x78], R26 ;  /* 0x0000781a7000d986 */ /* 0x0001e2000c101108 */
[----:B------:R-:W-:Y:S01]  /*34220*/  ISETP.LT.OR P5, PT, R24, 0x91, !P1 ;  /* 0x000000911800780c */ /* 0x000fe20004fa1670 */
[----:B------:R-:W-:Y:S02]  /*34230*/  IMAD.U32 R32, RZ, RZ, UR7 ;  /* 0x00000007ff207e24 */ /* 0x000fe4000f8e00ff */
[----:B0-----:R-:W-:-:S10]  /*34240*/  IMAD.U32 R26, RZ, RZ, UR6 ;  /* 0x00000006ff1a7e24 */ /* 0x001fd4000f8e00ff */
[----:B------:R-:W-:-:S04]  /*34250*/  @!P5 IADD3 R90, P2, P6, R32, UR60, R6 ;  /* 0x0000003c205adc10 */ /* 0x000fc8000fe5e006 */
[----:B------:R-:W-:Y:S02]  /*34260*/  @!P5 IADD3.X R92, R26, UR10, R25, P2, P6 ;  /* 0x0000000a1a5cdc10 */ /* 0x000fe400097ec419 */
[----:B------:R-:W-:-:S06]  /*34270*/  PRMT R26, RZ, 0x7610, R26 ;  /* 0x00007610ff1a7816 */ /* 0x000fcc000000001a */
[----:B------:R-:W3:Y:S01]  /*34280*/  @!P0 LDG.E.U8 R26, desc[UR8][R16.64+0x79] ;  /* 0x00007908101a8981 */ /* 0x000ee2000c1e1100 */
[----:B------:R-:W-:Y:S02]  /*34290*/  ISETP.LT.OR P2, PT, R24, 0x92, !P1 ;  /* 0x000000921800780c */ /* 0x000fe40004f41670 */
[----:B------:R-:W-:-:S04]  /*342a0*/  LOP3.LUT R27, R27, 0xfffffff7, RZ, 0xc0, !PT ;  /* 0xfffffff71b1b7812 */ /* 0x000fc800078ec0ff */
[----:B------:R-:W-:Y:S02]  /*342b0*/  @P5 LOP3.LUT R27, R27, 0x8, RZ, 0xfc, !PT ;  /* 0x000000081b1b5812 */ /* 0x000fe400078efcff */
[----:B------:R-:W-:Y:S02]  /*342c0*/  LOP3.LUT P5, RZ, R2, 0x8000, RZ, 0xc0, !PT ;  /* 0x0000800002ff7812 */ /* 0x000fe400078ac0ff */
        /* <DEDUP_REMOVED lines=8> */
[----:B------:R-:W-:Y:S02]  /*34350*/  @!P2 IADD3 R88, P0, P6, R32, UR60, R6 ;  /* 0x0000003c2058ac10 */ /* 0x000fe4000fe1e006 */
[----:B------:R-:W1:Y:S01]  /*34360*/  @!P5 LDC.64 R32, c[0x0][0x5c0] ;  /* 0x00017000ff20db82 */ /* 0x000e620000000a00 */
[----:B0-----:R-:W-:-:S05]  /*34370*/  IMAD.U32 R26, RZ, RZ, UR6 ;  /* 0x00000006ff1a7e24 */ /* 0x001fca000f8e00ff */
[----:B------:R-:W-:Y:S02]  /*34380*/  @!P2 IADD3.X R89, R26, UR10, R25, P0, P6 ;  /* 0x0000000a1a59ac10 */ /* 0x000fe400087ec419 */
[----:B------:R-:W-:-:S06]  /*34390*/  PRMT R26, RZ, 0x7610, R26 ;  /* 0x00007610ff1a7816 */ /* 0x000fcc000000001a */
[----:B------:R-:W3:Y:S01]  /*343a0*/  @!P5 LDG.E.U8 R26, desc[UR8][R18.64+0x78] ;  /* 0x00007808121ad981 */ /* 0x000ee2000c1e1100 */
[----:B-1----:R-:W-:-:S05]  /*343b0*/  @!P5 IADD3 R32, P6, R31, R32, RZ ;  /* 0x000000201f20d210 */ /* 0x002fca0007fde0ff */
[----:B------:R-:W-:Y:S01]  /*343c0*/  @!P5 IMAD.X R33, R34, 0x1, R33, P6 ;  /* 0x000000012221d824 */ /* 0x000fe200030e0621 */
[----:B---3--:R-:W-:-:S04]  /*343d0*/  LOP3.LUT R26, R26, 0xff, RZ, 0xc0, !PT ;  /* 0x000000ff1a1a7812 */ /* 0x008fc800078ec0ff */
[----:B------:R-:W-:-:S05]  /*343e0*/  F2FP.F16.E4M3.UNPACK_B R26, R26 ;  /* 0x0000001aff1a723e */ /* 0x000fca00020006ff */
[----:B------:R-:W-:-:S05]  /*343f0*/  HADD2.F32 R26, -RZ, R26.H0_H0 ;  /* 0x2000001aff1a7230 */ /* 0x000fca0000004100 */
[----:B------:R-:W-:-:S04]  /*34400*/  FMUL R26, R26, UR5 ;  /* 0x000000051a1a7c20 */ /* 0x000fc80008400000 */
[----:B----4-:R-:W-:Y:S01]  /*34410*/  FFMA R26, R230, UR4, R26 ;  /* 0x00000004e61a7c23 */ /* 0x010fe2000800001a */
[----:B------:R-:W-:Y:S01]  /*34420*/  ISETP.LT.OR P0, PT, R24, 0x99, !P1 ;  /* 0x000000991800780c */ /* 0x000fe20004f01670 */
[----:B------:R-:W-:Y:S01]  /*34430*/  IMAD.U32 R34, RZ, RZ, UR7 ;  /* 0x00000007ff227e24 */ /* 0x000fe2000f8e00ff */
[----:B------:R-:W-:Y:S01]  /*34440*/  LOP3.LUT R27, R27, 0xfffffffd, RZ, 0xc0, !PT ;  /* 0xfffffffd1b1b7812 */ /* 0x000fe200078ec0ff */
[----:B------:R-:W-:Y:S01]  /*34450*/  IMAD.U32 R31, RZ, RZ, UR6 ;  /* 0x00000006ff1f7e24 */ /* 0x000fe2000f8e00ff */
[----:B------:R-:W-:Y:S01]  /*34460*/  F2FP.SATFINITE.E4M3.F32.PACK_AB_MERGE_C R26, RZ, R26, RZ ;  /* 0x0000001aff1a723e */ /* 0x000fe200048070ff */
[----:B------:R-:W3:Y:S04]  /*34470*/  LDL.LU R230, [R1+0x7d0] ;  /* 0x0007d00001e67983 */ /* 0x000ee80000300800 */
[----:B------:R0:W-:Y:S01]  /*34480*/  @!P5 STG.E.U8 desc[UR8][R32.64+0x78], R26 ;  /* 0x0000781a2000d986 */ /* 0x0001e2000c101108 */
[----:B------:R-:W-:-:S02]  /*34490*/  @P2 LOP3.LUT R27, R27, 0x2, RZ, 0xfc, !PT ;  /* 0x000000021b1b2812 */ /* 0x000fc400078efcff */
[----:B------:R-:W-:Y:S01]  /*344a0*/  LOP3.LUT R0, R0, 0xbfffffff, RZ, 0xc0, !PT ;  /* 0xbfffffff00007812 */ /* 0x000fe200078ec0ff */
[----:B------:R-:W4:Y:S01]  /*344b0*/  LDL.LU R231, [R1+0x7d4] ;  /* 0x0007d40001e77983 */ /* 0x000f220000300800 */
[----:B0-----:R-:W-:Y:S01]  /*344c0*/  PRMT R26, RZ, 0x7610, R26 ;  /* 0x00007610ff1a7816 */ /* 0x001fe2000000001a */
[----:B------:R-:W0:Y:S05]  /*344d0*/  @!P4 LDC.64 R32, c[0x0][0x5c0] ;  /* 0x00017000ff20cb82 */ /* 0x000e2a0000000a00 */
[----:B------:R-:W5:Y:S01]  /*344e0*/  @!P4 LDG.E.U8 R26, desc[UR8][R18.64+0x79] ;  /* 0x00007908121ac981 */ /* 0x000f62000c1e1100 */
[----:B------:R-:W-:Y:S02]  /*344f0*/  @!P0 IADD3 R98, P2, P6, R34, UR60, R6 ;  /* 0x0000003c22628c10 */ /* 0x000fe4000fe5e006 */
[----:B------:R-:W-:-:S02]  /*34500*/  @P0 LOP3.LUT R0, R0, 0x40000000, RZ, 0xfc, !PT ;  /* 0x4000000000000812 */ /* 0x000fc400078efcff */
[----:B------:R-:W-:Y:S02]  /*34510*/  @!P0 IADD3.X R99, R31, UR10, R25, P2, P6 ;  /* 0x0000000a1f638c10 */ /* 0x000fe400097ec419 */
[----:B------:R-:W-:Y:S02]  /*34520*/  LOP3.LUT P0, RZ, R2, 0x4000, RZ, 0xc0, !PT ;  /* 0x0000400002ff7812 */ /* 0x000fe4000780c0ff */
[----:B0-----:R-:W-:-:S05]  /*34530*/  @!P4 IADD3 R32, P5, R35, R32, RZ ;  /* 0x000000202320c210 */ /* 0x001fca0007fbe0ff */
[----:B------:R-:W-:Y:S01]  /*34540*/  @!P4 IMAD.X R33, R41, 0x1, R33, P5 ;  /* 0x000000012921c824 */ /* 0x000fe200028e0621 */
[----:B------:R-:W-:Y:S01]  /*34550*/  ISETP.LT.OR P2, PT, R24, 0x9a, !P1 ;  /* 0x0000009a1800780c */ /* 0x000fe20004f41670 */
[----:B------:R-:W-:Y:S01]  /*34560*/  IMAD.U32 R31, RZ, RZ, UR7 ;  /* 0x00000007ff1f7e24 */ /* 0x000fe2000f8e00ff */
[----:B-----5:R-:W-:-:S04]  /*34570*/  LOP3.LUT R26, R26, 0xff, RZ, 0xc0, !PT ;  /* 0x000000ff1a1a7812 */ /* 0x020fc800078ec0ff */
[----:B------:R-:W-:-:S05]  /*34580*/  F2FP.F16.E4M3.UNPACK_B R26, R26 ;  /* 0x0000001aff1a723e */ /* 0x000fca00020006ff */
[----:B------:R-:W-:-:S05]  /*34590*/  HADD2.F32 R26, -RZ, R26.H0_H0 ;  /* 0x2000001aff1a7230 */ /* 0x000fca0000004100 */
[----:B------:R-:W-:-:S04]  /*345a0*/  FMUL R26, R26, UR5 ;  /* 0x000000051a1a7c20 */ /* 0x000fc80008400000 */
[----:B--2---:R-:W-:-:S05]  /*345b0*/  FFMA R26, R63, UR4, R26 ;  /* 0x000000043f1a7c23 */ /* 0x004fca000800001a */
        /* <DEDUP_REMOVED lines=9> */
[----:B------:R-:W-:Y:S01]  /*34650*/  @!P4 IADD3.X R33, R35, R33, R26, P5, !PT ;  /* 0x000000212321c210 */ /* 0x000fe20002ffe41a */
[----:B------:R-:W-:Y:S01]  /*34660*/  IMAD.U32 R26, RZ, RZ, UR6 ;  /* 0x00000006ff1a7e24 */ /* 0x000fe2000f8e00ff */
[----:B------:R-:W-:-:S04]  /*34670*/  @!P2 IADD3 R41, P5, P6, R31, UR60, R6 ;  /* 0x0000003c1f29ac10 */ /* 0x000fc8000febe006 */
[----:B------:R-:W-:Y:S02]  /*34680*/  @!P2 IADD3.X R63, R26, UR10, R25, P5, P6 ;  /* 0x0000000a1a3fac10 */ /* 0x000fe4000afec419 */
[----:B------:R-:W-:-:S06]  /*34690*/  PRMT R26, RZ, 0x7610, R26 ;  /* 0x00007610ff1a7816 */ /* 0x000fcc000000001a */
[----:B------:R-:W2:Y:S01]  /*346a0*/  @!P4 LDG.E.U8 R26, desc[UR8][R20.64+0x70] ;  /* 0x00007008141ac981 */ /* 0x000ea2000c1e1100 */
[----:B------:R-:W-:-:S04]  /*346b0*/  LOP3.LUT R2, R2, 0xffffdfff, RZ, 0xc0, !PT ;  /* 0xffffdfff02027812 */ /* 0x000fc800078ec0ff */
[----:B------:R-:W-:Y:S02]  /*346c0*/  @P1 LOP3.LUT R2, R2, 0x2000, RZ, 0xfc, !PT ;  /* 0x0000200002021812 */ /* 0x000fe400078efcff */
[----:B------:R-:W-:Y:S02]  /*346d0*/  ISETP.LT.OR P1, PT, R24, 0x91, !P3 ;  /* 0x000000911800780c */ /* 0x000fe40005f21670 */
        /* <DEDUP_REMOVED lines=22> */
[----:B------:R-:W5:Y:S01]  /*34840*/  @!P4 LDG.E.U8 R26, desc[UR8][R20.64+0x71] ;  /* 0x00007108141ac981 */ /* 0x000f62000c1e1100 */
[----:B------:R-:W-:-:S04]  /*34850*/  @P2 LOP3.LUT R0, R0, 0x80000, RZ, 0xfc, !PT ;  /* 0x0008000000002812 */ /* 0x000fc800078efcff */
[----:B------:R-:W-:-:S04]  /*34860*/  LOP3.LUT R0, R0, 0xffffbfff, RZ, 0xc0, !PT ;  /* 0xffffbfff00007812 */ /* 0x000fc800078ec0ff */
[----:B------:R-:W-:Y:S02]  /*34870*/  @P1 LOP3.LUT R0, R0, 0x4000, RZ, 0xfc, !PT ;  /* 0x0000400000001812 */ /* 0x000fe400078efcff */
[----:B------:R-:W-:Y:S02]  /*34880*/  ISETP.LT.OR P1, PT, R24, 0x92, !P3 ;  /* 0x000000921800780c */ /* 0x000fe40005f21670 */
[----:B------:R-:W-:Y:S02]  /*34890*/  LOP3.LUT P6, RZ, R28, 0x8000, RZ, 0xc0, !PT ;  /* 0x000080001cff7812 */ /* 0x000fe400078cc0ff */
[----:B-----5:R-:W-:-:S04]  /*348a0*/  LOP3.LUT R26, R26, 0xff, RZ, 0xc0, !PT ;  /* 0x000000ff1a1a7812 */ /* 0x020fc800078ec0ff */
[----:B------:R-:W-:-:S05]  /*348b0*/  F2FP.F16.E4M3.UNPACK_B R26, R26 ;  /* 0x0000001aff1a723e */ /* 0x000fca00020006ff */
[----:B------:R-:W-:-:S05]  /*348c0*/  HADD2.F32 R26, -RZ, R26.H0_H0 ;  /* 0x2000001aff1a7230 */ /* 0x000fca0000004100 */
[----:B------:R-:W-:-:S04]  /*348d0*/  FMUL R26, R26, UR5 ;  /* 0x000000051a1a7c20 */ /* 0x000fc80008400000 */
[----:B----4-:R-:W-:Y:S01]  /*348e0*/  FFMA R26, R231, UR4, R26 ;  /* 0x00000004e71a7c23 */ /* 0x010fe2000800001a */
[----:B------:R-:W-:Y:S01]  /*348f0*/  LOP3.LUT P2, RZ, R28, 0x2000, RZ, 0xc0, !PT ;  /* 0x000020001cff7812 */ /* 0x000fe2000784c0ff */
[----:B------:R-:W4:Y:S03]  /*34900*/  LDL.LU R231, [R1+0x7dc] ;  /* 0x0007dc0001e77983 */ /* 0x000f260000300800 */
[----:B------:R-:W-:Y:S01]  /*34910*/  F2FP.SATFINITE.E4M3.F32.PACK_AB_MERGE_C R26, RZ, R26, RZ ;  /* 0x0000001aff1a723e */ /* 0x000fe200048070ff */
[----:B------:R-:W5:Y:S04]  /*34920*/  LDL.LU.64 R224, [R1+0x50] ;  /* 0x0000500001e07983 */ /* 0x000f680000300a00 */
[----:B------:R0:W-:Y:S01]  /*34930*/  @!P4 STG.E.U8 desc[UR8][R32.64+0x71], R26 ;  /* 0x0000711a2000c986 */ /* 0x0001e2000c101108 */
[----:B------:R-:W-:Y:S01]  /*34940*/  @!P1 IADD3 R91, P4, P5, R31, UR16, R6 ;  /* 0x000000101f5b9c10 */ /* 0x000fe2000fd9e006 */
[----:B0-----:R-:W-:-:S05]  /*34950*/  IMAD.U32 R26, RZ, RZ, UR6 ;  /* 0x00000006ff1a7e24 */ /* 0x001fca000f8e00ff */
[----:B------:R-:W-:Y:S02]  /*34960*/  @!P1 IADD3.X R93, R26, UR61, R25, P4, P5 ;  /* 0x0000003d1a5d9c10 */ /* 0x000fe4000a7ea419 */
[----:B------:R-:W-:-:S06]  /*34970*/  PRMT R26, RZ, 0x7610, R26 ;  /* 0x00007610ff1a7816 */ /* 0x000fcc000000001a */
[----:B------:R-:W2:Y:S02]  /*34980*/  @!P6 LDG.E.U8 R26, desc[UR8][R22.64+0x70] ;  /* 0x00007008161ae981 */ /* 0x000ea4000c1e1100 */
[----:B--2---:R-:W-:-:S04]  /*34990*/  LOP3.LUT R26, R26, 0xff, RZ, 0xc0, !PT ;  /* 0x000000ff1a1a7812 */ /* 0x004fc800078ec0ff */
[----:B------:R-:W-:-:S05]  /*349a0*/  F2FP.F16.E4M3.UNPACK_B R26, R26 ;  /* 0x0000001aff1a723e */ /* 0x000fca00020006ff */
[----:B------:R-:W-:-:S05]  /*349b0*/  HADD2.F32 R26, -RZ, R26.H0_H0 ;  /* 0x2000001aff1a7230 */ /* 0x000fca0000004100 */
[----:B------:R-:W-:-:S04]  /*349c0*/  FMUL R26, R26, UR5 ;  /* 0x000000051a1a7c20 */ /* 0x000fc80008400000 */
[----:B------:R-:W-:Y:S01]  /*349d0*/  FFMA R26, R230, UR4, R26 ;  /* 0x00000004e61a7c23 */ /* 0x000fe2000800001a */
[----:B------:R-:W-:Y:S01]  /*349e0*/  LOP3.LUT R0, R0, 0xffffefff, RZ, 0xc0, !PT ;  /* 0xffffefff00007812 */ /* 0x000fe200078ec0ff */
[----:B------:R-:W-:Y:S01]  /*349f0*/  IMAD.U32 R32, RZ, RZ, UR7 ;  /* 0x00000007ff207e24 */ /* 0x000fe2000f8e00ff */
[----:B------:R-:W2:Y:S02]  /*34a00*/  LDL.LU R230, [R1+0x7e0] ;  /* 0x0007e00001e67983 */ /* 0x000ea40000300800 */
[----:B------:R-:W-:-:S05]  /*34a10*/  F2FP.SATFINITE.E4M3.F32.PACK_AB_MERGE_C R26, RZ, R26, RZ ;  /* 0x0000001aff1a723e */ /* 0x000fca00048070ff */
[----:B---3--:R0:W-:Y:S02]  /*34a20*/  @!P6 STG.E.U8 desc[UR8][R222.64+0x70], R26 ;  /* 0x0000701ade00e986 */ /* 0x0081e4000c101108 */
[----:B0-----:R-:W-:-:S06]  /*34a30*/  PRMT R26, RZ, 0x7610, R26 ;  /* 0x00007610ff1a7816 */ /* 0x001fcc000000001a */
[----:B------:R-:W3:Y:S01]  /*34a40*/  @!P2 LDG.E.U8 R26, desc[UR8][R22.64+0x71] ;  /* 0x00007108161aa981 */ /* 0x000ee2000c1e1100 */
[----:B------:R-:W-:Y:S02]  /*34a50*/  @P1 LOP3.LUT R0, R0, 0x1000, RZ, 0xfc, !PT ;  /* 0x0000100000001812 */ /* 0x000fe400078efcff */
[----:B------:R-:W-:Y:S01]  /*34a60*/  ISETP.LT.OR P1, PT, R24, 0x99, !P3 ;  /* 0x000000991800780c */ /* 0x000fe20005f21670 */
[----:B------:R-:W-:-:S12]  /*34a70*/  IMAD.U32 R31, RZ, RZ, UR6 ;  /* 0x00000006ff1f7e24 */ /* 0x000fd8000f8e00ff */
[----:B------:R-:W-:-:S04]  /*34a80*/  @!P1 IADD3 R100, P4, P5, R32, UR16, R6 ;  /* 0x0000001020649c10 */ /* 0x000fc8000fd9e006 */
[----:B------:R-:W-:Y:S02]  /*34a90*/  @!P1 IADD3.X R101, R31, UR61, R25, P4, P5 ;  /* 0x0000003d1f659c10 */ /* 0x000fe4000a7ea419 */
[----:B------:R-:W-:-:S13]  /*34aa0*/  ISETP.LT.OR P4, PT, R24, 0x79, !P0 ;  /* 0x000000791800780c */ /* 0x000fda0004781670 */
[----:B------:R-:W0:Y:S01]  /*34ab0*/  @!P4 LDC.64 R34, c[0x0][0x5c0] ;  /* 0x00017000ff22cb82 */ /* 0x000e220000000a00 */
[----:B------:R-:W-:Y:S02]  /*34ac0*/  @!P4 IMAD.MOV.U32 R32, RZ, RZ, R6 ;  /* 0x000000ffff20c224 */ /* 0x000fe400078e0006 */
[----:B------:R-:W-:Y:S02]  /*34ad0*/  @!P4 IMAD.MOV.U32 R33, RZ, RZ, R25 ;  /* 0x000000ffff21c224 */ /* 0x000fe400078e0019 */
[----:B------:R-:W-:-:S04]  /*34ae0*/  @!P4 IMAD.WIDE.U32 R32, R4, 0x180, R32 ;  /* 0x000001800420c825 */ /* 0x000fc800078e0020 */
[----:B------:R-:W-:Y:S01]  /*34af0*/  IMAD.U32 R31, RZ, RZ, UR7 ;  /* 0x00000007ff1f7e24 */ /* 0x000fe2000f8e00ff */
[----:B0-----:R-:W-:Y:S02]  /*34b00*/  @!P4 IADD3 R32, P5, R32, R34, RZ ;  /* 0x000000222020c210 */ /* 0x001fe40007fbe0ff */
        /* <DEDUP_REMOVED lines=8> */
[----:B-----5:R0:W-:Y:S01]  /*34b90*/  @!P2 STG.E.U8 desc[UR8][R224.64+0x71], R26 ;  /* 0x0000711ae000a986 */ /* 0x0201e2000c101108 */
[----:B------:R-:W-:Y:S01]  /*34ba0*/  ISETP.LT.OR P2, PT, R24, 0x9a, !P3 ;  /* 0x0000009a1800780c */ /* 0x000fe20005f41670 */
[----:B0-----:R-:W-:-:S05]  /*34bb0*/  @!P4 IMAD R26, R5, 0x180, RZ ;  /* 0x00000180051ac824 */ /* 0x001fca00078e02ff */
[----:B------:R-:W-:Y:S01]  /*34bc0*/  @!P4 IADD3.X R33, R35, R33, R26, P5, !PT ;  /* 0x000000212321c210 */ /* 0x000fe20002ffe41a */
[----:B------:R-:W-:-:S06]  /*34bd0*/  IMAD.U32 R26, RZ, RZ, UR6 ;  /* 0x00000006ff1a7e24 */ /* 0x000fcc000f8e00ff */
[----:B------:R-:W-:-:S04]  /*34be0*/  @!P2 IADD3 R96, P5, P6, R31, UR16, R6 ;  /* 0x000000101f60ac10 */ /* 0x000fc8000febe006 */
[----:B------:R-:W-:Y:S02]  /*34bf0*/  @!P2 IADD3.X R97, R26, UR61, R25, P5, P6 ;  /* 0x0000003d1a61ac10 */ /* 0x000fe4000afec419 */
[----:B------:R-:W-:-:S06]  /*34c00*/  PRMT R26, RZ, 0x7610, R26 ;  /* 0x00007610ff1a7816 */ /* 0x000fcc000000001a */
[----:B------:R-:W4:Y:S01]  /*34c10*/  @!P4 LDG.E.U8 R26, desc[UR8][R20.64+0x78] ;  /* 0x00007808141ac981 */ /* 0x000f22000c1e1100 */
[----:B------:R-:W-:Y:S02]  /*34c20*/  @P1 LOP3.LUT R0, R0, 0x400, RZ, 0xfc, !PT ;  /* 0x0000040000001812 */ /* 0x000fe400078efcff */
[----:B------:R-:W-:-:S04]  /*34c30*/  LOP3.LUT P1, RZ, R2, 0x2000, RZ, 0xc0, !PT ;  /* 0x0000200002ff7812 */ /* 0x000fc8000782c0ff */
        /* <DEDUP_REMOVED lines=9> */
[----:B------:R-:W4:Y:S04]  /*34cd0*/  LDL.LU.64 R222, [R1+0x48] ;  /* 0x0000480001de7983 */ /* 0x000f280000300a00 */
        /* <DEDUP_REMOVED lines=14> */
[----:B------:R-:W-:Y:S02]  /*34dc0*/  @P0 LOP3.LUT R2, R2, 0x40, RZ, 0xfc, !PT ;  /* 0x0000004002020812 */ /* 0x000fe400078efcff */
[----:B------:R-:W-:Y:S02]  /*34dd0*/  ISETP.LT.OR P0, PT, R24, 0xa2, !P1 ;  /* 0x000000a21800780c */ /* 0x000fe40004f01670 */
[----:B------:R-:W-:-:S04]  /*34de0*/  LOP3.LUT R0, R0, 0xffffff7f, RZ, 0xc0, !PT ;  /* 0xffffff7f00007812 */ /* 0x000fc800078ec0ff */
[----:B------:R-:W-:Y:S02]  /*34df0*/  @P2 LOP3.LUT R0, R0, 0x80, RZ, 0xfc, !PT ;  /* 0x0000008000002812 */ /* 0x000fe400078efcff */
[----:B------:R-:W-:Y:S02]  /*34e00*/  LOP3.LUT P2, RZ, R28, 0x1000, RZ, 0xc0, !PT ;  /* 0x000010001cff7812 */ /* 0x000fe4000784c0ff */
[----:B-----5:R-:W-:-:S04]  /*34e10*/  LOP3.LUT R26, R26, 0xff, RZ, 0xc0, !PT ;  /* 0x000000ff1a1a7812 */ /* 0x020fc800078ec0ff */
[----:B------:R-:W-:-:S05]  /*34e20*/  F2FP.F16.E4M3.UNPACK_B R26, R26 ;  /* 0x0000001aff1a723e */ /* 0x000fca00020006ff */
[----:B------:R-:W-:-:S05]  /*34e30*/  HADD2.F32 R26, -RZ, R26.H0_H0 ;  /* 0x2000001aff1a7230 */ /* 0x000fca0000004100 */
[----:B------:R-:W-:-:S04]  /*34e40*/  FMUL R26, R26, UR5 ;  /* 0x000000051a1a7c20 */ /* 0x000fc80008400000 */
[----:B---3--:R-:W-:Y:S01]  /*34e50*/  FFMA R26, R231, UR4, R26 ;  /* 0x00000004e71a7c23 */ /* 0x008fe2000800001a */
[----:B------:R-:W-:Y:S01]  /*34e60*/  LOP3.LUT R0, R0, 0xdfffffff, RZ, 0xc0, !PT ;  /* 0xdfffffff00007812 */ /* 0x000fe200078ec0ff */
[----:B------:R-:W3:Y:S03]  /*34e70*/  LDL.LU R231, [R1+0x7ec] ;  /* 0x0007ec0001e77983 */ /* 0x000ee60000300800 */
[----:B------:R-:W-:Y:S01]  /*34e80*/  F2FP.SATFINITE.E4M3.F32.PACK_AB_MERGE_C R26, RZ, R26, RZ ;  /* 0x0000001aff1a723e */ /* 0x000fe200048070ff */
[----:B------:R-:W5:Y:S04]  /*34e90*/  LDL.LU.64 R224, [R1+0x40] ;  /* 0x0000400001e07983 */ /* 0x000f680000300a00 */
[----:B------:R0:W-:Y:S01]  /*34ea0*/  @!P4 STG.E.U8 desc[UR8][R32.64+0x79], R26 ;  /* 0x0000791a2000c986 */ /* 0x0001e2000c101108 */
[----:B------:R-:W-:Y:S01]  /*34eb0*/  @!P0 IADD3 R102, P4, P5, R31, UR60, R6 ;  /* 0x0000003c1f668c10 */ /* 0x000fe2000fd9e006 */
[----:B0-----:R-:W-:-:S05]  /*34ec0*/  IMAD.U32 R26, RZ, RZ, UR6 ;  /* 0x00000006ff1a7e24 */ /* 0x001fca000f8e00ff */
[----:B------:R-:W-:Y:S02]  /*34ed0*/  @!P0 IADD3.X R103, R26, UR10, R25, P4, P5 ;  /* 0x0000000a1a678c10 */ /* 0x000fe4000a7ea419 */
[----:B------:R-:W-:-:S06]  /*34ee0*/  PRMT R26, RZ, 0x7610, R26 ;  /* 0x00007610ff1a7816 */ /* 0x000fcc000000001a */
[----:B------:R-:W2:Y:S01]  /*34ef0*/  @!P2 LDG.E.U8 R26, desc[UR8][R22.64+0x78] ;  /* 0x00007808161aa981 */ /* 0x000ea2000c1e1100 */
[----:B------:R-:W-:-:S04]  /*34f00*/  @P3 LOP3.LUT R0, R0, 0x20000000, RZ, 0xfc, !PT ;  /* 0x2000000000003812 */ /* 0x000fc800078efcff */
[----:B------:R-:W-:-:S04]  /*34f10*/  LOP3.LUT R0, R0, 0xfbffffff, RZ, 0xc0, !PT ;  /* 0xfbffffff00007812 */ /* 0x000fc800078ec0ff */
[----:B------:R-:W-:Y:S02]  /*34f20*/  @P0 LOP3.LUT R0, R0, 0x4000000, RZ, 0xfc, !PT ;  /* 0x0400000000000812 */ /* 0x000fe400078efcff */
[----:B------:R-:W-:Y:S01]  /*34f30*/  ISETP.LT.OR P0, PT, R24, 0xa9, !P1 ;  /* 0x000000a91800780c */ /* 0x000fe20004f01670 */
[----:B------:R-:W-:Y:S01]  /*34f40*/  IMAD.U32 R32, RZ, RZ, UR7 ;  /* 0x00000007ff207e24 */ /* 0x000fe2000f8e00ff */
[----:B------:R-:W-:Y:S01]  /*34f50*/  LOP3.LUT R0, R0, 0xff7fffff, RZ, 0xc0, !PT ;  /* 0xff7fffff00007812 */ /* 0x000fe200078ec0ff */
[----:B------:R-:W-:-:S10]  /*34f60*/  IMAD.U32 R31, RZ, RZ, UR6 ;  /* 0x00000006ff1f7e24 */ /* 0x000fd4000f8e00ff */
[----:B------:R-:W-:Y:S02]  /*34f70*/  @!P0 IADD3 R106, P4, P5, R32, UR60, R6 ;  /* 0x0000003c206a8c10 */ /* 0x000fe4000fd9e006 */
[----:B------:R-:W-:Y:S02]  /*34f80*/  @P0 LOP3.LUT R0, R0, 0x800000, RZ, 0xfc, !PT ;  /* 0x0080000000000812 */ /* 0x000fe400078efcff */
[----:B------:R-:W-:Y:S02]  /*34f90*/  @!P0 IADD3.X R107, R31, UR10, R25, P4, P5 ;  /* 0x0000000a1f6b8c10 */ /* 0x000fe4000a7ea419 */
[----:B------:R-:W-:Y:S01]  /*34fa0*/  ISETP.LT.OR P0, PT, R24, 0xaa, !P1 ;  /* 0x000000aa1800780c */ /* 0x000fe20004f01670 */
[----:B------:R-:W-:Y:S01]  /*34fb0*/  IMAD.U32 R31, RZ, RZ, UR7 ;  /* 0x00000007ff1f7e24 */ /* 0x000fe2000f8e00ff */
[----:B------:R-:W-:-:S11]  /*34fc0*/  LOP3.LUT P3, RZ, R28, 0x800, RZ, 0xc0, !PT ;  /* 0x000008001cff7812 */ /* 0x000fd6000786c0ff */
[----:B------:R-:W-:Y:S02]  /*34fd0*/  @!P0 IADD3 R109, P4, P5, R31, UR60, R6 ;  /* 0x0000003c1f6d8c10 */ /* 0x000fe4000fd9e006 */
[----:B--2---:R-:W-:-:S04]  /*34fe0*/  LOP3.LUT R26, R26, 0xff, RZ, 0xc0, !PT ;  /* 0x000000ff1a1a7812 */ /* 0x004fc800078ec0ff */
[----:B------:R-:W-:-:S05]  /*34ff0*/  F2FP.F16.E4M3.UNPACK_B R26, R26 ;  /* 0x0000001aff1a723e */ /* 0x000fca00020006ff */
[----:B------:R-:W-:-:S05]  /*35000*/  HADD2.F32 R26, -RZ, R26.H0_H0 ;  /* 0x2000001aff1a7230 */ /* 0x000fca0000004100 */
[----:B------:R-:W-:-:S04]  /*35010*/  FMUL R26, R26, UR5 ;  /* 0x000000051a1a7c20 */ /* 0x000fc80008400000 */
[----:B------:R-:W-:Y:S01]  /*35020*/  FFMA R26, R230, UR4, R26 ;  /* 0x00000004e61a7c23 */ /* 0x000fe2000800001a */
[----:B------:R-:W-:Y:S01]  /*35030*/  LOP3.LUT R0, R0, 0xffdfffff, RZ, 0xc0, !PT ;  /* 0xffdfffff00007812 */ /* 0x000fe200078ec0ff */
[----:B------:R-:W2:Y:S03]  /*35040*/  LDL.LU R230, [R1+0x7f0] ;  /* 0x0007f00001e67983 */ /* 0x000ea60000300800 */
[----:B------:R-:W-:-:S05]  /*35050*/  F2FP.SATFINITE.E4M3.F32.PACK_AB_MERGE_C R26, RZ, R26, RZ ;  /* 0x0000001aff1a723e */ /* 0x000fca00048070ff */
[----:B----4-:R0:W-:Y:S02]  /*35060*/  @!P2 STG.E.U8 desc[UR8][R222.64+0x78], R26 ;  /* 0x0000781ade00a986 */ /* 0x0101e4000c101108 */
[----:B0-----:R-:W-:-:S05]  /*35070*/  IMAD.U32 R26, RZ, RZ, UR6 ;  /* 0x00000006ff1a7e24 */ /* 0x001fca000f8e00ff */
[----:B------:R-:W-:Y:S02]  /*35080*/  @!P0 IADD3.X R111, R26, UR10, R25, P4, P5 ;  /* 0x0000000a1a6f8c10 */ /* 0x000fe4000a7ea419 */
[----:B------:R-:W-:-:S06]  /*35090*/  PRMT R26, RZ, 0x7610, R26 ;  /* 0x00007610ff1a7816 */ /* 0x000fcc000000001a */
[----:B------:R-:W4:Y:S01]  /*350a0*/  @!P3 LDG.E.U8 R26, desc[UR8][R22.64+0x79] ;  /* 0x00007908161ab981 */ /* 0x000f22000c1e1100 */
[----:B------:R-:W-:Y:S02]  /*350b0*/  @P0 LOP3.LUT R0, R0, 0x200000, RZ, 0xfc, !PT ;  /* 0x0020000000000812 */ /* 0x000fe400078efcff */
[----:B------:R-:W-:Y:S02]  /*350c0*/  LOP3.LUT R2, R2, 0xffffefff, RZ, 0xc0, !PT ;  /* 0xffffefff02027812 */ /* 0x000fe400078ec0ff */
[C---:B------:R-:W-:Y:S02]  /*350d0*/  ISETP.GE.AND P0, PT, R3.reuse, 0x109, PT ;  /* 0x000001090300780c */ /* 0x040fe40003f06270 */
[----:B------:R-:W-:Y:S02]  /*350e0*/  @P1 LOP3.LUT R2, R2, 0x1000, RZ, 0xfc, !PT ;  /* 0x0000100002021812 */ /* 0x000fe400078efcff */
[----:B------:R-:W-:Y:S02]  /*350f0*/  ISETP.LT.OR P1, PT, R24, 0xa1, !P0 ;  /* 0x000000a11800780c */ /* 0x000fe40004721670 */
[----:B------:R-:W-:-:S11]  /*35100*/  ISETP.GE.AND P2, PT, R3, 0x1, PT ;  /* 0x000000010300780c */ /* 0x000fd60003f46270 */
[----:B------:R-:W-:Y:S02]  /*35110*/  @!P1 IADD3 R112, P4, P5, R31, UR16, R6 ;  /* 0x000000101f709c10 */ /* 0x000fe4000fd9e006 */
[----:B----4-:R-:W-:-:S04]  /*35120*/  LOP3.LUT R26, R26, 0xff, RZ, 0xc0, !PT ;  /* 0x000000ff1a1a7812 */ /* 0x010fc800078ec0ff */
[----:B------:R-:W-:-:S05]  /*35130*/  F2FP.F16.E4M3.UNPACK_B R26, R26 ;  /* 0x0000001aff1a723e */ /* 0x000fca00020006ff */
[----:B------:R-:W-:-:S05]  /*35140*/  HADD2.F32 R26, -RZ, R26.H0_H0 ;  /* 0x2000001aff1a7230 */ /* 0x000fca0000004100 */
[----:B------:R-:W-:-:S04]  /*35150*/  FMUL R26, R26, UR5 ;  /* 0x000000051a1a7c20 */ /* 0x000fc80008400000 */
[----:B---3--:R-:W-:Y:S02]  /*35160*/  FFMA R26, R231, UR4, R26 ;  /* 0x00000004e71a7c23 */ /* 0x008fe4000800001a */
[----:B------:R-:W3:Y:S03]  /*35170*/  LDL.LU R231, [R1+0x7f4] ;  /* 0x0007f40001e77983 */ /* 0x000ee60000300800 */
[----:B------:R-:W-:-:S05]  /*35180*/  F2FP.SATFINITE.E4M3.F32.PACK_AB_MERGE_C R26, RZ, R26, RZ ;  /* 0x0000001aff1a723e */ /* 0x000fca00048070ff */
[----:B-----5:R0:W-:Y:S02]  /*35190*/  @!P3 STG.E.U8 desc[UR8][R224.64+0x79], R26 ;  /* 0x0000791ae000b986 */ /* 0x0201e4000c101108 */
[----:B0-----:R-:W-:-:S05]  /*351a0*/  IMAD.U32 R26, RZ, RZ, UR6 ;  /* 0x00000006ff1a7e24 */ /* 0x001fca000f8e00ff */
        /* <DEDUP_REMOVED lines=22> */
[----:B------:R-:W-:Y:S02]  /*35310*/  LOP3.LUT P6, RZ, R30, 0x100000, RZ, 0xc0, !PT ;  /* 0x001000001eff7812 */ /* 0x000fe400078cc0ff */
        /* <DEDUP_REMOVED lines=11> */
[----:B------:R-:W-:Y:S01]  /*353d0*/  @!P1 IADD3 R108, P4, P5, R31, UR16, R6 ;  /* 0x000000101f6c9c10 */ /* 0x000fe2000fd9e006 */
[----:B0-----:R-:W-:-:S05]  /*353e0*/  IMAD.U32 R26, RZ, RZ, UR6 ;  /* 0x00000006ff1a7e24 */ /* 0x001fca000f8e00ff */
[----:B------:R-:W-:Y:S02]  /*353f0*/  @!P1 IADD3.X R110, R26, UR61, R25, P4, P5 ;  /* 0x0000003d1a6e9c10 */ /* 0x000fe4000a7ea419 */
[----:B------:R-:W-:-:S06]  /*35400*/  PRMT R26, RZ, 0x7610, R26 ;  /* 0x00007610ff1a7816 */ /* 0x000fcc000000001a */
[----:B------:R-:W4:Y:S01]  /*35410*/  @!P6 LDG.E.U8 R26, desc[UR8][R10.64+0x80] ;  /* 0x000080080a1ae981 */ /* 0x000f22000c1e1100 */
[----:B------:R-:W-:Y:S02]  /*35420*/  @P1 LOP3.LUT R0, R0, 0x800, RZ, 0xfc, !PT ;  /* 0x0000080000001812 */ /* 0x000fe400078efcff */
[----:B------:R-:W-:Y:S01]  /*35430*/  ISETP.LT.OR P1, PT, R24, 0xa9, !P0 ;  /* 0x000000a91800780c */ /* 0x000fe20004721670 */
[----:B------:R-:W-:Y:S02]  /*35440*/  IMAD.U32 R32, RZ, RZ, UR7 ;  /* 0x00000007ff207e24 */ /* 0x000fe4000f8e00ff */
[----:B------:R-:W-:Y:S01]  /*35450*/  IMAD.U32 R31, RZ, RZ, UR6 ;  /* 0x00000006ff1f7e24 */ /* 0x000fe2000f8e00ff */
[----:B------:R-:W-:-:S09]  /*35460*/  LOP3.LUT P3, RZ, R30, 0x800000, RZ, 0xc0, !PT ;  /* 0x008000001eff7812 */ /* 0x000fd2000786c0ff */
[----:B------:R-:W-:-:S04]  /*35470*/  @!P1 IADD3 R192, P4, P5, R32, UR16, R6 ;  /* 0x0000001020c09c10 */ /* 0x000fc8000fd9e006 */
[----:B------:R-:W-:Y:S01]  /*35480*/  @!P1 IADD3.X R193, R31, UR61, R25, P4, P5 ;  /* 0x0000003d1fc19c10 */ /* 0x000fe2000a7ea419 */
[----:B------:R-:W-:Y:S01]  /*35490*/  IMAD.U32 R31, RZ, RZ, UR7 ;  /* 0x00000007ff1f7e24 */ /* 0x000fe2000f8e00ff */
        /* <DEDUP_REMOVED lines=19> */
[----:B------:R-:W-:-:S13]  /*355d0*/  ISETP.LT.OR P0, PT, R24, 0xb1, !P1 ;  /* 0x000000b11800780c */ /* 0x000fda0004f01670 */
        /* <DEDUP_REMOVED lines=26> */
[----:B------:R0:W-:Y:S01]  /*35780*/  @!P4 STG.E.U8 desc[UR8][R32.64+0x88], R26 ;  /* 0x0000881a2000c986 */ /* 0x0001e2000c101108 */
[----:B------:R-:W-:-:S02]  /*35790*/  ISETP.LT.OR P4, PT, R24, 0x8a, !P2 ;  /* 0x0000008a1800780c */ /* 0x000fc40005781670 */
[----:B------:R-:W-:Y:S01]  /*357a0*/  @P0 LOP3.LUT R27, R27, 0x4, RZ, 0xfc, !PT ;  /* 0x000000041b1b0812 */ /* 0x000fe200078efcff */
[----:B------:R-:W5:Y:S01]  /*357b0*/  LDL.LU R222, [R1+0x810] ;  /* 0x0008100001de7983 */ /* 0x000f620000300800 */
[----:B0-----:R-:W-:-:S03]  /*357c0*/  PRMT R26, RZ, 0x7610, R26 ;  /* 0x00007610ff1a7816 */ /* 0x001fc6000000001a */
[----:B------:R-:W5:Y:S06]  /*357d0*/  LDL.LU R229, [R1+0x814] ;  /* 0x0008140001e57983 */ /* 0x000f6c0000300800 */
[----:B------:R-:W0:Y:S01]  /*357e0*/  @!P4 LDC.64 R32, c[0x0][0x5c0] ;  /* 0x00017000ff20cb82 */ /* 0x000e220000000a00 */
[----:B------:R-:W-:Y:S02]  /*357f0*/  ISETP.LT.OR P0, PT, R24, 0xb2, !P1 ;  /* 0x000000b21800780c */ /* 0x000fe40004f01670 */
[----:B------:R-:W-:Y:S01]  /*35800*/  LOP3.LUT P3, RZ, R30, 0x10000000, RZ, 0xc0, !PT ;  /* 0x100000001eff7812 */ /* 0x000fe2000786c0ff */
[----:B------:R-:W3:Y:S01]  /*35810*/  @!P4 LDG.E.U8 R26, desc[UR8][R8.64+0x89] ;  /* 0x00008908081ac981 */ /* 0x000ee2000c1e1100 */
[----:B------:R-:W-:-:S02]  /*35820*/  LOP3.LUT R0, R0, 0xfffffeff, RZ, 0xc0, !PT ;  /* 0xfffffeff00007812 */ /* 0x000fc400078ec0ff */
[----:B------:R-:W-:Y:S01]  /*35830*/  LOP3.LUT P2, RZ, R27, 0x1, RZ, 0xc0, !PT ;  /* 0x000000011bff7812 */ /* 0x000fe2000784c0ff */
[----:B------:R-:W5:Y:S01]  /*35840*/  LDL.LU R166, [R1+0x818] ;  /* 0x0008180001a67983 */ /* 0x000f620000300800 */
[----:B0-----:R-:W-:Y:S01]  /*35850*/  @!P4 IADD3 R32, P5, R6, R32, RZ ;  /* 0x000000200620c210 */ /* 0x001fe20007fbe0ff */
[----:B------:R-:W-:Y:S01]  /*35860*/  IMAD.U32 R34, RZ, RZ, UR7 ;  /* 0x00000007ff227e24 */ /* 0x000fe2000f8e00ff */
[----:B---3--:R-:W-:Y:S01]  /*35870*/  LOP3.LUT R26, R26, 0xff, RZ, 0xc0, !PT ;  /* 0x000000ff1a1a7812 */ /* 0x008fe200078ec0ff */
[----:B------:R-:W3:Y:S03]  /*35880*/  LDL.LU R157, [R1+0x81c] ;  /* 0x00081c00019d7983 */ /* 0x000ee60000300800 */
[----:B------:R-:W-:Y:S01]  /*35890*/  F2FP.F16.E4M3.UNPACK_B R26, R26 ;  /* 0x0000001aff1a723e */ /* 0x000fe200020006ff */
[----:B------:R-:W-:Y:S01]  /*358a0*/  @!P4 IMAD.X R33, R25, 0x1, R33, P5 ;  /* 0x000000011921c824 */ /* 0x000fe200028e0621 */
[----:B------:R-:W-:Y:S01]  /*358b0*/  @P6 LOP3.LUT R0, R0, 0x100, RZ, 0xfc, !PT ;  /* 0x0000010000006812 */ /* 0x000fe200078efcff */
[----:B------:R-:W3:Y:S02]  /*358c0*/  LDL.LU R156, [R1+0x820] ;  /* 0x00082000019c7983 */ /* 0x000ee40000300800 */
[----:B------:R-:W-:Y:S01]  /*358d0*/  HADD2.F32 R26, -RZ, R26.H0_H0 ;  /* 0x2000001aff1a7230 */ /* 0x000fe20000004100 */
[----:B------:R-:W-:Y:S01]  /*358e0*/  LOP3.LUT R0, R0, 0xfdffffff, RZ, 0xc0, !PT ;  /* 0xfdffffff00007812 */ /* 0x000fe200078ec0ff */
[----:B------:R-:W3:Y:S03]  /*358f0*/  LDL.LU R150, [R1+0x824] ;  /* 0x0008240001967983 */ /* 0x000ee60000300800 */
[----:B------:R-:W-:Y:S01]  /*35900*/  FMUL R26, R26, UR5 ;  /* 0x000000051a1a7c20 */ /* 0x000fe20008400000 */
[----:B------:R-:W-:Y:S01]  /*35910*/  @P0 LOP3.LUT R0, R0, 0x2000000, RZ, 0xfc, !PT ;  /* 0x0200000000000812 */ /* 0x000fe200078efcff */
[----:B------:R-:W3:Y:S02]  /*35920*/  LDL.LU R86, [R1+0x828] ;  /* 0x0008280001567983 */ /* 0x000ee40000300800 */
[----:B------:R-:W-:Y:S01]  /*35930*/  FFMA R26, R231, UR4, R26 ;  /* 0x00000004e71a7c23 */ /* 0x000fe2000800001a */
        /* <DEDUP_REMOVED lines=8> */
[----:B------:R-:W2:Y:S01]  /*359c0*/  @!P3 LDG.E.U8 R26, desc[UR8][R10.64+0x88] ;  /* 0x000088080a1ab981 */ /* 0x000ea2000c1e1100 */
[----:B------:R-:W-:Y:S01]  /*359d0*/  ISETP.LT.OR P0, PT, R24, 0xb9, !P1 ;  /* 0x000000b91800780c */ /* 0x000fe20004f01670 */
[----:B------:R-:W-:Y:S02]  /*359e0*/  IMAD.U32 R32, RZ, RZ, UR7 ;  /* 0x00000007ff207e24 */ /* 0x000fe4000f8e00ff */
[----:B------:R-:W-:Y:S01]  /*359f0*/  IMAD.U32 R31, RZ, RZ, UR6 ;  /* 0x00000006ff1f7e24 */ /* 0x000fe2000f8e00ff */
        /* <DEDUP_REMOVED lines=8> */
[----:B------:R-:W-:-:S04]  /*35a80*/  @!P0 IADD3 R230, P4, P5, R32, UR60, R6 ;  /* 0x0000003c20e68c10 */ /* 0x000fc8000fd9e006 */
[----:B------:R-:W-:Y:S01]  /*35a90*/  @!P0 IADD3.X R231, R31, UR10, R25, P4, P5 ;  /* 0x0000000a1fe78c10 */ /* 0x000fe2000a7ea419 */
[----:B------:R-:W-:Y:S02]  /*35aa0*/  IMAD.U32 R31, RZ, RZ, UR7 ;  /* 0x00000007ff1f7e24 */ /* 0x000fe4000f8e00ff */
[----:B0-----:R-:W-:-:S04]  /*35ab0*/  IMAD.U32 R26, RZ, RZ, UR6 ;  /* 0x00000006ff1a7e24 */ /* 0x001fc8000f8e00ff */
[----:B------:R-:W-:-:S04]  /*35ac0*/  @!P3 IADD3 R132, P4, P5, R31, UR60, R6 ;  /* 0x0000003c1f84bc10 */ /* 0x000fc8000fd9e006 */
[----:B------:R-:W-:Y:S02]  /*35ad0*/  @!P3 IADD3.X R133, R26, UR10, R25, P4, P5 ;  /* 0x0000000a1a85bc10 */ /* 0x000fe4000a7ea419 */
[----:B------:R-:W-:-:S06]  /*35ae0*/  PRMT R26, RZ, 0x7610, R26 ;  /* 0x00007610ff1a7816 */ /* 0x000fcc000000001a */
[----:B------:R-:W2:Y:S01]  /*35af0*/  @!P2 LDG.E.U8 R26, desc[UR8][R10.64+0x89] ;  /* 0x000089080a1aa981 */ /* 0x000ea2000c1e1100 */
[----:B------:R-:W-:Y:S02]  /*35b00*/  @P0 LOP3.LUT R0, R0, 0x400000, RZ, 0xfc, !PT ;  /* 0x0040000000000812 */ /* 0x000fe400078efcff */
[C---:B------:R-:W-:Y:S02]  /*35b10*/  LOP3.LUT P0, RZ, R2.reuse, 0x800, RZ, 0xc0, !PT ;  /* 0x0000080002ff7812 */ /* 0x040fe4000780c0ff */
[----:B------:R-:W-:-:S04]  /*35b20*/  LOP3.LUT R2, R2, 0xfffffbff, RZ, 0xc0, !PT ;  /* 0xfffffbff02027812 */ /* 0x000fc800078ec0ff */
[----:B------:R-:W-:Y:S02]  /*35b30*/  @P1 LOP3.LUT R2, R2, 0x400, RZ, 0xfc, !PT ;  /* 0x0000040002021812 */ /* 0x000fe400078efcff */
[----:B------:R-:W-:Y:S02]  /*35b40*/  ISETP.LT.OR P1, PT, R24, 0xb1, !P0 ;  /* 0x000000b11800780c */ /* 0x000fe40004721670 */
[----:B------:R-:W-:-:S11]  /*35b50*/  LOP3.LUT P6, RZ, R30, 0x80000000, RZ, 0xc0, !PT ;  /* 0x800000001eff7812 */ /* 0x000fd600078cc0ff */
[----:B------:R-:W-:Y:S02]  /*35b60*/  @!P1 IADD3 R220, P4, P5, R31, UR16, R6 ;  /* 0x000000101fdc9c10 */ /* 0x000fe4000fd9e006 */
[----:B--2---:R-:W-:-:S04]  /*35b70*/  LOP3.LUT R26, R26, 0xff, RZ, 0xc0, !PT ;  /* 0x000000ff1a1a7812 */ /* 0x004fc800078ec0ff */
[----:B------:R-:W-:-:S05]  /*35b80*/  F2FP.F16.E4M3.UNPACK_B R26, R26 ;  /* 0x0000001aff1a723e */ /* 0x000fca00020006ff */
[----:B------:R-:W-:-:S05]  /*35b90*/  HADD2.F32 R26, -RZ, R26.H0_H0 ;  /* 0x2000001aff1a7230 */ /* 0x000fca0000004100 */
[----:B------:R-:W-:-:S04]  /*35ba0*/  FMUL R26, R26, UR5 ;  /* 0x000000051a1a7c20 */ /* 0x000fc80008400000 */
[----:B----4-:R-:W-:-:S05]  /*35bb0*/  FFMA R26, R223, UR4, R26 ;  /* 0x00000004df1a7c23 */ /* 0x010fca000800001a */
[----:B------:R-:W-:-:S05]  /*35bc0*/  F2FP.SATFINITE.E4M3.F32.PACK_AB_MERGE_C R26, RZ, R26, RZ ;  /* 0x0000001aff1a723e */ /* 0x000fca00048070ff */
[----:B------:R0:W-:Y:S02]  /*35bd0*/  @!P2 STG.E.U8 desc[UR8][R126.64+0x89], R26 ;  /* 0x0000891a7e00a986 */ /* 0x0001e4000c101108 */
[----:B0-----:R-:W-:-:S05]  /*35be0*/  IMAD.U32 R26, RZ, RZ, UR6 ;  /* 0x00000006ff1a7e24 */ /* 0x001fca000f8e00ff */
[----:B------:R-:W-:Y:S02]  /*35bf0*/  @!P1 IADD3.X R221, R26, UR61, R25, P4, P5 ;  /* 0x0000003d1add9c10 */ /* 0x000fe4000a7ea419 */
[----:B------:R-:W-:-:S06]  /*35c00*/  PRMT R26, RZ, 0x7610, R26 ;  /* 0x00007610ff1a7816 */ /* 0x000fcc000000001a */
[----:B------:R-:W2:Y:S01]  /*35c10*/  @!P6 LDG.E.U8 R26, desc[UR8][R12.64+0x80] ;  /* 0x000080080c1ae981 */ /* 0x000ea2000c1e1100 */
[----:B------:R-:W-:-:S04]  /*35c20*/  LOP3.LUT R0, R0, 0xffefffff, RZ, 0xc0, !PT ;  /* 0xffefffff00007812 */ /* 0x000fc800078ec0ff */
[----:B------:R-:W-:-:S04]  /*35c30*/  @P3 LOP3.LUT R0, R0, 0x100000, RZ, 0xfc, !PT ;  /* 0x0010000000003812 */ /* 0x000fc800078efcff */
[----:B------:R-:W-:-:S04]  /*35c40*/  LOP3.LUT R0, R0, 0xfffdffff, RZ, 0xc0, !PT ;  /* 0xfffdffff00007812 */ /* 0x000fc800078ec0ff */
[----:B------:R-:W-:Y:S02]  /*35c50*/  @P1 LOP3.LUT R0, R0, 0x20000, RZ, 0xfc, !PT ;  /* 0x0002000000001812 */ /* 0x000fe400078efcff */
[----:B------:R-:W-:Y:S01]  /*35c60*/  ISETP.LT.OR P1, PT, R24, 0xb2, !P0 ;  /* 0x000000b21800780c */ /* 0x000fe20004721670 */
[----:B------:R-:W-:Y:S01]  /*35c70*/  IMAD.U32 R31, RZ, RZ, UR6 ;  /* 0x00000006ff1f7e24 */ /* 0x000fe2000f8e00ff */
[----:B------:R-:W-:Y:S02]  /*35c80*/  LOP3.LUT P3, RZ, R28, 0x2, RZ, 0xc0, !PT ;  /* 0x000000021cff7812 */ /* 0x000fe4000786c0ff */
[----:B--2---:R-:W-:-:S04]  /*35c90*/  LOP3.LUT R26, R26, 0xff, RZ, 0xc0, !PT ;  /* 0x000000ff1a1a7812 */ /* 0x004fc800078ec0ff */
[----:B------:R-:W-:-:S05]  /*35ca0*/  F2FP.F16.E4M3.UNPACK_B R26, R26 ;  /* 0x0000001aff1a723e */ /* 0x000fca00020006ff */
[----:B------:R-:W-:-:S05]  /*35cb0*/  HADD2.F32 R26, -RZ, R26.H0_H0 ;  /* 0x2000001aff1a7230 */ /* 0x000fca0000004100 */
[----:B------:R-:W-:-:S04]  /*35cc0*/  FMUL R26, R26, UR5 ;  /* 0x000000051a1a7c20 */ /* 0x000fc80008400000 */
[----:B-----5:R-:W-:-:S05]  /*35cd0*/  FFMA R26, R222, UR4, R26 ;  /* 0x00000004de1a7c23 */ /* 0x020fca000800001a */
        /* <DEDUP_REMOVED lines=11> */
[----:B------:R-:W-:-:S13]  /*35d90*/  LOP3.LUT P2, RZ, R0, 0x4, RZ, 0xc0, !PT ;  /* 0x0000000400ff7812 */ /* 0x000fda000784c0ff */
[----:B------:R-:W0:Y:S01]  /*35da0*/  @!P2 LDC.64 R32, c[0x0][0x5c0] ;  /* 0x00017000ff20ab82 */ /* 0x000e220000000a00 */
[----:B--2---:R-:W-:-:S04]  /*35db0*/  LOP3.LUT R26, R26, 0xff, RZ, 0xc0, !PT ;  /* 0x000000ff1a1a7812 */ /* 0x004fc800078ec0ff */
[----:B------:R-:W-:-:S05]  /*35dc0*/  F2FP.F16.E4M3.UNPACK_B R26, R26 ;  /* 0x0000001aff1a723e */ /* 0x000fca00020006ff */
[----:B------:R-:W-:-:S05]  /*35dd0*/  HADD2.F32 R26, -RZ, R26.H0_H0 ;  /* 0x2000001aff1a7230 */ /* 0x000fca0000004100 */
[----:B------:R-:W-:-:S04]  /*35de0*/  FMUL R26, R26, UR5 ;  /* 0x000000051a1a7c20 */ /* 0x000fc80008400000 */
[----:B------:R-:W-:-:S05]  /*35df0*/  FFMA R26, R229, UR4, R26 ;  /* 0x00000004e51a7c23 */ /* 0x000fca000800001a */
[----:B------:R-:W-:-:S05]  /*35e00*/  F2FP.SATFINITE.E4M3.F32.PACK_AB_MERGE_C R26, RZ, R26, RZ ;  /* 0x0000001aff1a723e */ /* 0x000fca00048070ff */
[----:B------:R1:W-:Y:S01]  /*35e10*/  @!P3 STG.E.U8 desc[UR8][R130.64+0x81], R26 ;  /* 0x0000811a8200b986 */ /* 0x0003e2000c101108 */
[----:B------:R-:W-:Y:S01]  /*35e20*/  ISETP.LT.OR P3, PT, R24, 0xba, !P0 ;  /* 0x000000ba1800780c */ /* 0x000fe20004761670 */
[----:B-1----:R-:W-:-:S12]  /*35e30*/  IMAD.U32 R26, RZ, RZ, UR6 ;  /* 0x00000006ff1a7e24 */ /* 0x002fd8000f8e00ff */
[----:B------:R-:W-:-:S04]  /*35e40*/  @!P3 IADD3 R131, P4, P5, R31, UR16, R6 ;  /* 0x000000101f83bc10 */ /* 0x000fc8000fd9e006 */
[----:B------:R-:W-:Y:S02]  /*35e50*/  @!P3 IADD3.X R229, R26, UR61, R25, P4, P5 ;  /* 0x0000003d1ae5bc10 */ /* 0x000fe4000a7ea419 */
[----:B------:R-:W-:-:S06]  /*35e60*/  PRMT R26, RZ, 0x7610, R26 ;  /* 0x00007610ff1a7816 */ /* 0x000fcc000000001a */
[----:B------:R-:W2:Y:S01]  /*35e70*/  @!P2 LDG.E.U8 R26, desc[UR8][R14.64+0x80] ;  /* 0x000080080e1aa981 */ /* 0x000ea2000c1e1100 */
[----:B------:R-:W-:-:S04]  /*35e80*/  LOP3.LUT R0, R0, 0xfffeffff, RZ, 0xc0, !PT ;  /* 0xfffeffff00007812 */ /* 0x000fc800078ec0ff */
[----:B------:R-:W-:Y:S02]  /*35e90*/  @P1 LOP3.LUT R0, R0, 0x10000, RZ, 0xfc, !PT ;  /* 0x0001000000001812 */ /* 0x000fe400078efcff */
[----:B------:R-:W-:Y:S02]  /*35ea0*/  LOP3.LUT P1, RZ, R2, 0x400, RZ, 0xc0, !PT ;  /* 0x0000040002ff7812 */ /* 0x000fe4000782c0ff */
[----:B------:R-:W-:Y:S02]  /*35eb0*/  LOP3.LUT R0, R0, 0xffff7fff, RZ, 0xc0, !PT ;  /* 0xffff7fff00007812 */ /* 0x000fe400078ec0ff */
[----:B0-----:R-:W-:Y:S02]  /*35ec0*/  @!P2 IADD3 R32, P4, R44, R32, RZ ;  /* 0x000000202c20a210 */ /* 0x001fe40007f9e0ff */
[----:B------:R-:W-:Y:S02]  /*35ed0*/  @P6 LOP3.LUT R0, R0, 0x8000, RZ, 0xfc, !PT ;  /* 0x0000800000006812 */ /* 0x000fe400078efcff */
[----:B------:R-:W-:Y:S01]  /*35ee0*/  ISETP.LT.OR P6, PT, R24, 0xc1, !P1 ;  /* 0x000000c11800780c */ /* 0x000fe20004fc1670 */
[----:B------:R-:W-:Y:S01]  /*35ef0*/  @!P2 IMAD.X R33, R45, 0x1, R33, P4 ;  /* 0x000000012d21a824 */ /* 0x000fe200020e0621 */
[----:B------:R-:W-:Y:S01]  /*35f00*/  LOP3.LUT R0, R0, 0xffffdfff, RZ, 0xc0, !PT ;  /* 0xffffdfff00007812 */ /* 0x000fe200078ec0ff */
[----:B------:R-:W-:Y:S01]  /*35f10*/  IMAD.U32 R31, RZ, RZ, UR6 ;  /* 0x00000006ff1f7e24 */ /* 0x000fe2000f8e00ff */
[----:B------:R-:W-:-:S02]  /*35f20*/  LOP3.LUT R2, R2, 0xfffffdff, RZ, 0xc0, !PT ;  /* 0xfffffdff02027812 */ /* 0x000fc400078ec0ff */
[----:B------:R-:W-:Y:S02]  /*35f30*/  @P3 LOP3.LUT R0, R0, 0x2000, RZ, 0xfc, !PT ;  /* 0x0000200000003812 */ /* 0x000fe400078efcff */
[----:B------:R-:W-:-:S05]  /*35f40*/  LOP3.LUT R27, R27, 0xfffffdff, RZ, 0xc0, !PT ;  /* 0xfffffdff1b1b7812 */ /* 0x000fca00078ec0ff */
[----:B------:R-:W-:-:S04]  /*35f50*/  @!P6 IADD3 R158, P4, P5, R34, UR60, R6 ;  /* 0x0000003c229eec10 */ /* 0x000fc8000fd9e006 */
[----:B------:R-:W-:Y:S01]  /*35f60*/  @!P6 IADD3.X R159, R31, UR10, R25, P4, P5 ;  /* 0x0000000a1f9fec10 */ /* 0x000fe2000a7ea419 */
[----:B------:R-:W-:Y:S01]  /*35f70*/  IMAD.U32 R31, RZ, RZ, UR7 ;  /* 0x00000007ff1f7e24 */ /* 0x000fe2000f8e00ff */
[----:B------:R-:W-:Y:S02]  /*35f80*/  @P0 LOP3.LUT R2, R2, 0x200, RZ, 0xfc, !PT ;  /* 0x0000020002020812 */ /* 0x000fe400078efcff */
[----:B------:R-:W-:Y:S02]  /*35f90*/  LOP3.LUT P0, RZ, R0, 0x8, RZ, 0xc0, !PT ;  /* 0x0000000800ff7812 */ /* 0x000fe4000780c0ff */
[----:B------:R-:W-:Y:S02]  /*35fa0*/  @P6 LOP3.LUT R27, R27, 0x200, RZ, 0xfc, !PT ;  /* 0x000002001b1b6812 */ /* 0x000fe400078efcff */
        /* <DEDUP_REMOVED lines=8> */
[----:B0-----:R-:W-:Y:S01]  /*36030*/  IMAD.U32 R26, RZ, RZ, UR6 ;  /* 0x00000006ff1a7e24 */ /* 0x001fe2000f8e00ff */
[----:B------:R-:W0:Y:S11]  /*36040*/  @!P0 LDC.64 R32, c[0x0][0x5c0] ;  /* 0x00017000ff208b82 */ /* 0x000e360000000a00 */
[----:B------:R-:W-:-:S04]  /*36050*/  @!P2 IADD3 R166, P5, P6, R31, UR60, R6 ;  /* 0x0000003c1fa6ac10 */ /* 0x000fc8000febe006 */
[----:B------:R-:W-:Y:S02]  /*36060*/  @!P2 IADD3.X R167, R26, UR10, R25, P5, P6 ;  /* 0x0000000a1aa7ac10 */ /* 0x000fe4000afec419 */
[----:B------:R-:W-:-:S06]  /*36070*/  PRMT R26, RZ, 0x7610, R26 ;  /* 0x00007610ff1a7816 */ /* 0x000fcc000000001a */
[----:B------:R-:W2:Y:S01]  /*36080*/  @!P0 LDG.E.U8 R26, desc[UR8][R14.64+0x81] ;  /* 0x000081080e1a8981 */ /* 0x000ea2000c1e1100 */
[----:B0-----:R-:W-:-:S05]  /*36090*/  @!P0 IADD3 R32, P4, R46, R32, RZ ;  /* 0x000000202e208210 */ /* 0x001fca0007f9e0ff */
[----:B------:R-:W-:Y:S01]  /*360a0*/  @!P0 IMAD.X R33, R47, 0x1, R33, P4 ;  /* 0x000000012f218824 */ /* 0x000fe200020e0621 */
[----:B------:R-:W-:Y:S02]  /*360b0*/  LOP3.LUT P3, RZ, R28, 0x20000, RZ, 0xc0, !PT ;  /* 0x000200001cff7812 */ /* 0x000fe4000786c0ff */
[----:B--2---:R-:W-:-:S04]  /*360c0*/  LOP3.LUT R26, R26, 0xff, RZ, 0xc0, !PT ;  /* 0x000000ff1a1a7812 */ /* 0x004fc800078ec0ff */
[----:B------:R-:W-:-:S05]  /*360d0*/  F2FP.F16.E4M3.UNPACK_B R26, R26 ;  /* 0x0000001aff1a723e */ /* 0x000fca00020006ff */
[----:B------:R-:W-:-:S05]  /*360e0*/  HADD2.F32 R26, -RZ, R26.H0_H0 ;  /* 0x2000001aff1a7230 */ /* 0x000fca0000004100 */
[----:B------:R-:W-:-:S04]  /*360f0*/  FMUL R26, R26, UR5 ;  /* 0x000000051a1a7c20 */ /* 0x000fc80008400000 */
[----:B---3--:R-:W-:-:S05]  /*36100*/  FFMA R26, R157, UR4, R26 ;  /* 0x000000049d1a7c23 */ /* 0x008fca000800001a */
[----:B------:R-:W-:-:S05]  /*36110*/  F2FP.SATFINITE.E4M3.F32.PACK_AB_MERGE_C R26, RZ, R26, RZ ;  /* 0x0000001aff1a723e */ /* 0x000fca00048070ff */
[----:B------:R0:W-:Y:S01]  /*36120*/  @!P0 STG.E.U8 desc[UR8][R32.64+0x81], R26 ;  /* 0x0000811a20008986 */ /* 0x0001e2000c101108 */
[----:B------:R-:W-:Y:S01]  /*36130*/  ISETP.LT.OR P0, PT, R24, 0xc9, !P1 ;  /* 0x000000c91800780c */ /* 0x000fe20004f01670 */
[----:B0-----:R-:W-:-:S12]  /*36140*/  IMAD.U32 R26, RZ, RZ, UR6 ;  /* 0x00000006ff1a7e24 */ /* 0x001fd8000f8e00ff */
[----:B------:R-:W-:-:S04]  /*36150*/  @!P0 IADD3 R154, P4, P5, R31, UR60, R6 ;  /* 0x0000003c1f9a8c10 */ /* 0x000fc8000fd9e006 */
        /* <DEDUP_REMOVED lines=9> */
[C---:B------:R-:W-:Y:S01]  /*361f0*/  LOP3.LUT P6, RZ, R0.reuse, 0x10, RZ, 0xc0, !PT ;  /* 0x0000001000ff7812 */ /* 0x040fe200078cc0ff */
[----:B------:R-:W-:Y:S01]  /*36200*/  IMAD.U32 R31, RZ, RZ, UR6 ;  /* 0x00000006ff1f7e24 */ /* 0x000fe2000f8e00ff */
[----:B------:R-:W-:-:S09]  /*36210*/  LOP3.LUT R0, R0, 0xefffffff, RZ, 0xc0, !PT ;  /* 0xefffffff00007812 */ /* 0x000fd200078ec0ff */
[----:B------:R-:W-:Y:S02]  /*36220*/  @P0 LOP3.LUT R0, R0, 0x10000000, RZ, 0xfc, !PT ;  /* 0x1000000000000812 */ /* 0x000fe400078efcff */
[----:B------:R-:W-:Y:S02]  /*36230*/  LOP3.LUT P2, RZ, R28, 0x10000, RZ, 0xc0, !PT ;  /* 0x000100001cff7812 */ /* 0x000fe4000784c0ff */
[----:B--2---:R-:W-:-:S04]  /*36240*/  LOP3.LUT R26, R26, 0xff, RZ, 0xc0, !PT ;  /* 0x000000ff1a1a7812 */ /* 0x004fc800078ec0ff */
[----:B------:R-:W-:-:S05]  /*36250*/  F2FP.F16.E4M3.UNPACK_B R26, R26 ;  /* 0x0000001aff1a723e */ /* 0x000fca00020006ff */
[----:B------:R-:W-:-:S05]  /*36260*/  HADD2.F32 R26, -RZ, R26.H0_H0 ;  /* 0x2000001aff1a7230 */ /* 0x000fca0000004100 */
[----:B------:R-:W-:-:S04]  /*36270*/  FMUL R26, R26, UR5 ;  /* 0x000000051a1a7c20 */ /* 0x000fc80008400000 */
[----:B------:R-:W-:Y:S01]  /*36280*/  FFMA R26, R156, UR4, R26 ;  /* 0x000000049c1a7c23 */ /* 0x000fe2000800001a */
[----:B------:R-:W-:Y:S02]  /*36290*/  @!P0 IADD3 R156, P4, P5, R32, UR60, R6 ;  /* 0x0000003c209c8c10 */ /* 0x000fe4000fd9e006 */
[----:B------:R-:W0:Y:S02]  /*362a0*/  @!P6 LDC.64 R32, c[0x0][0x5c0] ;  /* 0x00017000ff20eb82 */ /* 0x000e240000000a00 */
[----:B------:R-:W-:Y:S02]  /*362b0*/  F2FP.SATFINITE.E4M3.F32.PACK_AB_MERGE_C R26, RZ, R26, RZ ;  /* 0x0000001aff1a723e */ /* 0x000fe400048070ff */
[----:B------:R-:W-:Y:S02]  /*362c0*/  @!P0 IADD3.X R157, R31, UR10, R25, P4, P5 ;  /* 0x0000000a1f9d8c10 */ /* 0x000fe4000a7ea419 */
[----:B------:R-:W-:Y:S01]  /*362d0*/  LOP3.LUT P0, RZ, R2, 0x200, RZ, 0xc0, !PT ;  /* 0x0000020002ff7812 */ /* 0x000fe2000780c0ff */
[----:B------:R1:W-:Y:S03]  /*362e0*/  @!P3 STG.E.U8 desc[UR8][R136.64+0x88], R26 ;  /* 0x0000881a8800b986 */ /* 0x0003e6000c101108 */
[----:B------:R-:W-:Y:S01]  /*362f0*/  ISETP.LT.OR P3, PT, R24, 0xc1, !P0 ;  /* 0x000000c11800780c */ /* 0x000fe20004761670 */
[----:B------:R-:W-:-:S02]  /*36300*/  IMAD.U32 R31, RZ, RZ, UR7 ;  /* 0x00000007ff1f7e24 */ /* 0x000fc4000f8e00ff */
[----:B-1----:R-:W-:-:S10]  /*36310*/  IMAD.U32 R26, RZ, RZ, UR6 ;  /* 0x00000006ff1a7e24 */ /* 0x002fd4000f8e00ff */
[----:B------:R-:W-:-:S04]  /*36320*/  @!P3 IADD3 R138, P4, P5, R31, UR16, R6 ;  /* 0x000000101f8abc10 */ /* 0x000fc8000fd9e006 */
[----:B------:R-:W-:Y:S02]  /*36330*/  @!P3 IADD3.X R139, R26, UR61, R25, P4, P5 ;  /* 0x0000003d1a8bbc10 */ /* 0x000fe4000a7ea419 */
[----:B------:R-:W-:-:S06]  /*36340*/  PRMT R26, RZ, 0x7610, R26 ;  /* 0x00007610ff1a7816 */ /* 0x000fcc000000001a */
[----:B------:R-:W2:Y:S02]  /*36350*/  @!P2 LDG.E.U8 R26, desc[UR8][R12.64+0x89] ;  /* 0x000089080c1aa981 */ /* 0x000ea4000c1e1100 */
        /* <DEDUP_REMOVED lines=14> */
[----:B------:R-:W-:-:S04]  /*36440*/  @P3 LOP3.LUT R0, R0, 0x8000000, RZ, 0xfc, !PT ;  /* 0x0800000000003812 */ /* 0x000fc800078efcff */
[C---:B------:R-:W-:Y:S02]  /*36450*/  LOP3.LUT P3, RZ, R0.reuse, 0x40, RZ, 0xc0, !PT ;  /* 0x0000004000ff7812 */ /* 0x040fe4000786c0ff */
[----:B------:R-:W-:-:S04]  /*36460*/  LOP3.LUT R0, R0, 0xfeffffff, RZ, 0xc0, !PT ;  /* 0xfeffffff00007812 */ /* 0x000fc800078ec0ff */
[----:B------:R-:W-:Y:S02]  /*36470*/  @P2 LOP3.LUT R0, R0, 0x1000000, RZ, 0xfc, !PT ;  /* 0x0100000000002812 */ /* 0x000fe400078efcff */
[----:B------:R-:W-:Y:S02]  /*36480*/  ISETP.LT.OR P2, PT, R24, 0xc9, !P0 ;  /* 0x000000c91800780c */ /* 0x000fe40004741670 */
[----:B0-----:R-:W-:Y:S02]  /*36490*/  @!P6 IADD3 R32, P4, R48, R32, RZ ;  /* 0x000000203020e210 */ /* 0x001fe40007f9e0ff */
[----:B------:R-:W-:Y:S01]  /*364a0*/  ISETP.LT.OR P0, PT, R24, 0xca, !P0 ;  /* 0x000000ca1800780c */ /* 0x000fe20004701670 */
[----:B------:R-:W-:Y:S02]  /*364b0*/  IMAD.U32 R31, RZ, RZ, UR6 ;  /* 0x00000006ff1f7e24 */ /* 0x000fe4000f8e00ff */
[----:B------:R-:W-:-:S06]  /*364c0*/  @!P6 IMAD.X R33, R49, 0x1, R33, P4 ;  /* 0x000000013121e824 */ /* 0x000fcc00020e0621 */
[----:B------:R-:W-:-:S04]  /*364d0*/  @!P2 IADD3 R135, P4, P5, R34, UR16, R6 ;  /* 0x000000102287ac10 */ /* 0x000fc8000fd9e006 */
[----:B------:R-:W-:Y:S01]  /*364e0*/  @!P2 IADD3.X R136, R31, UR61, R25, P4, P5 ;  /* 0x0000003d1f88ac10 */ /* 0x000fe2000a7ea419 */
[----:B------:R-:W-:Y:S01]  /*364f0*/  IMAD.U32 R31, RZ, RZ, UR7 ;  /* 0x00000007ff1f7e24 */ /* 0x000fe2000f8e00ff */
[----:B--2---:R-:W-:-:S04]  /*36500*/  LOP3.LUT R26, R26, 0xff, RZ, 0xc0, !PT ;  /* 0x000000ff1a1a7812 */ /* 0x004fc800078ec0ff */
[----:B------:R-:W-:-:S05]  /*36510*/  F2FP.F16.E4M3.UNPACK_B R26, R26 ;  /* 0x0000001aff1a723e */ /* 0x000fca00020006ff */
[----:B------:R-:W-:-:S05]  /*36520*/  HADD2.F32 R26, -RZ, R26.H0_H0 ;  /* 0x2000001aff1a7230 */ /* 0x000fca0000004100 */
[----:B------:R-:W-:-:S04]  /*36530*/  FMUL R26, R26, UR5 ;  /* 0x000000051a1a7c20 */ /* 0x000fc80008400000 */
[----:B------:R-:W-:Y:S02]  /*36540*/  FFMA R26, R86, UR4, R26 ;  /* 0x00000004561a7c23 */ /* 0x000fe4000800001a */
[----:B------:R-:W2:Y:S03]  /*36550*/  LDL.LU R86, [R1+0x830] ;  /* 0x0008300001567983 */ /* 0x000ea60000300800 */
[----:B------:R-:W-:Y:S01]  /*36560*/  F2FP.SATFINITE.E4M3.F32.PACK_AB_MERGE_C R26, RZ, R26, RZ ;  /* 0x0000001aff1a723e */ /* 0x000fe200048070ff */
[----:B------:R-:W3:Y:S04]  /*36570*/  LDL.LU R35, [R1+0x834] ;  /* 0x0008340001237983 */ /* 0x000ee80000300800 */
[----:B------:R0:W-:Y:S01]  /*36580*/  @!P6 STG.E.U8 desc[UR8][R32.64+0x88], R26 ;  /* 0x0000881a2000e986 */ /* 0x0001e2000c101108 */
[----:B------:R-:W-:-:S02]  /*36590*/  @!P0 IADD3 R130, P5, P6, R31, UR16, R6 ;  /* 0x000000101f828c10 */ /* 0x000fc4000febe006 */
[----:B------:R-:W-:Y:S01]  /*365a0*/  LOP3.LUT R27, R27, 0xfffffbff, RZ, 0xc0, !PT ;  /* 0xfffffbff1b1b7812 */ /* 0x000fe200078ec0ff */
[----:B------:R-:W4:Y:S01]  /*365b0*/  LDL.LU R125, [R1+0x838] ;  /* 0x00083800017d7983 */ /* 0x000f220000300800 */
[----:B0-----:R-:W-:Y:S01]  /*365c0*/  IMAD.U32 R26, RZ, RZ, UR6 ;  /* 0x00000006ff1a7e24 */ /* 0x001fe2000f8e00ff */
[----:B------:R-:W0:Y:S04]  /*365d0*/  @!P3 LDC.64 R32, c[0x0][0x5c0] ;  /* 0x00017000ff20bb82 */ /* 0x000e280000000a00 */
[----:B------:R-:W-:Y:S02]  /*365e0*/  @!P0 IADD3.X R134, R26, UR61, R25, P5, P6 ;  /* 0x0000003d1a868c10 */ /* 0x000fe4000afec419 */
[----:B------:R-:W-:-:S06]  /*365f0*/  PRMT R26, RZ, 0x7610, R26 ;  /* 0x00007610ff1a7816 */ /* 0x000fcc000000001a */
[----:B------:R-:W5:Y:S01]  /*36600*/  @!P3 LDG.E.U8 R26, desc[UR8][R14.64+0x89] ;  /* 0x000089080e1ab981 */ /* 0x000f62000c1e1100 */
[----:B0-----:R-:W-:-:S05]  /*36610*/  @!P3 IADD3 R32, P4, R52, R32, RZ ;  /* 0x000000203420b210 */ /* 0x001fca0007f9e0ff */
[----:B------:R-:W-:Y:S01]  /*36620*/  @!P3 IMAD.X R33, R53, 0x1, R33, P4 ;  /* 0x000000013521b824 */ /* 0x000fe200020e0621 */
[----:B------:R-:W-:Y:S02]  /*36630*/  LOP3.LUT P6, RZ, R28, 0x80000, RZ, 0xc0, !PT ;  /* 0x000800001cff7812 */ /* 0x000fe400078cc0ff */
[----:B-----5:R-:W-:-:S04]  /*36640*/  LOP3.LUT R26, R26, 0xff, RZ, 0xc0, !PT ;  /* 0x000000ff1a1a7812 */ /* 0x020fc800078ec0ff */
[----:B------:R-:W-:-:S05]  /*36650*/  F2FP.F16.E4M3.UNPACK_B R26, R26 ;  /* 0x0000001aff1a723e */ /* 0x000fca00020006ff */
[----:B------:R-:W-:-:S05]  /*36660*/  HADD2.F32 R26, -RZ, R26.H0_H0 ;  /* 0x2000001aff1a7230 */ /* 0x000fca0000004100 */
[----:B------:R-:W-:-:S04]  /*36670*/  FMUL R26, R26, UR5 ;  /* 0x000000051a1a7c20 */ /* 0x000fc80008400000 */
[----:B------:R-:W-:-:S05]  /*36680*/  FFMA R26, R87, UR4, R26 ;  /* 0x00000004571a7c23 */ /* 0x000fca000800001a */
[----:B------:R-:W-:-:S05]  /*36690*/  F2FP.SATFINITE.E4M3.F32.PACK_AB_MERGE_C R26, RZ, R26, RZ ;  /* 0x0000001aff1a723e */ /* 0x000fca00048070ff */
[----:B------:R0:W-:Y:S01]  /*366a0*/  @!P3 STG.E.U8 desc[UR8][R32.64+0x89], R26 ;  /* 0x0000891a2000b986 */ /* 0x0001e2000c101108 */
[----:B------:R-:W-:Y:S01]  /*366b0*/  ISETP.LT.OR P3, PT, R24, 0xd1, !P1 ;  /* 0x000000d11800780c */ /* 0x000fe20004f61670 */
[----:B0-----:R-:W-:-:S12]  /*366c0*/  IMAD.U32 R26, RZ, RZ, UR6 ;  /* 0x00000006ff1a7e24 */ /* 0x001fd8000f8e00ff */
[----:B------:R-:W-:-:S04]  /*366d0*/  @!P3 IADD3 R84, P4, P5, R31, UR60, R6 ;  /* 0x0000003c1f54bc10 */ /* 0x000fc8000fd9e006 */
[----:B------:R-:W-:Y:S02]  /*366e0*/  @!P3 IADD3.X R85, R26, UR10, R25, P4, P5 ;  /* 0x0000000a1a55bc10 */ /* 0x000fe4000a7ea419 */
[----:B------:R-:W-:-:S06]  /*366f0*/  PRMT R26, RZ, 0x7610, R26 ;  /* 0x00007610ff1a7816 */ /* 0x000fcc000000001a */
[----:B------:R-:W5:Y:S01]  /*36700*/  @!P6 LDG.E.U8 R26, desc[UR8][R16.64+0x80] ;  /* 0x00008008101ae981 */ /* 0x000f62000c1e1100 */
[----:B------:R-:W-:Y:S02]  /*36710*/  @P3 LOP3.LUT R27, R27, 0x400, RZ, 0xfc, !PT ;  /* 0x000004001b1b3812 */ /* 0x000fe400078efcff */
[----:B------:R-:W-:Y:S01]  /*36720*/  ISETP.LT.OR P3, PT, R24, 0xd2, !P1 ;  /* 0x000000d21800780c */ /* 0x000fe20004f61670 */
[----:B------:R-:W-:Y:S01]  /*36730*/  IMAD.U32 R32, RZ, RZ, UR7 ;  /* 0x00000007ff207e24 */ /* 0x000fe2000f8e00ff */
[----:B------:R-:W-:Y:S01]  /*36740*/  LOP3.LUT R0, R0, 0xfffffff7, RZ, 0xc0, !PT ;  /* 0xfffffff700007812 */ /* 0x000fe200078ec0ff */
[----:B------:R-:W-:-:S03]  /*36750*/  IMAD.U32 R31, RZ, RZ, UR6 ;  /* 0x00000006ff1f7e24 */ /* 0x000fc6000f8e00ff */
[----:B------:R-:W-:-:S04]  /*36760*/  @P2 LOP3.LUT R0, R0, 0x8, RZ, 0xfc, !PT ;  /* 0x0000000800002812 */ /* 0x000fc800078efcff */
[----:B------:R-:W-:-:S04]  /*36770*/  LOP3.LUT R0, R0, 0xfffffffb, RZ, 0xc0, !PT ;  /* 0xfffffffb00007812 */ /* 0x000fc800078ec0ff */
[----:B------:R-:W-:Y:S02]  /*36780*/  @P0 LOP3.LUT R0, R0, 0x4, RZ, 0xfc, !PT ;  /* 0x0000000400000812 */ /* 0x000fe400078efcff */
[----:B------:R-:W-:Y:S02]  /*36790*/  LOP3.LUT P0, RZ, R28, 0x100000, RZ, 0xc0, !PT ;  /* 0x001000001cff7812 */ /* 0x000fe4000780c0ff */
[----:B-----5:R-:W-:-:S04]  /*367a0*/  LOP3.LUT R26, R26, 0xff, RZ, 0xc0, !PT ;  /* 0x000000ff1a1a7812 */ /* 0x020fc800078ec0ff */
[----:B------:R-:W-:-:S05]  /*367b0*/  F2FP.F16.E4M3.UNPACK_B R26, R26 ;  /* 0x0000001aff1a723e */ /* 0x000fca00020006ff */
[----:B------:R-:W-:-:S05]  /*367c0*/  HADD2.F32 R26, -RZ, R26.H0_H0 ;  /* 0x2000001aff1a7230 */ /* 0x000fca0000004100 */
[----:B------:R-:W-:-:S04]  /*367d0*/  FMUL R26, R26, UR5 ;  /* 0x000000051a1a7c20 */ /* 0x000fc80008400000 */
[----:B--2---:R-:W-:-:S05]  /*367e0*/  FFMA R26, R86, UR4, R26 ;  /* 0x00000004561a7c23 */ /* 0x004fca000800001a */
        /* <DEDUP_REMOVED lines=11> */
[----:B------:R-:W-:-:S04]  /*368a0*/  LOP3.LUT R27, R27, 0xfffffeff, RZ, 0xc0, !PT ;  /* 0xfffffeff1b1b7812 */ /* 0x000fc800078ec0ff */
[----:B------:R-:W-:Y:S02]  /*368b0*/  @P3 LOP3.LUT R27, R27, 0x100, RZ, 0xfc, !PT ;  /* 0x000001001b1b3812 */ /* 0x000fe400078efcff */
[----:B------:R-:W-:Y:S02]  /*368c0*/  LOP3.LUT P3, RZ, R2, 0x80, RZ, 0xc0, !PT ;  /* 0x0000008002ff7812 */ /* 0x000fe4000786c0ff */
[----:B--2---:R-:W-:-:S11]  /*368d0*/  LOP3.LUT R26, R26, 0xff, RZ, 0xc0, !PT ;  /* 0x000000ff1a1a7812 */ /* 0x004fd600078ec0ff */
[----:B------:R-:W0:Y:S01]  /*368e0*/  @!P3 LDC.64 R32, c[0x0][0x5c0] ;  /* 0x00017000ff20bb82 */ /* 0x000e220000000a00 */
[----:B------:R-:W-:-:S05]  /*368f0*/  F2FP.F16.E4M3.UNPACK_B R26, R26 ;  /* 0x0000001aff1a723e */ /* 0x000fca00020006ff */
[----:B------:R-:W-:-:S05]  /*36900*/  HADD2.F32 R26, -RZ, R26.H0_H0 ;  /* 0x2000001aff1a7230 */ /* 0x000fca0000004100 */
[----:B------:R-:W-:-:S04]  /*36910*/  FMUL R26, R26, UR5 ;  /* 0x000000051a1a7c20 */ /* 0x000fc80008400000 */
[----:B---3--:R-:W-:Y:S01]  /*36920*/  FFMA R26, R35, UR4, R26 ;  /* 0x00000004231a7c23 */ /* 0x008fe2000800001a */
[----:B------:R-:W-:Y:S01]  /*36930*/  LOP3.LUT R27, R27, 0xffffff7f, RZ, 0xc0, !PT ;  /* 0xffffff7f1b1b7812 */ /* 0x000fe200078ec0ff */
[----:B------:R-:W-:Y:S01]  /*36940*/  IMAD.U32 R31, RZ, RZ, UR6 ;  /* 0x00000006ff1f7e24 */ /* 0x000fe2000f8e00ff */
[----:B------:R-:W-:Y:S01]  /*36950*/  LOP3.LUT R0, R0, 0xffffffbf, RZ, 0xc0, !PT ;  /* 0xffffffbf00007812 */ /* 0x000fe200078ec0ff */
[----:B------:R-:W2:Y:S01]  /*36960*/  LDL.LU R35, [R1+0x83c] ;  /* 0x00083c0001237983 */ /* 0x000ea20000300800 */
[----:B------:R-:W-:Y:S02]  /*36970*/  F2FP.SATFINITE.E4M3.F32.PACK_AB_MERGE_C R26, RZ, R26, RZ ;  /* 0x0000001aff1a723e */ /* 0x000fe400048070ff */
[----:B------:R-:W-:Y:S01]  /*36980*/  @P6 LOP3.LUT R27, R27, 0x80, RZ, 0xfc, !PT ;  /* 0x000000801b1b6812 */ /* 0x000fe200078efcff */
[----:B------:R-:W3:Y:S04]  /*36990*/  LDL.LU R44, [R1+0x840] ;  /* 0x00084000012c7983 */ /* 0x000ee80000300800 */
[----:B------:R1:W-:Y:S01]  /*369a0*/  @!P0 STG.E.U8 desc[UR8][R142.64+0x81], R26 ;  /* 0x0000811a8e008986 */ /* 0x0003e2000c101108 */
[----:B------:R-:W-:Y:S01]  /*369b0*/  ISETP.LT.OR P0, PT, R24, 0xda, !P1 ;  /* 0x000000da1800780c */ /* 0x000fe20004f01670 */
[----:B-1----:R-:W-:-:S12]  /*369c0*/  IMAD.U32 R26, RZ, RZ, UR7 ;  /* 0x00000007ff1a7e24 */ /* 0x002fd8000f8e00ff */
[----:B------:R-:W-:Y:S02]  /*369d0*/  @!P0 IADD3 R140, P4, P5, R26, UR60, R6 ;  /* 0x0000003c1a8c8c10 */ /* 0x000fe4000fd9e006 */
[----:B------:R-:W-:-:S06]  /*369e0*/  PRMT R26, RZ, 0x7610, R26 ;  /* 0x00007610ff1a7816 */ /* 0x000fcc000000001a */
[----:B------:R-:W5:Y:S01]  /*369f0*/  @!P3 LDG.E.U8 R26, desc[UR8][R18.64+0x80] ;  /* 0x00008008121ab981 */ /* 0x000f62000c1e1100 */
[----:B------:R-:W-:-:S04]  /*36a00*/  ISETP.GE.AND P6, PT, R3, 0x109, PT ;  /* 0x000001090300780c */ /* 0x000fc80003fc6270 */
[----:B------:R-:W-:Y:S02]  /*36a10*/  ISETP.LT.OR P1, PT, R24, 0xd1, !P6 ;  /* 0x000000d11800780c */ /* 0x000fe40007721670 */
[----:B------:R-:W-:Y:S02]  /*36a20*/  @!P0 IADD3.X R137, R31, UR10, R25, P4, P5 ;  /* 0x0000000a1f898c10 */ /* 0x000fe4000a7ea419 */
[----:B0-----:R-:W-:-:S05]  /*36a30*/  @!P3 IADD3 R32, P4, R37, R32, RZ ;  /* 0x000000202520b210 */ /* 0x001fca0007f9e0ff */
[----:B------:R-:W-:-:S04]  /*36a40*/  @!P3 IMAD.X R33, R38, 0x1, R33, P4 ;  /* 0x000000012621b824 */ /* 0x000fc800020e0621 */
[----:B------:R-:W-:Y:S02]  /*36a50*/  @!P1 IADD3 R129, P4, P5, R34, UR16, R6 ;  /* 0x0000001022819c10 */ /* 0x000fe4000fd9e006 */
[----:B------:R-:W-:Y:S02]  /*36a60*/  @P1 LOP3.LUT R0, R0, 0x40, RZ, 0xfc, !PT ;  /* 0x0000004000001812 */ /* 0x000fe400078efcff */
[----:B------:R-:W-:Y:S02]  /*36a70*/  @!P1 IADD3.X R128, R31, UR61, R25, P4, P5 ;  /* 0x0000003d1f809c10 */ /* 0x000fe4000a7ea419 */
[----:B------:R-:W-:Y:S01]  /*36a80*/  ISETP.LT.OR P1, PT, R24, 0xd2, !P6 ;  /* 0x000000d21800780c */ /* 0x000fe20007721670 */
[----:B------:R-:W-:Y:S01]  /*36a90*/  IMAD.U32 R31, RZ, RZ, UR7 ;  /* 0x00000007ff1f7e24 */ /* 0x000fe2000f8e00ff */
[----:B------:R-:W-:-:S11]  /*36aa0*/  LOP3.LUT P2, RZ, R2, 0x100, RZ, 0xc0, !PT ;  /* 0x0000010002ff7812 */ /* 0x000fd6000784c0ff */
[----:B------:R-:W-:Y:S02]  /*36ab0*/  @!P1 IADD3 R127, P4, P5, R31, UR16, R6 ;  /* 0x000000101f7f9c10 */ /* 0x000fe4000fd9e006 */
[----:B-----5:R-:W-:-:S04]  /*36ac0*/  LOP3.LUT R26, R26, 0xff, RZ, 0xc0, !PT ;  /* 0x000000ff1a1a7812 */ /* 0x020fc800078ec0ff */
[----:B------:R-:W-:-:S05]  /*36ad0*/  F2FP.F16.E4M3.UNPACK_B R26, R26 ;  /* 0x0000001aff1a723e */ /* 0x000fca00020006ff */
[----:B------:R-:W-:-:S05]  /*36ae0*/  HADD2.F32 R26, -RZ, R26.H0_H0 ;  /* 0x2000001aff1a7230 */ /* 0x000fca0000004100 */
[----:B------:R-:W-:-:S04]  /*36af0*/  FMUL R26, R26, UR5 ;  /* 0x000000051a1a7c20 */ /* 0x000fc80008400000 */
[----:B----4-:R-:W-:-:S05]  /*36b00*/  FFMA R26, R125, UR4, R26 ;  /* 0x000000047d1a7c23 */ /* 0x010fca000800001a */
[----:B------:R-:W-:-:S05]  /*36b10*/  F2FP.SATFINITE.E4M3.F32.PACK_AB_MERGE_C R26, RZ, R26, RZ ;  /* 0x0000001aff1a723e */ /* 0x000fca00048070ff */
[----:B------:R0:W-:Y:S02]  /*36b20*/  @!P3 STG.E.U8 desc[UR8][R32.64+0x80], R26 ;  /* 0x0000801a2000b986 */ /* 0x0001e4000c101108 */
[----:B0-----:R-:W-:Y:S01]  /*36b30*/  IMAD.U32 R26, RZ, RZ, UR6 ;  /* 0x00000006ff1a7e24 */ /* 0x001fe2000f8e00ff */
[----:B------:R-:W0:Y:S04]  /*36b40*/  @!P2 LDC.64 R32, c[0x0][0x5c0] ;  /* 0x00017000ff20ab82 */ /* 0x000e280000000a00 */
[----:B------:R-:W-:Y:S02]  /*36b50*/  @!P1 IADD3.X R126, R26, UR61, R25, P4, P5 ;  /* 0x0000003d1a7e9c10 */ /* 0x000fe4000a7ea419 */
[----:B------:R-:W-:-:S06]  /*36b60*/  PRMT R26, RZ, 0x7610, R26 ;  /* 0x00007610ff1a7816 */ /* 0x000fcc000000001a */
[----:B------:R-:W4:Y:S01]  /*36b70*/  @!P2 LDG.E.U8 R26, desc[UR8][R18.64+0x81] ;  /* 0x00008108121aa981 */ /* 0x000f22000c1e1100 */
[----:B------:R-:W-:Y:S02]  /*36b80*/  ISETP.LT.OR P5, PT, R24, 0xd9, !P6 ;  /* 0x000000d91800780c */ /* 0x000fe400077a1670 */
[----:B------:R-:W-:Y:S02]  /*36b90*/  LOP3.LUT R27, R27, 0xffffffef, RZ, 0xc0, !PT ;  /* 0xffffffef1b1b7812 */ /* 0x000fe400078ec0ff */
[----:B0-----:R-:W-:-:S05]  /*36ba0*/  @!P2 IADD3 R32, P3, R36, R32, RZ ;  /* 0x000000202420a210 */ /* 0x001fca0007f7e0ff */
[----:B------:R-:W-:Y:S01]  /*36bb0*/  @!P2 IMAD.X R33, R39, 0x1, R33, P3 ;  /* 0x000000012721a824 */ /* 0x000fe200018e0621 */
        /* <DEDUP_REMOVED lines=12> */
[----:B0-----:R-:W-:-:S05]  /*36c80*/  IMAD.U32 R26, RZ, RZ, UR7 ;  /* 0x00000007ff1a7e24 */ /* 0x001fca000f8e00ff */
[----:B------:R-:W-:Y:S02]  /*36c90*/  @!P5 IADD3 R125, P2, P3, R26, UR16, R6 ;  /* 0x000000101a7ddc10 */ /* 0x000fe4000fb5e006 */
[----:B------:R-:W-:-:S06]  /*36ca0*/  PRMT R26, RZ, 0x7610, R26 ;  /* 0x00007610ff1a7816 */ /* 0x000fcc000000001a */
[----:B------:R-:W4:Y:S01]  /*36cb0*/  @!P0 LDG.E.U8 R26, desc[UR8][R16.64+0x88] ;  /* 0x00008808101a8981 */ /* 0x000f22000c1e1100 */
[----:B------:R-:W-:-:S04]  /*36cc0*/  @P1 LOP3.LUT R0, R0, 0x10, RZ, 0xfc, !PT ;  /* 0x0000001000001812 */ /* 0x000fc800078efcff */
[----:B------:R-:W-:Y:S02]  /*36cd0*/  LOP3.LUT R0, R0, 0xfffffffe, RZ, 0xc0, !PT ;  /* 0xfffffffe00007812 */ /* 0x000fe400078ec0ff */
[----:B------:R-:W-:Y:S02]  /*36ce0*/  @!P5 IADD3.X R124, R31, UR61, R25, P2, P3 ;  /* 0x0000003d1f7cdc10 */ /* 0x000fe400097e6419 */
[----:B------:R-:W-:Y:S02]  /*36cf0*/  @P5 LOP3.LUT R0, R0, 0x1, RZ, 0xfc, !PT ;  /* 0x0000000100005812 */ /* 0x000fe400078efcff */
[----:B------:R-:W-:Y:S02]  /*36d00*/  ISETP.LT.OR P2, PT, R24, 0xda, !P6 ;  /* 0x000000da1800780c */ /* 0x000fe40007741670 */
[----:B------:R-:W-:Y:S01]  /*36d10*/  ISETP.GE.AND P5, PT, R3, 0x89, PT ;  /* 0x000000890300780c */ /* 0x000fe20003fa6270 */
[----:B------:R-:W-:Y:S01]  /*36d20*/  IMAD.U32 R31, RZ, RZ, UR7 ;  /* 0x00000007ff1f7e24 */ /* 0x000fe2000f8e00ff */
[----:B------:R-:W-:Y:S01]  /*36d30*/  LOP3.LUT P1, RZ, R28, 0x10000000, RZ, 0xc0, !PT ;  /* 0x100000001cff7812 */ /* 0x000fe2000782c0ff */
[----:B------:R-:W-:-:S08]  /*36d40*/  IMAD.U32 R32, RZ, RZ, UR6 ;  /* 0x00000006ff207e24 */ /* 0x000fd0000f8e00ff */
[----:B------:R-:W-:-:S04]  /*36d50*/  @!P2 IADD3 R53, P3, P4, R31, UR16, R6 ;  /* 0x000000101f35ac10 */ /* 0x000fc8000fc7e006 */
        /* <DEDUP_REMOVED lines=11> */
[----:B------:R-:W-:Y:S01]  /*36e10*/  ISETP.LT.OR P0, PT, R24, 0xe1, !P5 ;  /* 0x000000e11800780c */ /* 0x000fe20006f01670 */
[----:B0-----:R-:W-:-:S12]  /*36e20*/  IMAD.U32 R26, RZ, RZ, UR7 ;  /* 0x00000007ff1a7e24 */ /* 0x001fd8000f8e00ff */
[----:B------:R-:W-:Y:S02]  /*36e30*/  @!P0 IADD3 R49, P3, P4, R26, UR60, R6 ;  /* 0x0000003c1a318c10 */ /* 0x000fe4000fc7e006 */
[----:B------:R-:W-:-:S06]  /*36e40*/  PRMT R26, RZ, 0x7610, R26 ;  /* 0x00007610ff1a7816 */ /* 0x000fcc000000001a */
[----:B------:R-:W4:Y:S01]  /*36e50*/  @!P1 LDG.E.U8 R26, desc[UR8][R16.64+0x89] ;  /* 0x00008908101a9981 */ /* 0x000f22000c1e1100 */
[----:B------:R-:W-:Y:S02]  /*36e60*/  @P2 LOP3.LUT R2, R2, 0x8, RZ, 0xfc, !PT ;  /* 0x0000000802022812 */ /* 0x000fe400078efcff */
[----:B------:R-:W-:Y:S02]  /*36e70*/  LOP3.LUT P2, RZ, R0, 0x2, RZ, 0xc0, !PT ;  /* 0x0000000200ff7812 */ /* 0x000fe4000784c0ff */
[----:B------:R-:W-:Y:S02]  /*36e80*/  @!P0 IADD3.X R48, R31, UR10, R25, P3, P4 ;  /* 0x0000000a1f308c10 */ /* 0x000fe40009fe8419 */
[----:B------:R-:W-:-:S09]  /*36e90*/  LOP3.LUT R27, R27, 0xffffefff, RZ, 0xc0, !PT ;  /* 0xffffefff1b1b7812 */ /* 0x000fd200078ec0ff */
[----:B------:R-:W0:Y:S01]  /*36ea0*/  @!P2 LDC.64 R32, c[0x0][0x5c0] ;  /* 0x00017000ff20ab82 */ /* 0x000e220000000a00 */
[----:B----4-:R-:W-:-:S04]  /*36eb0*/  LOP3.LUT R26, R26, 0xff, RZ, 0xc0, !PT ;  /* 0x000000ff1a1a7812 */ /* 0x010fc800078ec0ff */
[----:B------:R-:W-:-:S05]  /*36ec0*/  F2FP.F16.E4M3.UNPACK_B R26, R26 ;  /* 0x0000001aff1a723e */ /* 0x000fca00020006ff */
[----:B------:R-:W-:-:S05]  /*36ed0*/  HADD2.F32 R26, -RZ, R26.H0_H0 ;  /* 0x2000001aff1a7230 */ /* 0x000fca0000004100 */
[----:B------:R-:W-:-:S04]  /*36ee0*/  FMUL R26, R26, UR5 ;  /* 0x000000051a1a7c20 */ /* 0x000fc80008400000 */
[----:B--2---:R-:W-:Y:S01]  /*36ef0*/  FFMA R26, R35, UR4, R26 ;  /* 0x00000004231a7c23 */ /* 0x004fe2000800001a */
[----:B------:R-:W-:Y:S01]  /*36f00*/  @P0 LOP3.LUT R27, R27, 0x1000, RZ, 0xfc, !PT ;  /* 0x000010001b1b0812 */ /* 0x000fe200078efcff */
[----:B------:R-:W-:Y:S01]  /*36f10*/  IMAD.U32 R34, RZ, RZ, UR6 ;  /* 0x00000006ff227e24 */ /* 0x000fe2000f8e00ff */
[----:B------:R-:W2:Y:S02]  /*36f20*/  LDL.LU R35, [R1+0x84c] ;  /* 0x00084c0001237983 */ /* 0x000ea40000300800 */
[----:B------:R-:W-:Y:S02]  /*36f30*/  F2FP.SATFINITE.E4M3.F32.PACK_AB_MERGE_C R26, RZ, R26, RZ ;  /* 0x0000001aff1a723e */ /* 0x000fe400048070ff */
[----:B------:R-:W-:Y:S01]  /*36f40*/  LOP3.LUT R27, R27, 0xfffff7ff, RZ, 0xc0, !PT ;  /* 0xfffff7ff1b1b7812 */ /* 0x000fe200078ec0ff */
[----:B------:R-:W4:Y:S04]  /*36f50*/  LDL.LU R143, [R1+0x850] ;  /* 0x00085000018f7983 */ /* 0x000f280000300800 */
[----:B------:R1:W-:Y:S01]  /*36f60*/  @!P1 STG.E.U8 desc[UR8][R146.64+0x89], R26 ;  /* 0x0000891a92009986 */ /* 0x0003e2000c101108 */
[----:B------:R-:W-:-:S02]  /*36f70*/  ISETP.LT.OR P1, PT, R24, 0xe2, !P5 ;  /* 0x000000e21800780c */ /* 0x000fc40006f21670 */
[----:B------:R-:W-:Y:S01]  /*36f80*/  LOP3.LUT P0, RZ, R2, 0x40, RZ, 0xc0, !PT ;  /* 0x0000004002ff7812 */ /* 0x000fe2000780c0ff */
[----:B------:R-:W-:Y:S01]  /*36f90*/  IMAD.U32 R38, RZ, RZ, UR6 ;  /* 0x00000006ff267e24 */ /* 0x000fe2000f8e00ff */
[----:B------:R-:W5:Y:S04]  /*36fa0*/  LDL.LU R149, [R1+0x854] ;  /* 0x0008540001957983 */ /* 0x000f680000300800 */
[----:B------:R-:W5:Y:S01]  /*36fb0*/  LDL.LU R148, [R1+0x858] ;  /* 0x0008580001947983 */ /* 0x000f620000300800 */
[----:B-1----:R-:W-:-:S03]  /*36fc0*/  IMAD.U32 R26, RZ, RZ, UR7 ;  /* 0x00000007ff1a7e24 */ /* 0x002fc6000f8e00ff */
[----:B------:R-:W5:Y:S02]  /*36fd0*/  LDL.LU.64 R146, [R1+0xb0] ;  /* 0x0000b00001927983 */ /* 0x000f640000300a00 */
[----:B------:R-:W-:Y:S02]  /*36fe0*/  @!P1 IADD3 R47, P3, P4, R26, UR60, R6 ;  /* 0x0000003c1a2f9c10 */ /* 0x000fe4000fc7e006 */
[----:B------:R-:W5:Y:S01]  /*36ff0*/  LDL.LU R39, [R1+0x85c] ;  /* 0x00085c0001277983 */ /* 0x000f620000300800 */
[----:B------:R-:W-:-:S06]  /*37000*/  PRMT R26, RZ, 0x7610, R26 ;  /* 0x00007610ff1a7816 */ /* 0x000fcc000000001a */
[----:B------:R-:W3:Y:S01]  /*37010*/  @!P2 LDG.E.U8 R26, desc[UR8][R18.64+0x88] ;  /* 0x00008808121aa981 */ /* 0x000ee2000c1e1100 */
[----:B------:R-:W-:Y:S02]  /*37020*/  @P1 LOP3.LUT R27, R27, 0x800, RZ, 0xfc, !PT ;  /* 0x000008001b1b1812 */ /* 0x000fe400078efcff */
[----:B------:R-:W-:Y:S02]  /*37030*/  @!P1 IADD3.X R46, R31, UR10, R25, P3, P4 ;  /* 0x0000000a1f2e9c10 */ /* 0x000fe40009fe8419 */
[----:B------:R-:W-:Y:S01]  /*37040*/  ISETP.LT.OR P1, PT, R24, 0xe9, !P5 ;  /* 0x000000e91800780c */ /* 0x000fe20006f21670 */
[----:B------:R-:W-:Y:S01]  /*37050*/  IMAD.U32 R31, RZ, RZ, UR7 ;  /* 0x00000007ff1f7e24 */ /* 0x000fe2000f8e00ff */
[----:B0-----:R-:W-:Y:S02]  /*37060*/  @!P2 IADD3 R32, P3, R40, R32, RZ ;  /* 0x000000202820a210 */ /* 0x001fe40007f7e0ff */
[----:B------:R-:W-:-:S03]  /*37070*/  LOP3.LUT R27, R27, 0xffffffbf, RZ, 0xc0, !PT ;  /* 0xffffffbf1b1b7812 */ /* 0x000fc600078ec0ff */
[----:B------:R-:W-:-:S06]  /*37080*/  @!P2 IMAD.X R33, R58, 0x1, R33, P3 ;  /* 0x000000013a21a824 */ /* 0x000fcc00018e0621 */
[----:B------:R-:W-:Y:S02]  /*37090*/  @!P1 IADD3 R45, P3, P4, R31, UR60, R6 ;  /* 0x0000003c1f2d9c10 */ /* 0x000fe4000fc7e006 */
[----:B------:R-:W-:Y:S02]  /*370a0*/  @P1 LOP3.LUT R27, R27, 0x40, RZ, 0xfc, !PT ;  /* 0x000000401b1b1812 */ /* 0x000fe400078efcff */
[----:B---3--:R-:W-:-:S04]  /*370b0*/  LOP3.LUT R26, R26, 0xff, RZ, 0xc0, !PT ;  /* 0x000000ff1a1a7812 */ /* 0x008fc800078ec0ff */
[----:B------:R-:W-:-:S05]  /*370c0*/  F2FP.F16.E4M3.UNPACK_B R26, R26 ;  /* 0x0000001aff1a723e */ /* 0x000fca00020006ff */
[----:B------:R-:W-:-:S05]  /*370d0*/  HADD2.F32 R26, -RZ, R26.H0_H0 ;  /* 0x2000001aff1a7230 */ /* 0x000fca0000004100 */
[----:B------:R-:W-:-:S04]  /*370e0*/  FMUL R26, R26, UR5 ;  /* 0x000000051a1a7c20 */ /* 0x000fc80008400000 */
[----:B------:R-:W-:Y:S01]  /*370f0*/  FFMA R26, R44, UR4, R26 ;  /* 0x000000042c1a7c23 */ /* 0x000fe2000800001a */
[----:B------:R-:W-:Y:S02]  /*37100*/  @!P1 IADD3.X R44, R34, UR10, R25, P3, P4 ;  /* 0x0000000a222c9c10 */ /* 0x000fe40009fe8419 */
[----:B------:R-:W-:Y:S02]  /*37110*/  LOP3.LUT P1, RZ, R2, 0x20, RZ, 0xc0, !PT ;  /* 0x0000002002ff7812 */ /* 0x000fe4000782c0ff */
[----:B------:R-:W-:-:S05]  /*37120*/  F2FP.SATFINITE.E4M3.F32.PACK_AB_MERGE_C R26, RZ, R26, RZ ;  /* 0x0000001aff1a723e */ /* 0x000fca00048070ff */
[----:B------:R0:W-:Y:S02]  /*37130*/  @!P2 STG.E.U8 desc[UR8][R32.64+0x88], R26 ;  /* 0x0000881a2000a986 */ /* 0x0001e4000c101108 */
[----:B0-----:R-:W-:-:S04]  /*37140*/  PRMT R26, RZ, 0x7610, R26 ;  /* 0x00007610ff1a7816 */ /* 0x001fc8000000001a */
[----:B------:R-:W0:Y:S02]  /*37150*/  @!P1 LDC.64 R32, c[0x0][0x5c0] ;  /* 0x00017000ff209b82 */ /* 0x000e240000000a00 */
[----:B------:R-:W3:Y:S01]  /*37160*/  @!P1 LDG.E.U8 R26, desc[UR8][R18.64+0x89] ;  /* 0x00008908121a9981 */ /* 0x000ee2000c1e1100 */
[----:B0-----:R-:W-:-:S05]  /*37170*/  @!P1 IADD3 R32, P3, R59, R32, RZ ;  /* 0x000000203b209210 */ /* 0x001fca0007f7e0ff */
[----:B------:R-:W-:Y:S01]  /*37180*/  @!P1 IMAD.X R33, R62, 0x1, R33, P3 ;  /* 0x000000013e219824 */ /* 0x000fe200018e0621 */
[----:B---3--:R-:W-:-:S04]  /*37190*/  LOP3.LUT R26, R26, 0xff, RZ, 0xc0, !PT ;  /* 0x000000ff1a1a7812 */ /* 0x008fc800078ec0ff */
        /* <DEDUP_REMOVED lines=16> */
[----:B------:R-:W-:Y:S01]  /*372a0*/  ISETP.LT.OR P3, PT, R24, 0xea, !P5 ;  /* 0x000000ea1800780c */ /* 0x000fe20006f61670 */
[----:B------:R-:W-:-:S12]  /*372b0*/  IMAD.U32 R40, RZ, RZ, UR7 ;  /* 0x00000007ff287e24 */ /* 0x000fd8000f8e00ff */
[----:B------:R-:W-:-:S04]  /*372c0*/  @!P3 IADD3 R40, P4, P5, R40, UR60, R6 ;  /* 0x0000003c2828bc10 */ /* 0x000fc8000fd9e006 */
        /* <DEDUP_REMOVED lines=8> */
[----:B------:R-:W-:Y:S02]  /*37350*/  LOP3.LUT R2, R2, 0xfffffffd, RZ, 0xc0, !PT ;  /* 0xfffffffd02027812 */ /* 0x000fe400078ec0ff */
[----:B------:R-:W-:Y:S01]  /*37360*/  LOP3.LUT P2, RZ, R29, 0x100000, RZ, 0xc0, !PT ;  /* 0x001000001dff7812 */ /* 0x000fe2000784c0ff */
[----:B------:R-:W2:Y:S01]  /*37370*/  LDL.LU.64 R142, [R1+0xa8] ;  /* 0x0000a800018e7983 */ /* 0x000ea20000300a00 */
        /* <DEDUP_REMOVED lines=9> */
[----:B------:R-:W3:Y:S01]  /*37410*/  @!P4 LDG.E.U8 R26, desc[UR8][R20.64+0x81] ;  /* 0x00008108141ac981 */ /* 0x000ee2000c1e1100 */
[----:B------:R-:W-:Y:S02]  /*37420*/  @P3 LOP3.LUT R2, R2, 0x2, RZ, 0xfc, !PT ;  /* 0x0000000202023812 */ /* 0x000fe400078efcff */
[----:B------:R-:W-:Y:S02]  /*37430*/  LOP3.LUT P3, RZ, R29, 0x200000, RZ, 0xc0, !PT ;  /* 0x002000001dff7812 */ /* 0x000fe4000786c0ff */
[----:B---3--:R-:W-:-:S04]  /*37440*/  LOP3.LUT R26, R26, 0xff, RZ, 0xc0, !PT ;  /* 0x000000ff1a1a7812 */ /* 0x008fc800078ec0ff */
[----:B------:R-:W-:-:S05]  /*37450*/  F2FP.F16.E4M3.UNPACK_B R26, R26 ;  /* 0x0000001aff1a723e */ /* 0x000fca00020006ff */
[----:B------:R-:W-:-:S05]  /*37460*/  HADD2.F32 R26, -RZ, R26.H0_H0 ;  /* 0x2000001aff1a7230 */ /* 0x000fca0000004100 */
[----:B------:R-:W-:-:S04]  /*37470*/  FMUL R26, R26, UR5 ;  /* 0x000000051a1a7c20 */ /* 0x000fc80008400000 */
[----:B-----5:R-:W-:Y:S01]  /*37480*/  FFMA R26, R149, UR4, R26 ;  /* 0x00000004951a7c23 */ /* 0x020fe2000800001a */
[----:B------:R-:W-:Y:S01]  /*37490*/  ISETP.LT.OR P1, PT, R24, 0xe1, !P6 ;  /* 0x000000e11800780c */ /* 0x000fe20007721670 */
[----:B------:R-:W-:Y:S02]  /*374a0*/  IMAD.U32 R37, RZ, RZ, UR7 ;  /* 0x00000007ff257e24 */ /* 0x000fe4000f8e00ff */
[----:B------:R-:W-:Y:S01]  /*374b0*/  IMAD.U32 R36, RZ, RZ, UR6 ;  /* 0x00000006ff247e24 */ /* 0x000fe2000f8e00ff */
[----:B------:R-:W3:Y:S01]  /*374c0*/  LDL.LU R149, [R1+0x860] ;  /* 0x0008600001957983 */ /* 0x000ee20000300800 */
        /* <DEDUP_REMOVED lines=8> */
[----:B------:R-:W-:-:S05]  /*37550*/  FFMA R32, R148, UR4, R32 ;  /* 0x0000000494207c23 */ /* 0x000fca0008000020 */
[----:B------:R-:W-:-:S05]  /*37560*/  F2FP.SATFINITE.E4M3.F32.PACK_AB_MERGE_C R32, RZ, R32, RZ ;  /* 0x00000020ff20723e */ /* 0x000fca00048070ff */
[----:B------:R0:W-:Y:S02]  /*37570*/  @!P3 STG.E.U8 desc[UR8][R146.64+0x80], R32 ;  /* 0x000080209200b986 */ /* 0x0001e4000c101108 */
[----:B0-----:R-:W-:-:S06]  /*37580*/  PRMT R32, RZ, 0x7610, R32 ;  /* 0x00007610ff207816 */ /* 0x001fcc0000000020 */
[----:B------:R-:W4:Y:S01]  /*37590*/  @!P2 LDG.E.U8 R32, desc[UR8][R22.64+0x81] ;  /* 0x000081081620a981 */ /* 0x000f22000c1e1100 */
[----:B------:R-:W-:-:S04]  /*375a0*/  @!P1 IADD3 R37, P5, P6, R37, UR16, R6 ;  /* 0x0000001025259c10 */ /* 0x000fc8000febe006 */
[----:B------:R-:W-:Y:S02]  /*375b0*/  @!P1 IADD3.X R36, R36, UR61, R25, P5, P6 ;  /* 0x0000003d24249c10 */ /* 0x000fe4000afec419 */
[----:B------:R-:W-:-:S04]  /*375c0*/  ISETP.GE.AND P6, PT, R3, 0x109, PT ;  /* 0x000001090300780c */ /* 0x000fc80003fc6270 */
[----:B------:R-:W-:Y:S01]  /*375d0*/  ISETP.LT.OR P4, PT, R24, 0xe2, !P6 ;  /* 0x000000e21800780c */ /* 0x000fe20007781670 */
[----:B------:R-:W-:-:S12]  /*375e0*/  IMAD.U32 R26, RZ, RZ, UR6 ;  /* 0x00000006ff1a7e24 */ /* 0x000fd8000f8e00ff */
[----:B------:R-:W-:-:S04]  /*375f0*/  @!P4 IADD3 R31, P5, P6, R31, UR16, R6 ;  /* 0x000000101f1fcc10 */ /* 0x000fc8000febe006 */
[----:B------:R-:W-:Y:S02]  /*37600*/  @!P4 IADD3.X R26, R26, UR61, R25, P5, P6 ;  /* 0x0000003d1a1acc10 */ /* 0x000fe4000afec419 */
[----:B------:R-:W-:-:S13]  /*37610*/  ISETP.LT.OR P5, PT, R24, 0x89, !P0 ;  /* 0x000000891800780c */ /* 0x000fda00047a1670 */
[----:B------:R-:W0:Y:S01]  /*37620*/  @!P5 LDC.64 R34, c[0x0][0x5c0] ;  /* 0x00017000ff22db82 */ /* 0x000e220000000a00 */
[----:B------:R-:W-:Y:S01]  /*37630*/  @!P5 IMAD.MOV.U32 R33, RZ, RZ, R25 ;  /* 0x000000ffff21d224 */ /* 0x000fe200078e0019 */
[----:B----4-:R-:W-:-:S04]  /*37640*/  LOP3.LUT R32, R32, 0xff, RZ, 0xc0, !PT ;  /* 0x000000ff20207812 */ /* 0x010fc800078ec0ff */
[----:B------:R-:W-:-:S05]  /*37650*/  F2FP.F16.E4M3.UNPACK_B R32, R32 ;  /* 0x00000020ff20723e */ /* 0x000fca00020006ff */
[----:B------:R-:W-:-:S05]  /*37660*/  HADD2.F32 R32, -RZ, R32.H0_H0 ;  /* 0x20000020ff207230 */ /* 0x000fca0000004100 */
[----:B------:R-:W-:-:S04]  /*37670*/  FMUL R32, R32, UR5 ;  /* 0x0000000520207c20 */ /* 0x000fc80008400000 */
[----:B------:R-:W-:-:S05]  /*37680*/  FFMA R32, R39, UR4, R32 ;  /* 0x0000000427207c23 */ /* 0x000fca0008000020 */
[----:B------:R-:W-:-:S05]  /*37690*/  F2FP.SATFINITE.E4M3.F32.PACK_AB_MERGE_C R32, RZ, R32, RZ ;  /* 0x00000020ff20723e */ /* 0x000fca00048070ff */
[----:B--2---:R1:W-:Y:S02]  /*376a0*/  @!P2 STG.E.U8 desc[UR8][R142.64+0x81], R32 ;  /* 0x000081208e00a986 */ /* 0x0043e4000c101108 */
[----:B-1----:R-:W-:Y:S02]  /*376b0*/  @!P5 IMAD.MOV.U32 R32, RZ, RZ, R6 ;  /* 0x000000ffff20d224 */ /* 0x002fe400078e0006 */
[----:B------:R-:W-:Y:S01]  /*376c0*/  @!P5 IMAD R39, R5, 0x180, RZ ;  /* 0x000001800527d824 */ /* 0x000fe200078e02ff */
[----:B------:R-:W2:Y:S01]  /*376d0*/  LDL.LU R142, [R1+0x864] ;  /* 0x00086400018e7983 */ /* 0x000ea20000300800 */
[C---:B------:R-:W-:Y:S01]  /*376e0*/  LOP3.LUT P3, RZ, R29.reuse, 0x80000, RZ, 0xc0, !PT ;  /* 0x000800001dff7812 */ /* 0x040fe2000786c0ff */
[----:B------:R-:W-:Y:S02]  /*376f0*/  @!P5 IMAD.WIDE.U32 R32, R4, 0x180, R32 ;  /* 0x000001800420d825 */ /* 0x000fe400078e0020 */
[----:B------:R-:W4:Y:S04]  /*37700*/  LDL.LU R143, [R1+0x868] ;  /* 0x00086800018f7983 */ /* 0x000f280000300800 */
[----:B------:R-:W5:Y:S01]  /*37710*/  LDL.LU.64 R58, [R1+0xb8] ;  /* 0x0000b800013a7983 */ /* 0x000f620000300a00 */
[----:B------:R-:W-:-:S03]  /*37720*/  LOP3.LUT P2, RZ, R29, 0x10000, RZ, 0xc0, !PT ;  /* 0x000100001dff7812 */ /* 0x000fc6000784c0ff */
[----:B------:R-:W5:Y:S01]  /*37730*/  LDL.LU R147, [R1+0x86c] ;  /* 0x00086c0001937983 */ /* 0x000f620000300800 */
[----:B0-----:R-:W-:Y:S02]  /*37740*/  @!P5 IADD3 R32, P6, R32, R34, RZ ;  /* 0x000000222020d210 */ /* 0x001fe40007fde0ff */
[----:B------:R-:W-:-:S06]  /*37750*/  PRMT R34, RZ, 0x7610, R34 ;  /* 0x00007610ff227816 */ /* 0x000fcc0000000022 */
[----:B------:R-:W3:Y:S01]  /*37760*/  @!P5 LDG.E.U8 R34, desc[UR8][R20.64+0x88] ;  /* 0x000088081422d981 */ /* 0x000ee2000c1e1100 */
[----:B------:R-:W-:Y:S02]  /*37770*/  @!P5 IADD3.X R33, R35, R33, R39, P6, !PT ;  /* 0x000000212321d210 */ /* 0x000fe400037fe427 */
[----:B---3--:R-:W-:-:S04]  /*37780*/  LOP3.LUT R34, R34, 0xff, RZ, 0xc0, !PT ;  /* 0x000000ff22227812 */ /* 0x008fc800078ec0ff */
[----:B------:R-:W-:-:S05]  /*37790*/  F2FP.F16.E4M3.UNPACK_B R34, R34 ;  /* 0x00000022ff22723e */ /* 0x000fca00020006ff */
[----:B------:R-:W-:-:S05]  /*377a0*/  HADD2.F32 R34, -RZ, R34.H0_H0 ;  /* 0x20000022ff227230 */ /* 0x000fca0000004100 */
[----:B------:R-:W-:-:S04]  /*377b0*/  FMUL R34, R34, UR5 ;  /* 0x0000000522227c20 */ /* 0x000fc80008400000 */
[----:B------:R-:W-:Y:S02]  /*377c0*/  FFMA R34, R149, UR4, R34 ;  /* 0x0000000495227c23 */ /* 0x000fe40008000022 */
[----:B------:R-:W3:Y:S03]  /*377d0*/  LDL.LU.64 R148, [R1+0xa0] ;  /* 0x0000a00001947983 */ /* 0x000ee60000300a00 */
[----:B------:R-:W-:-:S05]  /*377e0*/  F2FP.SATFINITE.E4M3.F32.PACK_AB_MERGE_C R34, RZ, R34, RZ ;  /* 0x00000022ff22723e */ /* 0x000fca00048070ff */
[----:B------:R0:W-:Y:S01]  /*377f0*/  @!P5 STG.E.U8 desc[UR8][R32.64+0x88], R34 ;  /* 0x000088222000d986 */ /* 0x0001e2000c101108 */
[----:B------:R-:W-:-:S13]  /*37800*/  ISETP.LT.OR P5, PT, R24, 0x8a, !P0 ;  /* 0x0000008a1800780c */ /* 0x000fda00047a1670 */
[----:B0-----:R-:W0:Y:S01]  /*37810*/  @!P5 LDC.64 R34, c[0x0][0x5c0] ;  /* 0x00017000ff22db82 */ /* 0x001e220000000a00 */
[----:B------:R-:W-:Y:S02]  /*37820*/  @!P5 IMAD.MOV.U32 R32, RZ, RZ, R6 ;  /* 0x000000ffff20d224 */ /* 0x000fe400078e0006 */
[----:B------:R-:W-:Y:S02]  /*37830*/  @!P5 IMAD.MOV.U32 R33, RZ, RZ, R25 ;  /* 0x000000ffff21d224 */ /* 0x000fe400078e0019 */
[----:B------:R-:W-:-:S03]  /*37840*/  @!P5 IMAD.WIDE.U32 R32, R4, 0x180, R32 ;  /* 0x000001800420d825 */ /* 0x000fc600078e0020 */
[----:B0-----:R-:W-:Y:S02]  /*37850*/  @!P5 IADD3 R32, P6, R32, R34, RZ ;  /* 0x000000222020d210 */ /* 0x001fe40007fde0ff */
[----:B------:R-:W-:-:S06]  /*37860*/  PRMT R34, RZ, 0x7610, R34 ;  /* 0x00007610ff227816 */ /* 0x000fcc0000000022 */
[----:B------:R-:W2:Y:S01]  /*37870*/  @!P5 LDG.E.U8 R34, desc[UR8][R20.64+0x89] ;  /* 0x000089081422d981 */ /* 0x000ea2000c1e1100 */
[----:B------:R-:W-:-:S05]  /*37880*/  @!P5 IMAD R39, R5, 0x180, RZ ;  /* 0x000001800527d824 */ /* 0x000fca00078e02ff */
[----:B------:R-:W-:Y:S02]  /*37890*/  @!P5 IADD3.X R33, R35, R33, R39, P6, !PT ;  /* 0x000000212321d210 */ /* 0x000fe400037fe427 */
        /* <DEDUP_REMOVED lines=15> */
[----:B------:R-:W-:Y:S01]  /*37990*/  FFMA R32, R143, UR4, R32 ;  /* 0x000000048f207c23 */ /* 0x000fe20008000020 */
[----:B------:R-:W-:Y:S02]  /*379a0*/  @P1 LOP3.LUT R2, R2, 0x4, RZ, 0xfc, !PT ;  /* 0x0000000402021812 */ /* 0x000fe400078efcff */
[----:B------:R-:W-:Y:S01]  /*379b0*/  PRMT R34, RZ, 0x7610, R34 ;  /* 0x00007610ff227816 */ /* 0x000fe20000000022 */
[----:B------:R-:W4:Y:S01]  /*379c0*/  LDL.LU R143, [R1+0x874] ;  /* 0x00087400018f7983 */ /* 0x000f220000300800 */
[----:B------:R-:W-:-:S05]  /*379d0*/  F2FP.SATFINITE.E4M3.F32.PACK_AB_MERGE_C R32, RZ, R32, RZ ;  /* 0x00000020ff20723e */ /* 0x000fca00048070ff */
[----:B-----5:R0:W-:Y:S02]  /*379e0*/  @!P3 STG.E.U8 desc[UR8][R58.64+0x88], R32 ;  /* 0x000088203a00b986 */ /* 0x0201e4000c101108 */
[----:B0-----:R-:W-:-:S06]  /*379f0*/  PRMT R32, RZ, 0x7610, R32 ;  /* 0x00007610ff207816 */ /* 0x001fcc0000000020 */
[----:B------:R-:W5:Y:S01]  /*37a00*/  @!P2 LDG.E.U8 R32, desc[UR8][R22.64+0x89] ;  /* 0x000089081620a981 */ /* 0x000f62000c1e1100 */
[----:B------:R-:W-:-:S04]  /*37a10*/  ISETP.GE.AND P1, PT, R3, 0x1, PT ;  /* 0x000000010300780c */ /* 0x000fc80003f26270 */
[----:B------:R-:W-:Y:S02]  /*37a20*/  ISETP.LT.OR P5, PT, R24, 0x91, !P1 ;  /* 0x000000911800780c */ /* 0x000fe40004fa1670 */
[----:B-----5:R-:W-:-:S04]  /*37a30*/  LOP3.LUT R32, R32, 0xff, RZ, 0xc0, !PT ;  /* 0x000000ff20207812 */ /* 0x020fc800078ec0ff */
[----:B------:R-:W-:-:S05]  /*37a40*/  F2FP.F16.E4M3.UNPACK_B R32, R32 ;  /* 0x00000020ff20723e */ /* 0x000fca00020006ff */
[----:B------:R-:W-:-:S05]  /*37a50*/  HADD2.F32 R32, -RZ, R32.H0_H0 ;  /* 0x20000020ff207230 */ /* 0x000fca0000004100 */
[----:B------:R-:W-:-:S04]  /*37a60*/  FMUL R32, R32, UR5 ;  /* 0x0000000520207c20 */ /* 0x000fc80008400000 */
[----:B------:R-:W-:-:S05]  /*37a70*/  FFMA R32, R147, UR4, R32 ;  /* 0x0000000493207c23 */ /* 0x000fca0008000020 */
[----:B------:R-:W-:-:S05]  /*37a80*/  F2FP.SATFINITE.E4M3.F32.PACK_AB_MERGE_C R32, RZ, R32, RZ ;  /* 0x00000020ff20723e */ /* 0x000fca00048070ff */
[----:B---3--:R0:W-:Y:S04]  /*37a90*/  @!P2 STG.E.U8 desc[UR8][R148.64+0x89], R32 ;  /* 0x000089209400a986 */ /* 0x0081e8000c101108 */
[----:B------:R-:W3:Y:S01]  /*37aa0*/  @!P5 LDG.E.U8 R34, desc[UR8][R8.64+0x90] ;  /* 0x000090080822d981 */ /* 0x000ee2000c1e1100 */
[----:B0-----:R-:W0:Y:S01]  /*37ab0*/  @!P5 LDC.64 R32, c[0x0][0x5c0] ;  /* 0x00017000ff20db82 */ /* 0x001e220000000a00 */
[----:B------:R-:W-:Y:S02]  /*37ac0*/  LOP3.LUT P3, RZ, R29, 0x400, RZ, 0xc0, !PT ;  /* 0x000004001dff7812 */ /* 0x000fe4000786c0ff */
[----:B------:R-:W5:Y:S01]  /*37ad0*/  LDL.LU R149, [R1+0x878] ;  /* 0x0008780001957983 */ /* 0x000f620000300800 */
[----:B0-----:R-:W-:-:S05]  /*37ae0*/  @!P5 IADD3 R32, P6, R6, R32, RZ ;  /* 0x000000200620d210 */ /* 0x001fca0007fde0ff */
[----:B------:R-:W-:Y:S01]  /*37af0*/  @!P5 IMAD.X R33, R25, 0x1, R33, P6 ;  /* 0x000000011921d824 */ /* 0x000fe200030e0621 */
[----:B---3--:R-:W-:-:S04]  /*37b00*/  LOP3.LUT R34, R34, 0xff, RZ, 0xc0, !PT ;  /* 0x000000ff22227812 */ /* 0x008fc800078ec0ff */
        /* <DEDUP_REMOVED lines=28> */
[----:B-----5:R-:W-:-:S05]  /*37cd0*/  FFMA R32, R149, UR4, R32 ;  /* 0x0000000495207c23 */ /* 0x020fca0008000020 */
[----:B------:R-:W-:-:S05]  /*37ce0*/  F2FP.SATFINITE.E4M3.F32.PACK_AB_MERGE_C R32, RZ, R32, RZ ;  /* 0x00000020ff20723e */ /* 0x000fca00048070ff */
[----:B------:R0:W-:Y:S02]  /*37cf0*/  @!P3 STG.E.U8 desc[UR8][R162.64+0x90], R32 ;  /* 0x00009020a200b986 */ /* 0x0001e4000c101108 */
[----:B0-----:R-:W-:-:S06]  /*37d00*/  PRMT R32, RZ, 0x7610, R32 ;  /* 0x00007610ff207816 */ /* 0x001fcc0000000020 */
[----:B------:R-:W4:Y:S01]  /*37d10*/  @!P2 LDG.E.U8 R32, desc[UR8][R10.64+0x91] ;  /* 0x000091080a20a981 */ /* 0x000f22000c1e1100 */
[----:B------:R-:W-:Y:S02]  /*37d20*/  ISETP.LT.OR P5, PT, R24, 0x99, !P1 ;  /* 0x000000991800780c */ /* 0x000fe40004fa1670 */
[----:B------:R-:W-:Y:S02]  /*37d30*/  PRMT R34, RZ, 0x7610, R34 ;  /* 0x00007610ff227816 */ /* 0x000fe40000000022 */
[----:B----4-:R-:W-:-:S04]  /*37d40*/  LOP3.LUT R32, R32, 0xff, RZ, 0xc0, !PT ;  /* 0x000000ff20207812 */ /* 0x010fc800078ec0ff */
[----:B------:R-:W-:-:S05]  /*37d50*/  F2FP.F16.E4M3.UNPACK_B R32, R32 ;  /* 0x00000020ff20723e */ /* 0x000fca00020006ff */
[----:B------:R-:W-:-:S05]  /*37d60*/  HADD2.F32 R32, -RZ, R32.H0_H0 ;  /* 0x20000020ff207230 */ /* 0x000fca0000004100 */
[----:B------:R-:W-:-:S04]  /*37d70*/  FMUL R32, R32, UR5 ;  /* 0x0000000520207c20 */ /* 0x000fc80008400000 */
[----:B--2---:R-:W-:Y:S02]  /*37d80*/  FFMA R32, R142, UR4, R32 ;  /* 0x000000048e207c23 */ /* 0x004fe40008000020 */
[----:B------:R-:W2:Y:S01]  /*37d90*/  LDL.LU R142, [R1+0x884] ;  /* 0x00088400018e7983 */ /* 0x000ea20000300800 */
[----:B------:R-:W-:-:S03]  /*37da0*/  LOP3.LUT P3, RZ, R29, 0x100, RZ, 0xc0, !PT ;  /* 0x000001001dff7812 */ /* 0x000fc6000786c0ff */
[----:B------:R-:W4:Y:S01]  /*37db0*/  LDL.LU R149, [R1+0x888] ;  /* 0x0008880001957983 */ /* 0x000f220000300800 */
[----:B------:R-:W-:-:S05]  /*37dc0*/  F2FP.SATFINITE.E4M3.F32.PACK_AB_MERGE_C R32, RZ, R32, RZ ;  /* 0x00000020ff20723e */ /* 0x000fca00048070ff */
[----:B------:R0:W-:Y:S04]  /*37dd0*/  @!P2 STG.E.U8 desc[UR8][R160.64+0x91], R32 ;  /* 0x00009120a000a986 */ /* 0x0001e8000c101108 */
[----:B------:R-:W5:Y:S01]  /*37de0*/  @!P5 LDG.E.U8 R34, desc[UR8][R8.64+0x98] ;  /* 0x000098080822d981 */ /* 0x000f62000c1e1100 */
[----:B0-----:R-:W0:Y:S02]  /*37df0*/  @!P5 LDC.64 R32, c[0x0][0x5c0] ;  /* 0x00017000ff20db82 */ /* 0x001e240000000a00 */
[----:B0-----:R-:W-:-:S05]  /*37e00*/  @!P5 IADD3 R32, P6, R6, R32, RZ ;  /* 0x000000200620d210 */ /* 0x001fca0007fde0ff */
[----:B------:R-:W-:Y:S01]  /*37e10*/  @!P5 IMAD.X R33, R25, 0x1, R33, P6 ;  /* 0x000000011921d824 */ /* 0x000fe200030e0621 */
[----:B-----5:R-:W-:-:S04]  /*37e20*/  LOP3.LUT R34, R34, 0xff, RZ, 0xc0, !PT ;  /* 0x000000ff22227812 */ /* 0x020fc800078ec0ff */
[----:B------:R-:W-:-:S05]  /*37e30*/  F2FP.F16.E4M3.UNPACK_B R34, R34 ;  /* 0x00000022ff22723e */ /* 0x000fca00020006ff */
[----:B------:R-:W-:-:S05]  /*37e40*/  HADD2.F32 R34, -RZ, R34.H0_H0 ;  /* 0x20000022ff227230 */ /* 0x000fca0000004100 */
[----:B------:R-:W-:-:S04]  /*37e50*/  FMUL R34, R34, UR5 ;  /* 0x0000000522227c20 */ /* 0x000fc80008400000 */
[----:B---3--:R-:W-:Y:S01]  /*37e60*/  FFMA R34, R143, UR4, R34 ;  /* 0x000000048f227c23 */ /* 0x008fe20008000022 */
[----:B------:R-:W-:Y:S01]  /*37e70*/  LOP3.LUT P2, RZ, R29, 0x20, RZ, 0xc0, !PT ;  /* 0x000000201dff7812 */ /* 0x000fe2000784c0ff */
[----:B------:R-:W3:Y:S03]  /*37e80*/  LDL.LU R143, [R1+0x88c] ;  /* 0x00088c00018f7983 */ /* 0x000ee60000300800 */
[----:B------:R-:W-:-:S05]  /*37e90*/  F2FP.SATFINITE.E4M3.F32.PACK_AB_MERGE_C R34, RZ, R34, RZ ;  /* 0x00000022ff22723e */ /* 0x000fca00048070ff */
[----:B------:R0:W-:Y:S01]  /*37ea0*/  @!P5 STG.E.U8 desc[UR8][R32.64+0x98], R34 ;  /* 0x000098222000d986 */ /* 0x0001e2000c101108 */
[----:B------:R-:W-:Y:S02]  /*37eb0*/  ISETP.LT.OR P5, PT, R24, 0x9a, !P1 ;  /* 0x0000009a1800780c */ /* 0x000fe40004fa1670 */
[----:B0-----:R-:W-:-:S11]  /*37ec0*/  PRMT R34, RZ, 0x7610, R34 ;  /* 0x00007610ff227816 */ /* 0x001fd60000000022 */
[----:B------:R-:W0:Y:S01]  /*37ed0*/  @!P5 LDC.64 R32, c[0x0][0x5c0] ;  /* 0x00017000ff20db82 */ /* 0x000e220000000a00 */
[----:B------:R-:W5:Y:S01]  /*37ee0*/  @!P5 LDG.E.U8 R34, desc[UR8][R8.64+0x99] ;  /* 0x000099080822d981 */ /* 0x000f62000c1e1100 */
[----:B0-----:R-:W-:-:S05]  /*37ef0*/  @!P5 IADD3 R32, P6, R6, R32, RZ ;  /* 0x000000200620d210 */ /* 0x001fca0007fde0ff */
[----:B------:R-:W-:Y:S01]  /*37f00*/  @!P5 IMAD.X R33, R25, 0x1, R33, P6 ;  /* 0x000000011921d824 */ /* 0x000fe200030e0621 */
[----:B-----5:R-:W-:-:S04]  /*37f10*/  LOP3.LUT R34, R34, 0xff, RZ, 0xc0, !PT ;  /* 0x000000ff22227812 */ /* 0x020fc800078ec0ff */
[----:B------:R-:W-:-:S05]  /*37f20*/  F2FP.F16.E4M3.UNPACK_B R34, R34 ;  /* 0x00000022ff22723e */ /* 0x000fca00020006ff */
[----:B------:R-:W-:-:S05]  /*37f30*/  HADD2.F32 R34, -RZ, R34.H0_H0 ;  /* 0x20000022ff227230 */ /* 0x000fca0000004100 */
[----:B------:R-:W-:-:S04]  /*37f40*/  FMUL R34, R34, UR5 ;  /* 0x0000000522227c20 */ /* 0x000fc80008400000 */
[----:B--2---:R-:W-:Y:S01]  /*37f50*/  FFMA R34, R142, UR4, R34 ;  /* 0x000000048e227c23 */ /* 0x004fe20008000022 */
[----:B------:R-:W-:Y:S01]  /*37f60*/  LOP3.LUT P6, RZ, R29, 0x8, RZ, 0xc0, !PT ;  /* 0x000000081dff7812 */ /* 0x000fe200078cc0ff */
[----:B------:R-:W2:Y:S03]  /*37f70*/  LDL.LU R142, [R1+0x890] ;  /* 0x00089000018e7983 */ /* 0x000ea60000300800 */
[----:B------:R-:W-:-:S05]  /*37f80*/  F2FP.SATFINITE.E4M3.F32.PACK_AB_MERGE_C R34, RZ, R34, RZ ;  /* 0x00000022ff22723e */ /* 0x000fca00048070ff */
[----:B------:R0:W-:Y:S02]  /*37f90*/  @!P5 STG.E.U8 desc[UR8][R32.64+0x99], R34 ;  /* 0x000099222000d986 */ /* 0x0001e4000c101108 */
[----:B0-----:R-:W-:-:S06]  /*37fa0*/  PRMT R32, RZ, 0x7610, R32 ;  /* 0x00007610ff207816 */ /* 0x001fcc0000000020 */
[----:B------:R-:W5:Y:S02]  /*37fb0*/  @!P3 LDG.E.U8 R32, desc[UR8][R10.64+0x98] ;  /* 0x000098080a20b981 */ /* 0x000f64000c1e1100 */
[----:B-----5:R-:W-:-:S04]  /*37fc0*/  LOP3.LUT R32, R32, 0xff, RZ, 0xc0, !PT ;  /* 0x000000ff20207812 */ /* 0x020fc800078ec0ff */
[----:B------:R-:W-:-:S05]  /*37fd0*/  F2FP.F16.E4M3.UNPACK_B R32, R32 ;  /* 0x00000020ff20723e */ /* 0x000fca00020006ff */
[----:B------:R-:W-:-:S05]  /*37fe0*/  HADD2.F32 R32, -RZ, R32.H0_H0 ;  /* 0x20000020ff207230 */ /* 0x000fca0000004100 */
[----:B------:R-:W-:-:S04]  /*37ff0*/  FMUL R32, R32, UR5 ;  /* 0x0000000520207c20 */ /* 0x000fc80008400000 */
[----:B----4-:R-:W-:Y:S01]  /*38000*/  FFMA R32, R149, UR4, R32 ;  /* 0x0000000495207c23 */ /* 0x010fe20008000020 */
[----:B------:R-:W-:Y:S01]  /*38010*/  LOP3.LUT R2, R2, 0xffffffef, RZ, 0xc0, !PT ;  /* 0xffffffef02027812 */ /* 0x000fe200078ec0ff */
[----:B------:R-:W4:Y:S03]  /*38020*/  LDL.LU R149, [R1+0x894] ;  /* 0x0008940001957983 */ /* 0x000f260000300800 */
        /* <DEDUP_REMOVED lines=8> */
[----:B---3--:R-:W-:Y:S01]  /*380b0*/  FFMA R32, R143, UR4, R32 ;  /* 0x000000048f207c23 */ /* 0x008fe20008000020 */
[----:B------:R-:W-:Y:S02]  /*380c0*/  @P4 LOP3.LUT R2, R2, 0x10, RZ, 0xfc, !PT ;  /* 0x0000001002024812 */ /* 0x000fe400078efcff */
[----:B------:R-:W-:Y:S02]  /*380d0*/  LOP3.LUT P3, RZ, R27, 0x8, RZ, 0xc0, !PT ;  /* 0x000000081bff7812 */ /* 0x000fe4000786c0ff */
[----:B------:R-:W-:Y:S01]  /*380e0*/  PRMT R34, RZ, 0x7610, R34 ;  /* 0x00007610ff227816 */ /* 0x000fe20000000022 */
[----:B------:R-:W3:Y:S01]  /*380f0*/  LDL.LU R143, [R1+0x898] ;  /* 0x00089800018f7983 */ /* 0x000ee20000300800 */
[----:B------:R-:W-:-:S05]  /*38100*/  F2FP.SATFINITE.E4M3.F32.PACK_AB_MERGE_C R32, RZ, R32, RZ ;  /* 0x00000020ff20723e */ /* 0x000fca00048070ff */
[----:B------:R0:W-:Y:S02]  /*38110*/  @!P2 STG.E.U8 desc[UR8][R170.64+0x99], R32 ;  /* 0x00009920aa00a986 */ /* 0x0001e4000c101108 */
[----:B0-----:R-:W-:-:S06]  /*38120*/  PRMT R32, RZ, 0x7610, R32 ;  /* 0x00007610ff207816 */ /* 0x001fcc0000000020 */
[----:B------:R-:W5:Y:S01]  /*38130*/  @!P6 LDG.E.U8 R32, desc[UR8][R12.64+0x90] ;  /* 0x000090080c20e981 */ /* 0x000f62000c1e1100 */
[----:B------:R-:W-:Y:S02]  /*38140*/  LOP3.LUT P4, RZ, R29, 0x4, RZ, 0xc0, !PT ;  /* 0x000000041dff7812 */ /* 0x000fe4000788c0ff */
        /* <DEDUP_REMOVED lines=16> */
[----:B------:R-:W-:Y:S01]  /*38250*/  LOP3.LUT P6, RZ, R29, 0x2, RZ, 0xc0, !PT ;  /* 0x000000021dff7812 */ /* 0x000fe200078cc0ff */
[----:B------:R-:W4:Y:S03]  /*38260*/  LDL.LU R149, [R1+0x8a0] ;  /* 0x0008a00001957983 */ /* 0x000f260000300800 */
        /* <DEDUP_REMOVED lines=15> */
[----:B0-----:R-:W-:Y:S01]  /*38360*/  PRMT R34, RZ, 0x7610, R34 ;  /* 0x00007610ff227816 */ /* 0x001fe20000000022 */
[----:B------:R-:W0:Y:S05]  /*38370*/  @!P2 LDC.64 R32, c[0x0][0x5c0] ;  /* 0x00017000ff20ab82 */ /* 0x000e2a0000000a00 */
        /* <DEDUP_REMOVED lines=19> */
[----:B------:R-:W-:Y:S02]  /*384b0*/  PRMT R34, RZ, 0x7610, R34 ;  /* 0x00007610ff227816 */ /* 0x000fe40000000022 */
[----:B------:R-:W-:Y:S01]  /*384c0*/  LOP3.LUT P2, RZ, R0, 0x80000, RZ, 0xc0, !PT ;  /* 0x0008000000ff7812 */ /* 0x000fe2000784c0ff */
[----:B------:R-:W4:Y:S01]  /*384d0*/  LDL.LU R149, [R1+0x8ac] ;  /* 0x0008ac0001957983 */ /* 0x000f220000300800 */
        /* <DEDUP_REMOVED lines=47> */
[----:B------:R-:W-:Y:S02]  /*387d0*/  PRMT R34, RZ, 0x7610, R34 ;  /* 0x00007610ff227816 */ /* 0x000fe40000000022 */
[----:B------:R-:W-:Y:S01]  /*387e0*/  LOP3.LUT P2, RZ, R0, 0x1000, RZ, 0xc0, !PT ;  /* 0x0000100000ff7812 */ /* 0x000fe2000784c0ff */
[----:B------:R-:W3:Y:S01]  /*387f0*/  LDL.LU R143, [R1+0x8bc] ;  /* 0x0008bc00018f7983 */ /* 0x000ee20000300800 */
        /* <DEDUP_REMOVED lines=47> */
[----:B------:R-:W-:Y:S02]  /*38af0*/  PRMT R34, RZ, 0x7610, R34 ;  /* 0x00007610ff227816 */ /* 0x000fe40000000022 */
[----:B------:R-:W-:Y:S01]  /*38b00*/  LOP3.LUT P2, RZ, R0, 0x80, RZ, 0xc0, !PT ;  /* 0x0000008000ff7812 */ /* 0x000fe2000784c0ff */
[----:B------:R-:W2:Y:S01]  /*38b10*/  LDL.LU R142, [R1+0x8cc] ;  /* 0x0008cc00018e7983 */ /* 0x000ea20000300800 */
        /* <DEDUP_REMOVED lines=8> */
[----:B----4-:R-:W-:-:S05]  /*38ba0*/  FFMA R32, R149, UR4, R32 ;  /* 0x0000000495207c23 */ /* 0x010fca0008000020 */
[----:B------:R-:W-:-:S05]  /*38bb0*/  F2FP.SATFINITE.E4M3.F32.PACK_AB_MERGE_C R32, RZ, R32, RZ ;  /* 0x00000020ff20723e */ /* 0x000fca00048070ff */
[----:B------:R0:W-:Y:S04]  /*38bc0*/  @!P4 STG.E.U8 desc[UR8][R178.64+0x99], R32 ;  /* 0x00009920b200c986 */ /* 0x0001e8000c101108 */
        /* <DEDUP_REMOVED lines=8> */
[----:B---3--:R-:W-:Y:S02]  /*38c50*/  FFMA R34, R143, UR4, R34 ;  /* 0x000000048f227c23 */ /* 0x008fe40008000022 */
[----:B------:R-:W3:Y:S04]  /*38c60*/  LDL.LU R143, [R1+0x8d0] ;  /* 0x0008d000018f7983 */ /* 0x000ee80000300800 */
[----:B------:R-:W4:Y:S04]  /*38c70*/  LDL.LU R149, [R1+0x8d4] ;  /* 0x0008d40001957983 */ /* 0x000f280000300800 */
[----:B------:R-:W5:Y:S01]  /*38c80*/  LDL.LU R58, [R1+0x8d8] ;  /* 0x0008d800013a7983 */ /* 0x000f620000300800 */
[----:B------:R-:W-:-:S03]  /*38c90*/  F2FP.SATFINITE.E4M3.F32.PACK_AB_MERGE_C R34, RZ, R34, RZ ;  /* 0x00000022ff22723e */ /* 0x000fc600048070ff */
[----:B------:R-:W5:Y:S04]  /*38ca0*/  LDL.LU.64 R146, [R1+0xc8] ;  /* 0x0000c80001927983 */ /* 0x000f680000300a00 */
[----:B------:R-:W5:Y:S04]  /*38cb0*/  LDL.LU R148, [R1+0x8dc] ;  /* 0x0008dc0001947983 */ /* 0x000f680000300800 */
[----:B------:R0:W-:Y:S02]  /*38cc0*/  @!P3 STG.E.U8 desc[UR8][R32.64+0x98], R34 ;  /* 0x000098222000b986 */ /* 0x0001e4000c101108 */
[----:B0-----:R-:W-:Y:S01]  /*38cd0*/  PRMT R34, RZ, 0x7610, R34 ;  /* 0x00007610ff227816 */ /* 0x001fe20000000022 */
[----:B------:R-:W0:Y:S05]  /*38ce0*/  @!P2 LDC.64 R32, c[0x0][0x5c0] ;  /* 0x00017000ff20ab82 */ /* 0x000e2a0000000a00 */
[----:B------:R-:W2:Y:S01]  /*38cf0*/  @!P2 LDG.E.U8 R34, desc[UR8][R18.64+0x99] ;  /* 0x000099081222a981 */ /* 0x000ea2000c1e1100 */
[----:B0-----:R-:W-:-:S05]  /*38d00*/  @!P2 IADD3 R32, P5, R96, R32, RZ ;  /* 0x000000206020a210 */ /* 0x001fca0007fbe0ff */
[----:B------:R-:W-:Y:S01]  /*38d10*/  @!P2 IMAD.X R33, R97, 0x1, R33, P5 ;  /* 0x000000016121a824 */ /* 0x000fe200028e0621 */
[----:B------:R-:W-:Y:S02]  /*38d20*/  ISETP.LT.OR P5, PT, R24, 0x91, !P0 ;  /* 0x000000911800780c */ /* 0x000fe400047a1670 */
        /* <DEDUP_REMOVED lines=20> */
[----:B---3--:R-:W-:Y:S01]  /*38e70*/  FFMA R34, R143, UR4, R34 ;  /* 0x000000048f227c23 */ /* 0x008fe20008000022 */
[C---:B------:R-:W-:Y:S02]  /*38e80*/  LOP3.LUT P3, RZ, R29.reuse, 0x20000000, RZ, 0xc0, !PT ;  /* 0x200000001dff7812 */ /* 0x040fe4000786c0ff */
[----:B------:R-:W-:Y:S01]  /*38e90*/  LOP3.LUT P2, RZ, R29, 0x4000000, RZ, 0xc0, !PT ;  /* 0x040000001dff7812 */ /* 0x000fe2000784c0ff */
[----:B------:R-:W2:Y:S01]  /*38ea0*/  LDL.LU.64 R142, [R1+0xc0] ;  /* 0x0000c000018e7983 */ /* 0x000ea20000300a00 */
        /* <DEDUP_REMOVED lines=9> */
[----:B------:R-:W3:Y:S01]  /*38f40*/  @!P5 LDG.E.U8 R34, desc[UR8][R20.64+0x91] ;  /* 0x000091081422d981 */ /* 0x000ee2000c1e1100 */
[----:B------:R-:W-:-:S05]  /*38f50*/  @!P5 IMAD R39, R5, 0x180, RZ ;  /* 0x000001800527d824 */ /* 0x000fca00078e02ff */
[----:B------:R-:W-:Y:S02]  /*38f60*/  @!P5 IADD3.X R33, R35, R33, R39, P6, !PT ;  /* 0x000000212321d210 */ /* 0x000fe400037fe427 */
        /* <DEDUP_REMOVED lines=75> */
[----:B------:R-:W-:Y:S02]  /*39420*/  ISETP.LT.OR P5, PT, R24, 0xa1, !P1 ;  /* 0x000000a11800780c */ /* 0x000fe40004fa1670 */
[----:B------:R-:W-:Y:S01]  /*39430*/  PRMT R34, RZ, 0x7610, R34 ;  /* 0x00007610ff227816 */ /* 0x000fe20000000022 */
[----:B------:R-:W4:Y:S01]  /*39440*/  LDL.LU R143, [R1+0x8f4] ;  /* 0x0008f400018f7983 */ /* 0x000f220000300800 */
[----:B------:R-:W-:-:S05]  /*39450*/  F2FP.SATFINITE.E4M3.F32.PACK_AB_MERGE_C R32, RZ, R32, RZ ;  /* 0x00000020ff20723e */ /* 0x000fca00048070ff */
[----:B-----5:R0:W-:Y:S02]  /*39460*/  @!P3 STG.E.U8 desc[UR8][R58.64+0x98], R32 ;  /* 0x000098203a00b986 */ /* 0x0201e4000c101108 */
[----:B0-----:R-:W-:-:S06]  /*39470*/  PRMT R32, RZ, 0x7610, R32 ;  /* 0x00007610ff207816 */ /* 0x001fcc0000000020 */
[----:B------:R-:W5:Y:S02]  /*39480*/  @!P2 LDG.E.U8 R32, desc[UR8][R22.64+0x99] ;  /* 0x000099081620a981 */ /* 0x000f64000c1e1100 */
        /* <DEDUP_REMOVED lines=105> */
[----:B------:R-:W-:Y:S02]  /*39b20*/  LOP3.LUT P3, RZ, R0, 0x20000000, RZ, 0xc0, !PT ;  /* 0x2000000000ff7812 */ /* 0x000fe4000786c0ff */
[----:B------:R-:W-:Y:S01]  /*39b30*/  PRMT R34, RZ, 0x7610, R34 ;  /* 0x00007610ff227816 */ /* 0x000fe20000000022 */
        /* <DEDUP_REMOVED lines=366> */
[----:B--2---:R-:W-:Y:S01]  /*3b220*/  FFMA R32, R142, UR4, R32 ;  /* 0x000000048e207c23 */ /* 0x004fe20008000020 */
[----:B------:R-:W-:Y:S01]  /*3b230*/  LOP3.LUT P3, RZ, R28, 0x100, RZ, 0xc0, !PT ;  /* 0x000001001cff7812 */ /* 0x000fe2000786c0ff */
[----:B------:R-:W2:Y:S04]  /*3b240*/  LDL.LU R142, [R1+0x984] ;  /* 0x00098400018e7983 */ /* 0x000ea80000300800 */
[----:B------:R-:W4:Y:S04]  /*3b250*/  LDL.LU R149, [R1+0x988] ;  /* 0x0009880001957983 */ /* 0x000f280000300800 */
[----:B------:R-:W5:Y:S01]  /*3b260*/  LDL.LU.64 R162, [R1+0x18] ;  /* 0x0000180001a27983 */ /* 0x000f620000300a00 */
[----:B------:R-:W-:-:S05]  /*3b270*/  F2FP.SATFINITE.E4M3.F32.PACK_AB_MERGE_C R32, RZ, R32, RZ ;  /* 0x00000020ff20723e */ /* 0x000fca00048070ff */
[----:B------:R0:W-:Y:S04]  /*3b280*/  @!P2 STG.E.U8 desc[UR8][R232.64+0xb1], R32 ;  /* 0x0000b120e800a986 */ /* 0x0001e8000c101108 */
[----:B------:R-:W3:Y:S01]  /*3b290*/  @!P5 LDG.E.U8 R34, desc[UR8][R8.64+0xb8] ;  /* 0x0000b8080822d981 */ /* 0x000ee2000c1e1100 */
[----:B0-----:R-:W0:Y:S02]  /*3b2a0*/  @!P5 LDC.64 R32, c[0x0][0x5c0] ;  /* 0x00017000ff20db82 */ /* 0x001e240000000a00 */
[----:B0-----:R-:W-:-:S05]  /*3b2b0*/  @!P5 IADD3 R32, P6, R6, R32, RZ ;  /* 0x000000200620d210 */ /* 0x001fca0007fde0ff */
[----:B------:R-:W-:Y:S01]  /*3b2c0*/  @!P5 IMAD.X R33, R25, 0x1, R33, P6 ;  /* 0x000000011921d824 */ /* 0x000fe200030e0621 */
[----:B------:R-:W-:Y:S02]  /*3b2d0*/  LOP3.LUT P2, RZ, R28, 0x10, RZ, 0xc0, !PT ;  /* 0x000000101cff7812 */ /* 0x000fe4000784c0ff */
[----:B---3--:R-:W-:-:S04]  /*3b2e0*/  LOP3.LUT R34, R34, 0xff, RZ, 0xc0, !PT ;  /* 0x000000ff22227812 */ /* 0x008fc800078ec0ff */
[----:B------:R-:W-:-:S05]  /*3b2f0*/  F2FP.F16.E4M3.UNPACK_B R34, R34 ;  /* 0x00000022ff22723e */ /* 0x000fca00020006ff */
[----:B------:R-:W-:-:S05]  /*3b300*/  HADD2.F32 R34, -RZ, R34.H0_H0 ;  /* 0x20000022ff227230 */ /* 0x000fca0000004100 */
[----:B------:R-:W-:-:S04]  /*3b310*/  FMUL R34, R34, UR5 ;  /* 0x0000000522227c20 */ /* 0x000fc80008400000 */
[----:B------:R-:W-:Y:S02]  /*3b320*/  FFMA R34, R143, UR4, R34 ;  /* 0x000000048f227c23 */ /* 0x000fe40008000022 */
[----:B------:R-:W3:Y:S04]  /*3b330*/  LDL.LU R143, [R1+0x98c] ;  /* 0x00098c00018f7983 */ /* 0x000ee80000300800 */
[----:B------:R-:W3:Y:S01]  /*3b340*/  LDL.LU.64 R58, [R1+0x10] ;  /* 0x00001000013a7983 */ /* 0x000ee20000300a00 */
[----:B------:R-:W-:-:S05]  /*3b350*/  F2FP.SATFINITE.E4M3.F32.PACK_AB_MERGE_C R34, RZ, R34, RZ ;  /* 0x00000022ff22723e */ /* 0x000fca00048070ff */
[----:B------:R0:W-:Y:S01]  /*3b360*/  @!P5 STG.E.U8 desc[UR8][R32.64+0xb8], R34 ;  /* 0x0000b8222000d986 */ /* 0x0001e2000c101108 */
[----:B------:R-:W-:-:S13]  /*3b370*/  ISETP.LT.OR P5, PT, R24, 0xba, !P1 ;  /* 0x000000ba1800780c */ /* 0x000fda0004fa1670 */
[----:B0-----:R-:W0:Y:S02]  /*3b380*/  @!P5 LDC.64 R32, c[0x0][0x5c0] ;  /* 0x00017000ff20db82 */ /* 0x001e240000000a00 */
[----:B0-----:R-:W-:-:S05]  /*3b390*/  @!P5 IADD3 R32, P6, R6, R32, RZ ;  /* 0x000000200620d210 */ /* 0x001fca0007fde0ff */
[----:B------:R-:W-:Y:S01]  /*3b3a0*/  @!P5 IMAD.X R33, R25, 0x1, R33, P6 ;  /* 0x000000011921d824 */ /* 0x000fe200030e0621 */
[----:B------:R-:W-:Y:S02]  /*3b3b0*/  LOP3.LUT P6, RZ, R28, 0x4, RZ, 0xc0, !PT ;  /* 0x000000041cff7812 */ /* 0x000fe400078cc0ff */
[----:B------:R-:W-:-:S06]  /*3b3c0*/  PRMT R28, RZ, 0x7610, R28 ;  /* 0x00007610ff1c7816 */ /* 0x000fcc000000001c */
[----:B------:R-:W2:Y:S02]  /*3b3d0*/  @!P5 LDG.E.U8 R28, desc[UR8][R8.64+0xb9] ;  /* 0x0000b908081cd981 */ /* 0x000ea4000c1e1100 */
[----:B--2---:R-:W-:-:S04]  /*3b3e0*/  LOP3.LUT R28, R28, 0xff, RZ, 0xc0, !PT ;  /* 0x000000ff1c1c7812 */ /* 0x004fc800078ec0ff */
[----:B------:R-:W-:-:S05]  /*3b3f0*/  F2FP.F16.E4M3.UNPACK_B R28, R28 ;  /* 0x0000001cff1c723e */ /* 0x000fca00020006ff */
[----:B------:R-:W-:-:S05]  /*3b400*/  HADD2.F32 R28, -RZ, R28.H0_H0 ;  /* 0x2000001cff1c7230 */ /* 0x000fca0000004100 */
[----:B------:R-:W-:-:S04]  /*3b410*/  FMUL R28, R28, UR5 ;  /* 0x000000051c1c7c20 */ /* 0x000fc80008400000 */
[----:B------:R-:W-:Y:S02]  /*3b420*/  FFMA R28, R142, UR4, R28 ;  /* 0x000000048e1c7c23 */ /* 0x000fe4000800001c */
[----:B------:R-:W2:Y:S04]  /*3b430*/  LDL.LU R142, [R1+0x990] ;  /* 0x00099000018e7983 */ /* 0x000ea80000300800 */
[----:B------:R-:W2:Y:S01]  /*3b440*/  LDL.LU.64 R146, [R1] ;  /* 0x0000000001927983 */ /* 0x000ea20000300a00 */
        /* <DEDUP_REMOVED lines=9> */
[----:B------:R-:W-:Y:S01]  /*3b4e0*/  LOP3.LUT P4, RZ, R30, 0x40000000, RZ, 0xc0, !PT ;  /* 0x400000001eff7812 */ /* 0x000fe2000788c0ff */
[----:B------:R-:W4:Y:S03]  /*3b4f0*/  LDL.LU R149, [R1+0x994] ;  /* 0x0009940001957983 */ /* 0x000f260000300800 */
        /* <DEDUP_REMOVED lines=13> */
[----:B------:R-:W1:Y:S01]  /*3b5d0*/  @!P3 LDC.64 R32, c[0x0][0x5c0] ;  /* 0x00017000ff20bb82 */ /* 0x000e620000000a00 */
[----:B0-----:R-:W-:-:S06]  /*3b5e0*/  PRMT R28, RZ, 0x7610, R28 ;  /* 0x00007610ff1c7816 */ /* 0x001fcc000000001c */
[----:B------:R-:W5:Y:S02]  /*3b5f0*/  @!P6 LDG.E.U8 R28, desc[UR8][R12.64+0xb0] ;  /* 0x0000b0080c1ce981 */ /* 0x000f64000c1e1100 */
[----:B-----5:R-:W-:-:S04]  /*3b600*/  LOP3.LUT R28, R28, 0xff, RZ, 0xc0, !PT ;  /* 0x000000ff1c1c7812 */ /* 0x020fc800078ec0ff */
[----:B------:R-:W-:-:S05]  /*3b610*/  F2FP.F16.E4M3.UNPACK_B R28, R28 ;  /* 0x0000001cff1c723e */ /* 0x000fca00020006ff */
[----:B------:R-:W-:-:S05]  /*3b620*/  HADD2.F32 R28, -RZ, R28.H0_H0 ;  /* 0x2000001cff1c7230 */ /* 0x000fca0000004100 */
[----:B------:R-:W-:-:S04]  /*3b630*/  FMUL R28, R28, UR5 ;  /* 0x000000051c1c7c20 */ /* 0x000fc80008400000 */
[----:B--2---:R-:W-:Y:S01]  /*3b640*/  FFMA R28, R142, UR4, R28 ;  /* 0x000000048e1c7c23 */ /* 0x004fe2000800001c */
[----:B-1----:R-:W-:Y:S02]  /*3b650*/  @!P3 IADD3 R32, P5, R195, R32, RZ ;  /* 0x00000020c320b210 */ /* 0x002fe40007fbe0ff */
[----:B------:R-:W-:Y:S01]  /*3b660*/  LOP3.LUT P2, RZ, R0, 0x2000000, RZ, 0xc0, !PT ;  /* 0x0200000000ff7812 */ /* 0x000fe2000784c0ff */
[----:B------:R-:W2:Y:S04]  /*3b670*/  LDL.LU R142, [R1+0x99c] ;  /* 0x00099c00018e7983 */ /* 0x000ea80000300800 */
[----:B------:R-:W5:Y:S01]  /*3b680*/  LDL.LU R195, [R1+0xc30] ;  /* 0x000c300001c37983 */ /* 0x000f620000300800 */
        /* <DEDUP_REMOVED lines=13> */
[----:B------:R-:W-:Y:S01]  /*3b760*/  @!P3 IMAD.X R33, R226, 0x1, R33, P5 ;  /* 0x00000001e221b824 */ /* 0x000fe200028e0621 */
[----:B------:R-:W-:Y:S02]  /*3b770*/  LOP3.LUT P6, RZ, R30, 0x20000000, RZ, 0xc0, !PT ;  /* 0x200000001eff7812 */ /* 0x000fe400078cc0ff */
[----:B------:R-:W5:Y:S04]  /*3b780*/  LDL.LU R226, [R1+0xc2c] ;  /* 0x000c2c0001e27983 */ /* 0x000f680000300800 */
[----:B------:R-:W5:Y:S04]  /*3b790*/  LDL.LU R58, [R1+0x9a0] ;  /* 0x0009a000013a7983 */ /* 0x000f680000300800 */
[----:B------:R-:W5:Y:S01]  /*3b7a0*/  LDL.LU.64 R148, [R1+0x20] ;  /* 0x0000200001947983 */ /* 0x000f620000300a00 */
[----:B----4-:R-:W-:-:S04]  /*3b7b0*/  LOP3.LUT R28, R28, 0xff, RZ, 0xc0, !PT ;  /* 0x000000ff1c1c7812 */ /* 0x010fc800078ec0ff */
[----:B------:R-:W-:-:S05]  /*3b7c0*/  F2FP.F16.E4M3.UNPACK_B R28, R28 ;  /* 0x0000001cff1c723e */ /* 0x000fca00020006ff */
[----:B------:R-:W-:-:S05]  /*3b7d0*/  HADD2.F32 R28, -RZ, R28.H0_H0 ;  /* 0x2000001cff1c7230 */ /* 0x000fca0000004100 */
[----:B------:R-:W-:-:S04]  /*3b7e0*/  FMUL R28, R28, UR5 ;  /* 0x000000051c1c7c20 */ /* 0x000fc80008400000 */
[----:B---3--:R-:W-:-:S05]  /*3b7f0*/  FFMA R28, R143, UR4, R28 ;  /* 0x000000048f1c7c23 */ /* 0x008fca000800001c */
[----:B------:R-:W-:-:S05]  /*3b800*/  F2FP.SATFINITE.E4M3.F32.PACK_AB_MERGE_C R28, RZ, R28, RZ ;  /* 0x0000001cff1c723e */ /* 0x000fca00048070ff */
[----:B------:R0:W-:Y:S02]  /*3b810*/  @!P3 STG.E.U8 desc[UR8][R32.64+0xb0], R28 ;  /* 0x0000b01c2000b986 */ /* 0x0001e4000c101108 */
[----:B0-----:R-:W-:Y:S01]  /*3b820*/  PRMT R28, RZ, 0x7610, R28 ;  /* 0x00007610ff1c7816 */ /* 0x001fe2000000001c */
[----:B------:R-:W0:Y:S05]  /*3b830*/  @!P2 LDC.64 R32, c[0x0][0x5c0] ;  /* 0x00017000ff20ab82 */ /* 0x000e2a0000000a00 */
[----:B------:R-:W3:Y:S01]  /*3b840*/  @!P2 LDG.E.U8 R28, desc[UR8][R14.64+0xb1] ;  /* 0x0000b1080e1ca981 */ /* 0x000ee2000c1e1100 */
[----:B0-----:R-:W-:Y:S02]  /*3b850*/  @!P2 IADD3 R32, P5, R224, R32, RZ ;  /* 0x00000020e020a210 */ /* 0x001fe40007fbe0ff */
[----:B------:R-:W-:Y:S01]  /*3b860*/  LOP3.LUT P4, RZ, R30, 0x4000000, RZ, 0xc0, !PT ;  /* 0x040000001eff7812 */ /* 0x000fe2000788c0ff */
[----:B------:R-:W4:Y:S04]  /*3b870*/  LDL.LU R224, [R1+0xc28] ;  /* 0x000c280001e07983 */ /* 0x000f280000300800 */
[----:B------:R-:W4:Y:S01]  /*3b880*/  LDL.LU R143, [R1+0x9a4] ;  /* 0x0009a400018f7983 */ /* 0x000f220000300800 */
[----:B------:R-:W-:-:S03]  /*3b890*/  @!P2 IMAD.X R33, R225, 0x1, R33, P5 ;  /* 0x00000001e121a824 */ /* 0x000fc600028e0621 */
[----:B------:R-:W4:Y:S04]  /*3b8a0*/  LDL.LU R225, [R1+0xc24] ;  /* 0x000c240001e17983 */ /* 0x000f280000300800 */
[----:B------:R-:W4:Y:S01]  /*3b8b0*/  LDL.LU.64 R146, [R1+0x8] ;  /* 0x0000080001927983 */ /* 0x000f220000300a00 */
        /* <DEDUP_REMOVED lines=9> */
[----:B0-----:R-:W-:Y:S02]  /*3b950*/  PRMT R28, RZ, 0x7610, R28 ;  /* 0x00007610ff1c7816 */ /* 0x001fe4000000001c */
[----:B------:R-:W0:Y:S04]  /*3b960*/  @!P3 LDC.64 R32, c[0x0][0x5c0] ;  /* 0x00017000ff20bb82 */ /* 0x000e280000000a00 */
[----:B------:R-:W3:Y:S02]  /*3b970*/  @!P6 LDG.E.U8 R28, desc[UR8][R12.64+0xb8] ;  /* 0x0000b8080c1ce981 */ /* 0x000ee4000c1e1100 */
[----:B---3--:R-:W-:-:S04]  /*3b980*/  LOP3.LUT R28, R28, 0xff, RZ, 0xc0, !PT ;  /* 0x000000ff1c1c7812 */ /* 0x008fc800078ec0ff */
[----:B------:R-:W-:-:S05]  /*3b990*/  F2FP.F16.E4M3.UNPACK_B R28, R28 ;  /* 0x0000001cff1c723e */ /* 0x000fca00020006ff */
[----:B------:R-:W-:-:S05]  /*3b9a0*/  HADD2.F32 R28, -RZ, R28.H0_H0 ;  /* 0x2000001cff1c7230 */ /* 0x000fca0000004100 */
[----:B------:R-:W-:-:S04]  /*3b9b0*/  FMUL R28, R28, UR5 ;  /* 0x000000051c1c7c20 */ /* 0x000fc80008400000 */
[----:B-----5:R-:W-:-:S05]  /*3b9c0*/  FFMA R28, R58, UR4, R28 ;  /* 0x000000043a1c7c23 */ /* 0x020fca000800001c */
[----:B------:R-:W-:-:S05]  /*3b9d0*/  F2FP.SATFINITE.E4M3.F32.PACK_AB_MERGE_C R28, RZ, R28, RZ ;  /* 0x0000001cff1c723e */ /* 0x000fca00048070ff */
[----:B------:R1:W-:Y:S02]  /*3b9e0*/  @!P6 STG.E.U8 desc[UR8][R148.64+0xb8], R28 ;  /* 0x0000b81c9400e986 */ /* 0x0003e4000c101108 */
[----:B-1----:R-:W-:Y:S02]  /*3b9f0*/  PRMT R28, RZ, 0x7610, R28 ;  /* 0x00007610ff1c7816 */ /* 0x002fe4000000001c */
[----:B0-----:R-:W-:Y:S02]  /*3ba00*/  @!P3 IADD3 R32, P5, R230, R32, RZ ;  /* 0x00000020e620b210 */ /* 0x001fe40007fbe0ff */
[----:B------:R-:W-:Y:S01]  /*3ba10*/  LOP3.LUT P2, RZ, R0, 0x100000, RZ, 0xc0, !PT ;  /* 0x0010000000ff7812 */ /* 0x000fe2000784c0ff */
[----:B------:R-:W3:Y:S04]  /*3ba20*/  LDL.LU R149, [R1+0x9ac] ;  /* 0x0009ac0001957983 */ /* 0x000ee80000300800 */
[----:B------:R-:W5:Y:S01]  /*3ba30*/  @!P4 LDG.E.U8 R28, desc[UR8][R12.64+0xb9] ;  /* 0x0000b9080c1cc981 */ /* 0x000f62000c1e1100 */
[----:B------:R-:W-:Y:S01]  /*3ba40*/  LOP3.LUT P6, RZ, R30, 0x1000000, RZ, 0xc0, !PT ;  /* 0x010000001eff7812 */ /* 0x000fe200078cc0ff */
[----:B------:R-:W-:-:S02]  /*3ba50*/  @!P3 IMAD.X R33, R231, 0x1, R33, P5 ;  /* 0x00000001e721b824 */ /* 0x000fc400028e0621 */
[----:B------:R-:W3:Y:S04]  /*3ba60*/  LDL.LU R230, [R1+0xc20] ;  /* 0x000c200001e67983 */ /* 0x000ee80000300800 */
[----:B------:R-:W3:Y:S01]  /*3ba70*/  LDL.LU R231, [R1+0xc1c] ;  /* 0x000c1c0001e77983 */ /* 0x000ee20000300800 */
[----:B-----5:R-:W-:-:S04]  /*3ba80*/  LOP3.LUT R28, R28, 0xff, RZ, 0xc0, !PT ;  /* 0x000000ff1c1c7812 */ /* 0x020fc800078ec0ff */
[----:B------:R-:W-:-:S05]  /*3ba90*/  F2FP.F16.E4M3.UNPACK_B R28, R28 ;  /* 0x0000001cff1c723e */ /* 0x000fca00020006ff */
[----:B------:R-:W-:-:S05]  /*3baa0*/  HADD2.F32 R28, -RZ, R28.H0_H0 ;  /* 0x2000001cff1c7230 */ /* 0x000fca0000004100 */
[----:B------:R-:W-:-:S04]  /*3bab0*/  FMUL R28, R28, UR5 ;  /* 0x000000051c1c7c20 */ /* 0x000fc80008400000 */
[----:B----4-:R-:W-:Y:S02]  /*3bac0*/  FFMA R28, R143, UR4, R28 ;  /* 0x000000048f1c7c23 */ /* 0x010fe4000800001c */
        /* <DEDUP_REMOVED lines=28> */
[----:B0-----:R-:W-:Y:S02]  /*3bc90*/  PRMT R28, RZ, 0x7610, R28 ;  /* 0x00007610ff1c7816 */ /* 0x001fe4000000001c */
[----:B------:R-:W0:Y:S04]  /*3bca0*/  @!P3 LDC.64 R32, c[0x0][0x5c0] ;  /* 0x00017000ff20bb82 */ /* 0x000e280000000a00 */
[----:B------:R-:W5:Y:S02]  /*3bcb0*/  @!P6 LDG.E.U8 R28, desc[UR8][R16.64+0xb0] ;  /* 0x0000b008101ce981 */ /* 0x000f64000c1e1100 */
[----:B-----5:R-:W-:-:S04]  /*3bcc0*/  LOP3.LUT R28, R28, 0xff, RZ, 0xc0, !PT ;  /* 0x000000ff1c1c7812 */ /* 0x020fc800078ec0ff */
[----:B------:R-:W-:-:S05]  /*3bcd0*/  F2FP.F16.E4M3.UNPACK_B R28, R28 ;  /* 0x0000001cff1c723e */ /* 0x000fca00020006ff */
[----:B------:R-:W-:-:S05]  /*3bce0*/  HADD2.F32 R28, -RZ, R28.H0_H0 ;  /* 0x2000001cff1c7230 */ /* 0x000fca0000004100 */
[----:B------:R-:W-:-:S04]  /*3bcf0*/  FMUL R28, R28, UR5 ;  /* 0x000000051c1c7c20 */ /* 0x000fc80008400000 */
[----:B----4-:R-:W-:Y:S01]  /*3bd00*/  FFMA R28, R143, UR4, R28 ;  /* 0x000000048f1c7c23 */ /* 0x010fe2000800001c */
[----:B0-----:R-:W-:Y:S02]  /*3bd10*/  @!P3 IADD3 R32, P5, R220, R32, RZ ;  /* 0x00000020dc20b210 */ /* 0x001fe40007fbe0ff */
[----:B------:R-:W-:Y:S01]  /*3bd20*/  LOP3.LUT P2, RZ, R0, 0x10000, RZ, 0xc0, !PT ;  /* 0x0001000000ff7812 */ /* 0x000fe2000784c0ff */
[----:B------:R-:W4:Y:S04]  /*3bd30*/  LDL.LU R143, [R1+0x9bc] ;  /* 0x0009bc00018f7983 */ /* 0x000f280000300800 */
[----:B------:R-:W5:Y:S01]  /*3bd40*/  LDL.LU R220, [R1+0xc18] ;  /* 0x000c180001dc7983 */ /* 0x000f620000300800 */
[----:B------:R-:W-:-:S05]  /*3bd50*/  F2FP.SATFINITE.E4M3.F32.PACK_AB_MERGE_C R28, RZ, R28, RZ ;  /* 0x0000001cff1c723e */ /* 0x000fca00048070ff */
[----:B------:R0:W-:Y:S02]  /*3bd60*/  @!P6 STG.E.U8 desc[UR8][R230.64+0xb0], R28 ;  /* 0x0000b01ce600e986 */ /* 0x0001e4000c101108 */
[----:B0-----:R-:W-:-:S06]  /*3bd70*/  PRMT R28, RZ, 0x7610, R28 ;  /* 0x00007610ff1c7816 */ /* 0x001fcc000000001c */
[----:B------:R-:W2:Y:S02]  /*3bd80*/  @!P4 LDG.E.U8 R28, desc[UR8][R16.64+0xb1] ;  /* 0x0000b108101cc981 */ /* 0x000ea4000c1e1100 */
        /* <DEDUP_REMOVED lines=9> */
[----:B------:R-:W-:Y:S01]  /*3be20*/  @!P3 IMAD.X R33, R221, 0x1, R33, P5 ;  /* 0x00000001dd21b824 */ /* 0x000fe200028e0621 */
[----:B------:R-:W-:Y:S02]  /*3be30*/  LOP3.LUT P6, RZ, R30, 0x80000, RZ, 0xc0, !PT ;  /* 0x000800001eff7812 */ /* 0x000fe400078cc0ff */
[----:B------:R-:W5:Y:S04]  /*3be40*/  LDL.LU R221, [R1+0xc14] ;  /* 0x000c140001dd7983 */ /* 0x000f680000300800 */
[----:B------:R-:W5:Y:S01]  /*3be50*/  LDL.LU R142, [R1+0x9c0] ;  /* 0x0009c000018e7983 */ /* 0x000f620000300800 */
        /* <DEDUP_REMOVED lines=8> */
[----:B0-----:R-:W-:Y:S01]  /*3bee0*/  PRMT R28, RZ, 0x7610, R28 ;  /* 0x00007610ff1c7816 */ /* 0x001fe2000000001c */
[----:B------:R-:W0:Y:S05]  /*3bef0*/  @!P2 LDC.64 R32, c[0x0][0x5c0] ;  /* 0x00017000ff20ab82 */ /* 0x000e2a0000000a00 */
[----:B------:R-:W3:Y:S01]  /*3bf00*/  @!P2 LDG.E.U8 R28, desc[UR8][R18.64+0xb1] ;  /* 0x0000b108121ca981 */ /* 0x000ee2000c1e1100 */
[----:B0-----:R-:W-:-:S03]  /*3bf10*/  @!P2 IADD3 R32, P5, R222, R32, RZ ;  /* 0x00000020de20a210 */ /* 0x001fc60007fbe0ff */
[----:B------:R-:W2:Y:S02]  /*3bf20*/  LDL.LU R222, [R1+0xc10] ;  /* 0x000c100001de7983 */ /* 0x000ea40000300800 */
[----:B------:R-:W-:Y:S02]  /*3bf30*/  @!P2 IMAD.X R33, R223, 0x1, R33, P5 ;  /* 0x00000001df21a824 */ /* 0x000fe400028e0621 */
[----:B------:R-:W2:Y:S01]  /*3bf40*/  LDL.LU R223, [R1+0xc0c] ;  /* 0x000c0c0001df7983 */ /* 0x000ea20000300800 */
[----:B---3--:R-:W-:-:S04]  /*3bf50*/  LOP3.LUT R28, R28, 0xff, RZ, 0xc0, !PT ;  /* 0x000000ff1c1c7812 */ /* 0x008fc800078ec0ff */
[----:B------:R-:W-:-:S05]  /*3bf60*/  F2FP.F16.E4M3.UNPACK_B R28, R28 ;  /* 0x0000001cff1c723e */ /* 0x000fca00020006ff */
[----:B------:R-:W-:-:S05]  /*3bf70*/  HADD2.F32 R28, -RZ, R28.H0_H0 ;  /* 0x2000001cff1c7230 */ /* 0x000fca0000004100 */
[----:B------:R-:W-:-:S04]  /*3bf80*/  FMUL R28, R28, UR5 ;  /* 0x000000051c1c7c20 */ /* 0x000fc80008400000 */
[----:B----4-:R-:W-:Y:S01]  /*3bf90*/  FFMA R28, R143, UR4, R28 ;  /* 0x000000048f1c7c23 */ /* 0x010fe2000800001c */
[----:B------:R-:W-:Y:S02]  /*3bfa0*/  LOP3.LUT P4, RZ, R30, 0x40000, RZ, 0xc0, !PT ;  /* 0x000400001eff7812 */ /* 0x000fe4000788c0ff */
[----:B------:R-:W-:Y:S01]  /*3bfb0*/  LOP3.LUT P3, RZ, R0, 0x8000, RZ, 0xc0, !PT ;  /* 0x0000800000ff7812 */ /* 0x000fe2000786c0ff */
[----:B------:R-:W3:Y:S01]  /*3bfc0*/  LDL.LU R143, [R1+0x9c8] ;  /* 0x0009c800018f7983 */ /* 0x000ee20000300800 */
[----:B------:R-:W-:-:S05]  /*3bfd0*/  F2FP.SATFINITE.E4M3.F32.PACK_AB_MERGE_C R28, RZ, R28, RZ ;  /* 0x0000001cff1c723e */ /* 0x000fca00048070ff */
[----:B------:R0:W-:Y:S02]  /*3bfe0*/  @!P2 STG.E.U8 desc[UR8][R32.64+0xb1], R28 ;  /* 0x0000b11c2000a986 */ /* 0x0001e4000c101108 */
[----:B0-----:R-:W-:-:S04]  /*3bff0*/  PRMT R28, RZ, 0x7610, R28 ;  /* 0x00007610ff1c7816 */ /* 0x001fc8000000001c */
[----:B------:R-:W0:Y:S02]  /*3c000*/  @!P3 LDC.64 R32, c[0x0][0x5c0] ;  /* 0x00017000ff20bb82 */ /* 0x000e240000000a00 */
[----:B------:R-:W4:Y:S02]  /*3c010*/  @!P6 LDG.E.U8 R28, desc[UR8][R16.64+0xb8] ;  /* 0x0000b808101ce981 */ /* 0x000f24000c1e1100 */
[----:B----4-:R-:W-:-:S04]  /*3c020*/  LOP3.LUT R28, R28, 0xff, RZ, 0xc0, !PT ;  /* 0x000000ff1c1c7812 */ /* 0x010fc800078ec0ff */
[----:B------:R-:W-:-:S05]  /*3c030*/  F2FP.F16.E4M3.UNPACK_B R28, R28 ;  /* 0x0000001cff1c723e */ /* 0x000fca00020006ff */
[----:B------:R-:W-:-:S05]  /*3c040*/  HADD2.F32 R28, -RZ, R28.H0_H0 ;  /* 0x2000001cff1c7230 */ /* 0x000fca0000004100 */
[----:B------:R-:W-:-:S04]  /*3c050*/  FMUL R28, R28, UR5 ;  /* 0x000000051c1c7c20 */ /* 0x000fc80008400000 */
[----:B-----5:R-:W-:Y:S01]  /*3c060*/  FFMA R28, R142, UR4, R28 ;  /* 0x000000048e1c7c23 */ /* 0x020fe2000800001c */
[----:B0-----:R-:W-:Y:S02]  /*3c070*/  @!P3 IADD3 R32, P5, R227, R32, RZ ;  /* 0x00000020e320b210 */ /* 0x001fe40007fbe0ff */
[----:B------:R-:W-:Y:S01]  /*3c080*/  LOP3.LUT P2, RZ, R0, 0x2000, RZ, 0xc0, !PT ;  /* 0x0000200000ff7812 */ /* 0x000fe2000784c0ff */
[----:B------:R-:W4:Y:S04]  /*3c090*/  LDL.LU R142, [R1+0x9cc] ;  /* 0x0009cc00018e7983 */ /* 0x000f280000300800 */
[----:B------:R-:W5:Y:S01]  /*3c0a0*/  LDL.LU R227, [R1+0xc08] ;  /* 0x000c080001e37983 */ /* 0x000f620000300800 */
[----:B------:R-:W-:-:S05]  /*3c0b0*/  F2FP.SATFINITE.E4M3.F32.PACK_AB_MERGE_C R28, RZ, R28, RZ ;  /* 0x0000001cff1c723e */ /* 0x000fca00048070ff */
[----:B--2---:R0:W-:Y:S02]  /*3c0c0*/  @!P6 STG.E.U8 desc[UR8][R222.64+0xb8], R28 ;  /* 0x0000b81cde00e986 */ /* 0x0041e4000c101108 */
        /* <DEDUP_REMOVED lines=11> */
[----:B------:R-:W-:-:S03]  /*3c180*/  @!P3 IMAD.X R33, R228, 0x1, R33, P5 ;  /* 0x00000001e421b824 */ /* 0x000fc600028e0621 */
        /* <DEDUP_REMOVED lines=12> */
[----:B0-----:R-:W-:-:S05]  /*3c250*/  @!P2 IADD3 R32, P5, R131, R32, RZ ;  /* 0x000000208320a210 */ /* 0x001fca0007fbe0ff */
[----:B------:R-:W-:Y:S01]  /*3c260*/  @!P2 IMAD.X R33, R229, 0x1, R33, P5 ;  /* 0x00000001e521a824 */ /* 0x000fe200028e0621 */
[----:B------:R-:W-:Y:S01]  /*3c270*/  ISETP.LT.OR P5, PT, R24, 0xb1, !P0 ;  /* 0x000000b11800780c */ /* 0x000fe200047a1670 */
[----:B------:R-:W5:Y:S04]  /*3c280*/  LDL.LU R229, [R1+0xc00] ;  /* 0x000c000001e57983 */ /* 0x000f680000300800 */
[----:B------:R-:W5:Y:S01]  /*3c290*/  LDL.LU R149, [R1+0x9d4] ;  /* 0x0009d40001957983 */ /* 0x000f620000300800 */
[----:B------:R-:W-:-:S03]  /*3c2a0*/  LOP3.LUT P3, RZ, R29, 0x2000000, RZ, 0xc0, !PT ;  /* 0x020000001dff7812 */ /* 0x000fc6000786c0ff */
[----:B------:R-:W5:Y:S04]  /*3c2b0*/  LDL.LU R58, [R1+0x9d8] ;  /* 0x0009d800013a7983 */ /* 0x000f680000300800 */
[----:B------:R-:W5:Y:S04]  /*3c2c0*/  LDL.LU.64 R146, [R1+0x148] ;  /* 0x0001480001927983 */ /* 0x000f680000300a00 */
[----:B------:R-:W5:Y:S01]  /*3c2d0*/  LDL.LU R148, [R1+0x9dc] ;  /* 0x0009dc0001947983 */ /* 0x000f620000300800 */
[----:B------:R-:W0:Y:S01]  /*3c2e0*/  @!P5 LDC.64 R34, c[0x0][0x5c0] ;  /* 0x00017000ff22db82 */ /* 0x000e220000000a00 */
[----:B---3--:R-:W-:-:S04]  /*3c2f0*/  LOP3.LUT R28, R28, 0xff, RZ, 0xc0, !PT ;  /* 0x000000ff1c1c7812 */ /* 0x008fc800078ec0ff */
[----:B------:R-:W-:-:S05]  /*3c300*/  F2FP.F16.E4M3.UNPACK_B R28, R28 ;  /* 0x0000001cff1c723e */ /* 0x000fca00020006ff */
[----:B------:R-:W-:-:S05]  /*3c310*/  HADD2.F32 R28, -RZ, R28.H0_H0 ;  /* 0x2000001cff1c7230 */ /* 0x000fca0000004100 */
[----:B------:R-:W-:-:S04]  /*3c320*/  FMUL R28, R28, UR5 ;  /* 0x000000051c1c7c20 */ /* 0x000fc80008400000 */
[----:B----4-:R-:W-:-:S05]  /*3c330*/  FFMA R28, R142, UR4, R28 ;  /* 0x000000048e1c7c23 */ /* 0x010fca000800001c */
        /* <DEDUP_REMOVED lines=9> */
[----:B------:R-:W3:Y:S02]  /*3c3d0*/  @!P5 LDG.E.U8 R28, desc[UR8][R20.64+0xb0] ;  /* 0x0000b008141cd981 */ /* 0x000ee4000c1e1100 */
[----:B---3--:R-:W-:-:S04]  /*3c3e0*/  LOP3.LUT R28, R28, 0xff, RZ, 0xc0, !PT ;  /* 0x000000ff1c1c7812 */ /* 0x008fc800078ec0ff */
[----:B------:R-:W-:-:S05]  /*3c3f0*/  F2FP.F16.E4M3.UNPACK_B R28, R28 ;  /* 0x0000001cff1c723e */ /* 0x000fca00020006ff */
[----:B------:R-:W-:-:S05]  /*3c400*/  HADD2.F32 R28, -RZ, R28.H0_H0 ;  /* 0x2000001cff1c7230 */ /* 0x000fca0000004100 */
[----:B------:R-:W-:-:S04]  /*3c410*/  FMUL R28, R28, UR5 ;  /* 0x000000051c1c7c20 */ /* 0x000fc80008400000 */
[----:B--2---:R-:W-:Y:S01]  /*3c420*/  FFMA R28, R143, UR4, R28 ;  /* 0x000000048f1c7c23 */ /* 0x004fe2000800001c */
[----:B------:R-:W-:Y:S01]  /*3c430*/  LOP3.LUT P2, RZ, R29, 0x800000, RZ, 0xc0, !PT ;  /* 0x008000001dff7812 */ /* 0x000fe2000784c0ff */
[----:B------:R-:W2:Y:S03]  /*3c440*/  LDL.LU.64 R142, [R1+0x140] ;  /* 0x00014000018e7983 */ /* 0x000ea60000300a00 */
        /* <DEDUP_REMOVED lines=11> */
[----:B------:R-:W3:Y:S02]  /*3c500*/  @!P5 LDG.E.U8 R28, desc[UR8][R20.64+0xb1] ;  /* 0x0000b108141cd981 */ /* 0x000ee4000c1e1100 */
[----:B---3--:R-:W-:-:S04]  /*3c510*/  LOP3.LUT R28, R28, 0xff, RZ, 0xc0, !PT ;  /* 0x000000ff1c1c7812 */ /* 0x008fc800078ec0ff */
[----:B------:R-:W-:-:S05]  /*3c520*/  F2FP.F16.E4M3.UNPACK_B R28, R28 ;  /* 0x0000001cff1c723e */ /* 0x000fca00020006ff */
[----:B------:R-:W-:-:S05]  /*3c530*/  HADD2.F32 R28, -RZ, R28.H0_H0 ;  /* 0x2000001cff1c7230 */ /* 0x000fca0000004100 */
[----:B------:R-:W-:-:S04]  /*3c540*/  FMUL R28, R28, UR5 ;  /* 0x000000051c1c7c20 */ /* 0x000fc80008400000 */
[----:B-----5:R-:W-:Y:S02]  /*3c550*/  FFMA R28, R149, UR4, R28 ;  /* 0x00000004951c7c23 */ /* 0x020fe4000800001c */
        /* <DEDUP_REMOVED lines=24> */
[----:B------:R-:W-:-:S05]  /*3c6e0*/  FFMA R28, R148, UR4, R28 ;  /* 0x00000004941c7c23 */ /* 0x000fca000800001c */
[----:B------:R-:W-:-:S05]  /*3c6f0*/  F2FP.SATFINITE.E4M3.F32.PACK_AB_MERGE_C R28, RZ, R28, RZ ;  /* 0x0000001cff1c723e */ /* 0x000fca00048070ff */
[----:B--2---:R0:W-:Y:S02]  /*3c700*/  @!P2 STG.E.U8 desc[UR8][R142.64+0xb1], R28 ;  /* 0x0000b11c8e00a986 */ /* 0x0041e4000c101108 */
[----:B0-----:R-:W-:Y:S02]  /*3c710*/  @!P5 IMAD R28, R5, 0x180, RZ ;  /* 0x00000180051cd824 */ /* 0x001fe400078e02ff */
[----:B------:R-:W2:Y:S01]  /*3c720*/  LDL.LU R142, [R1+0x9e4] ;  /* 0x0009e400018e7983 */ /* 0x000ea20000300800 */
[----:B------:R-:W-:-:S03]  /*3c730*/  LOP3.LUT P3, RZ, R29, 0x20000, RZ, 0xc0, !PT ;  /* 0x000200001dff7812 */ /* 0x000fc6000786c0ff */
[----:B------:R-:W4:Y:S04]  /*3c740*/  LDL.LU R143, [R1+0x9e8] ;  /* 0x0009e800018f7983 */ /* 0x000f280000300800 */
[----:B------:R-:W5:Y:S01]  /*3c750*/  LDL.LU.64 R58, [R1+0x138] ;  /* 0x00013800013a7983 */ /* 0x000f620000300a00 */
[--C-:B------:R-:W-:Y:S02]  /*3c760*/  @!P5 IADD3.X R33, R35, R33, R28.reuse, P6, !PT ;  /* 0x000000212321d210 */ /* 0x100fe400037fe41c */
[----:B------:R-:W-:Y:S02]  /*3c770*/  PRMT R28, RZ, 0x7610, R28 ;  /* 0x00007610ff1c7816 */ /* 0x000fe4000000001c */
[----:B------:R-:W-:Y:S01]  /*3c780*/  LOP3.LUT P2, RZ, R29, 0x2000, RZ, 0xc0, !PT ;  /* 0x000020001dff7812 */ /* 0x000fe2000784c0ff */
[----:B------:R-:W5:Y:S04]  /*3c790*/  LDL.LU R147, [R1+0x9ec] ;  /* 0x0009ec0001937983 */ /* 0x000f680000300800 */
[----:B------:R-:W3:Y:S02]  /*3c7a0*/  @!P5 LDG.E.U8 R28, desc[UR8][R20.64+0xb8] ;  /* 0x0000b808141cd981 */ /* 0x000ee4000c1e1100 */
        /* <DEDUP_REMOVED lines=17> */
[----:B------:R-:W2:Y:S02]  /*3c8c0*/  @!P5 LDG.E.U8 R28, desc[UR8][R20.64+0xb9] ;  /* 0x0000b908141cd981 */ /* 0x000ea4000c1e1100 */
        /* <DEDUP_REMOVED lines=15> */
[----:B------:R-:W-:Y:S01]  /*3c9c0*/  ISETP.LT.OR P5, PT, R24, 0xc1, !P1 ;  /* 0x000000c11800780c */ /* 0x000fe20004fa1670 */
[----:B------:R-:W4:Y:S03]  /*3c9d0*/  LDL.LU R143, [R1+0x9f4] ;  /* 0x0009f400018f7983 */ /* 0x000f260000300800 */
[----:B------:R-:W-:-:S05]  /*3c9e0*/  F2FP.SATFINITE.E4M3.F32.PACK_AB_MERGE_C R28, RZ, R28, RZ ;  /* 0x0000001cff1c723e */ /* 0x000fca00048070ff */
[----:B-----5:R0:W-:Y:S04]  /*3c9f0*/  @!P3 STG.E.U8 desc[UR8][R58.64+0xb8], R28 ;  /* 0x0000b81c3a00b986 */ /* 0x0201e8000c101108 */
[----:B------:R-:W1:Y:S01]  /*3ca00*/  @!P5 LDC.64 R32, c[0x0][0x5c0] ;  /* 0x00017000ff20db82 */ /* 0x000e620000000a00 */
        /* <DEDUP_REMOVED lines=8> */
[----:B---3--:R0:W-:Y:S02]  /*3ca90*/  @!P2 STG.E.U8 desc[UR8][R148.64+0xb9], R28 ;  /* 0x0000b91c9400a986 */ /* 0x0081e4000c101108 */
[----:B0-----:R-:W-:Y:S02]  /*3caa0*/  PRMT R28, RZ, 0x7610, R28 ;  /* 0x00007610ff1c7816 */ /* 0x001fe4000000001c */
[----:B-1----:R-:W-:Y:S02]  /*3cab0*/  @!P5 IADD3 R32, P6, R6, R32, RZ ;  /* 0x000000200620d210 */ /* 0x002fe40007fde0ff */
[----:B------:R-:W-:Y:S01]  /*3cac0*/  LOP3.LUT P3, RZ, R30, 0x8000000, RZ, 0xc0, !PT ;  /* 0x080000001eff7812 */ /* 0x000fe2000786c0ff */
[----:B------:R-:W3:Y:S04]  /*3cad0*/  LDL.LU R149, [R1+0x9f8] ;  /* 0x0009f80001957983 */ /* 0x000ee80000300800 */
[----:B------:R-:W5:Y:S01]  /*3cae0*/  @!P5 LDG.E.U8 R28, desc[UR8][R8.64+0xc0] ;  /* 0x0000c008081cd981 */ /* 0x000f62000c1e1100 */
        /* <DEDUP_REMOVED lines=37> */
[----:B---3--:R-:W-:-:S04]  /*3cd40*/  LOP3.LUT R28, R28, 0xff, RZ, 0xc0, !PT ;  /* 0x000000ff1c1c7812 */ /* 0x008fc800078ec0ff */
[----:B------:R-:W-:-:S05]  /*3cd50*/  F2FP.F16.E4M3.UNPACK_B R28, R28 ;  /* 0x0000001cff1c723e */ /* 0x000fca00020006ff */
[----:B------:R-:W-:-:S05]  /*3cd60*/  HADD2.F32 R28, -RZ, R28.H0_H0 ;  /* 0x2000001cff1c7230 */ /* 0x000fca0000004100 */
[----:B------:R-:W-:-:S04]  /*3cd70*/  FMUL R28, R28, UR5 ;  /* 0x000000051c1c7c20 */ /* 0x000fc80008400000 */
[----:B--2---:R-:W-:Y:S01]  /*3cd80*/  FFMA R28, R142, UR4, R28 ;  /* 0x000000048e1c7c23 */ /* 0x004fe2000800001c */
[----:B0-----:R-:W-:Y:S01]  /*3cd90*/  @!P5 IADD3 R32, P6, R6, R32, RZ ;  /* 0x000000200620d210 */ /* 0x001fe20007fde0ff */
[----:B------:R-:W2:Y:S01]  /*3cda0*/  LDL.LU R142, [R1+0xa04] ;  /* 0x000a0400018e7983 */ /* 0x000ea20000300800 */
[----:B------:R-:W-:-:S03]  /*3cdb0*/  LOP3.LUT P4, RZ, R30, 0x200000, RZ, 0xc0, !PT ;  /* 0x002000001eff7812 */ /* 0x000fc6000788c0ff */
[----:B------:R-:W3:Y:S01]  /*3cdc0*/  LDL.LU R149, [R1+0xa08] ;  /* 0x000a080001957983 */ /* 0x000ee20000300800 */
[----:B------:R-:W-:-:S05]  /*3cdd0*/  F2FP.SATFINITE.E4M3.F32.PACK_AB_MERGE_C R28, RZ, R28, RZ ;  /* 0x0000001cff1c723e */ /* 0x000fca00048070ff */
[----:B------:R0:W-:Y:S02]  /*3cde0*/  @!P2 STG.E.U8 desc[UR8][R226.64+0xc1], R28 ;  /* 0x0000c11ce200a986 */ /* 0x0001e4000c101108 */
[----:B0-----:R-:W-:-:S06]  /*3cdf0*/  PRMT R28, RZ, 0x7610, R28 ;  /* 0x00007610ff1c7816 */ /* 0x001fcc000000001c */
[----:B------:R-:W5:Y:S01]  /*3ce00*/  @!P5 LDG.E.U8 R28, desc[UR8][R8.64+0xc8] ;  /* 0x0000c808081cd981 */ /* 0x000f62000c1e1100 */
        /* <DEDUP_REMOVED lines=31> */
[C---:B------:R-:W-:Y:S02]  /*3d000*/  LOP3.LUT P5, RZ, R30.reuse, 0x10000, RZ, 0xc0, !PT ;  /* 0x000100001eff7812 */ /* 0x040fe400078ac0ff */
        /* <DEDUP_REMOVED lines=38> */
[----:B-1----:R-:W-:-:S03]  /*3d270*/  @!P3 IADD3 R32, P5, R158, R32, RZ ;  /* 0x000000209e20b210 */ /* 0x002fc60007fbe0ff */
[----:B------:R-:W5:Y:S02]  /*3d280*/  LDL.LU R158, [R1+0xbfc] ;  /* 0x000bfc00019e7983 */ /* 0x000f640000300800 */
[----:B------:R-:W-:Y:S02]  /*3d290*/  @!P3 IMAD.X R33, R159, 0x1, R33, P5 ;  /* 0x000000019f21b824 */ /* 0x000fe400028e0621 */
[----:B------:R-:W5:Y:S04]  /*3d2a0*/  LDL.LU R159, [R1+0xbf8] ;  /* 0x000bf800019f7983 */ /* 0x000f680000300800 */
[----:B------:R-:W5:Y:S01]  /*3d2b0*/  LDL.LU R149, [R1+0xa20] ;  /* 0x000a200001957983 */ /* 0x000f620000300800 */
        /* <DEDUP_REMOVED lines=8> */
[----:B0-----:R-:W-:Y:S01]  /*3d340*/  PRMT R28, RZ, 0x7610, R28 ;  /* 0x00007610ff1c7816 */ /* 0x001fe2000000001c */
[----:B------:R-:W0:Y:S05]  /*3d350*/  @!P2 LDC.64 R32, c[0x0][0x5c0] ;  /* 0x00017000ff20ab82 */ /* 0x000e2a0000000a00 */
[----:B------:R-:W4:Y:S01]  /*3d360*/  @!P2 LDG.E.U8 R28, desc[UR8][R14.64+0xc1] ;  /* 0x0000c1080e1ca981 */ /* 0x000f22000c1e1100 */
[----:B0-----:R-:W-:-:S03]  /*3d370*/  @!P2 IADD3 R32, P5, R166, R32, RZ ;  /* 0x00000020a620a210 */ /* 0x001fc60007fbe0ff */
[----:B------:R-:W3:Y:S02]  /*3d380*/  LDL.LU R166, [R1+0xbf4] ;  /* 0x000bf40001a67983 */ /* 0x000ee40000300800 */
[----:B------:R-:W-:Y:S01]  /*3d390*/  @!P2 IMAD.X R33, R167, 0x1, R33, P5 ;  /* 0x00000001a721a824 */ /* 0x000fe200028e0621 */
[----:B------:R-:W-:Y:S01]  /*3d3a0*/  LOP3.LUT P5, RZ, R30, 0x4000, RZ, 0xc0, !PT ;  /* 0x000040001eff7812 */ /* 0x000fe200078ac0ff */
[----:B------:R-:W3:Y:S01]  /*3d3b0*/  LDL.LU R167, [R1+0xbf0] ;  /* 0x000bf00001a77983 */ /* 0x000ee20000300800 */
[----:B----4-:R-:W-:-:S04]  /*3d3c0*/  LOP3.LUT R28, R28, 0xff, RZ, 0xc0, !PT ;  /* 0x000000ff1c1c7812 */ /* 0x010fc800078ec0ff */
[----:B------:R-:W-:-:S05]  /*3d3d0*/  F2FP.F16.E4M3.UNPACK_B R28, R28 ;  /* 0x0000001cff1c723e */ /* 0x000fca00020006ff */
[----:B------:R-:W-:-:S05]  /*3d3e0*/  HADD2.F32 R28, -RZ, R28.H0_H0 ;  /* 0x2000001cff1c7230 */ /* 0x000fca0000004100 */
[----:B------:R-:W-:-:S04]  /*3d3f0*/  FMUL R28, R28, UR5 ;  /* 0x000000051c1c7c20 */ /* 0x000fc80008400000 */
[----:B--2---:R-:W-:Y:S01]  /*3d400*/  FFMA R28, R142, UR4, R28 ;  /* 0x000000048e1c7c23 */ /* 0x004fe2000800001c */
[----:B------:R-:W-:Y:S02]  /*3d410*/  LOP3.LUT P6, RZ, R30, 0x2000, RZ, 0xc0, !PT ;  /* 0x000020001eff7812 */ /* 0x000fe400078cc0ff */
[----:B------:R-:W-:Y:S02]  /*3d420*/  PRMT R34, RZ, 0x7610, R34 ;  /* 0x00007610ff227816 */ /* 0x000fe40000000022 */
[----:B------:R-:W-:Y:S01]  /*3d430*/  LOP3.LUT P3, RZ, R27, 0x1, RZ, 0xc0, !PT ;  /* 0x000000011bff7812 */ /* 0x000fe2000786c0ff */
[----:B------:R-:W2:Y:S01]  /*3d440*/  LDL.LU R142, [R1+0xa28] ;  /* 0x000a2800018e7983 */ /* 0x000ea20000300800 */
        /* <DEDUP_REMOVED lines=10> */
[----:B------:R-:W-:Y:S01]  /*3d4f0*/  LOP3.LUT P2, RZ, R0, 0x10000000, RZ, 0xc0, !PT ;  /* 0x1000000000ff7812 */ /* 0x000fe2000784c0ff */
[----:B------:R-:W4:Y:S03]  /*3d500*/  LDL.LU R149, [R1+0xa2c] ;  /* 0x000a2c0001957983 */ /* 0x000f260000300800 */
[----:B------:R-:W-:-:S05]  /*3d510*/  F2FP.SATFINITE.E4M3.F32.PACK_AB_MERGE_C R28, RZ, R28, RZ ;  /* 0x0000001cff1c723e */ /* 0x000fca00048070ff */
[----:B---3--:R1:W-:Y:S04]  /*3d520*/  @!P5 STG.E.U8 desc[UR8][R166.64+0xc8], R28 ;  /* 0x0000c81ca600d986 */ /* 0x0083e8000c101108 */
[----:B------:R-:W3:Y:S01]  /*3d530*/  @!P6 LDG.E.U8 R34, desc[UR8][R12.64+0xc9] ;  /* 0x0000c9080c22e981 */ /* 0x000ee2000c1e1100 */
[----:B-1----:R-:W-:Y:S02]  /*3d540*/  PRMT R28, RZ, 0x7610, R28 ;  /* 0x00007610ff1c7816 */ /* 0x002fe4000000001c */
[----:B---3--:R-:W-:-:S04]  /*3d550*/  LOP3.LUT R34, R34, 0xff, RZ, 0xc0, !PT ;  /* 0x000000ff22227812 */ /* 0x008fc800078ec0ff */
[----:B------:R-:W-:-:S05]  /*3d560*/  F2FP.F16.E4M3.UNPACK_B R34, R34 ;  /* 0x00000022ff22723e */ /* 0x000fca00020006ff */
[----:B------:R-:W-:-:S05]  /*3d570*/  HADD2.F32 R34, -RZ, R34.H0_H0 ;  /* 0x20000022ff227230 */ /* 0x000fca0000004100 */
[----:B------:R-:W-:-:S04]  /*3d580*/  FMUL R34, R34, UR5 ;  /* 0x0000000522227c20 */ /* 0x000fc80008400000 */
[----:B------:R-:W-:-:S05]  /*3d590*/  FFMA R34, R143, UR4, R34 ;  /* 0x000000048f227c23 */ /* 0x000fca0008000022 */
[----:B------:R-:W-:-:S05]  /*3d5a0*/  F2FP.SATFINITE.E4M3.F32.PACK_AB_MERGE_C R35, RZ, R34, RZ ;  /* 0x00000022ff23723e */ /* 0x000fca00048070ff */
[----:B------:R1:W-:Y:S04]  /*3d5b0*/  @!P6 STG.E.U8 desc[UR8][R158.64+0xc9], R35 ;  /* 0x0000c9239e00e986 */ /* 0x0003e8000c101108 */
[----:B------:R-:W3:Y:S01]  /*3d5c0*/  @!P3 LDG.E.U8 R28, desc[UR8][R14.64+0xc8] ;  /* 0x0000c8080e1cb981 */ /* 0x000ee2000c1e1100 */
[----:B0-----:R-:W-:-:S03]  /*3d5d0*/  @!P3 IADD3 R32, P5, R154, R32, RZ ;  /* 0x000000209a20b210 */ /* 0x001fc60007fbe0ff */
        /* <DEDUP_REMOVED lines=8> */
[----:B--2---:R-:W-:Y:S02]  /*3d660*/  FFMA R28, R142, UR4, R28 ;  /* 0x000000048e1c7c23 */ /* 0x004fe4000800001c */
[----:B------:R-:W2:Y:S03]  /*3d670*/  LDL.LU R142, [R1+0xa34] ;  /* 0x000a3400018e7983 */ /* 0x000ea60000300800 */
[----:B-1----:R-:W-:Y:S02]  /*3d680*/  F2FP.SATFINITE.E4M3.F32.PACK_AB_MERGE_C R35, RZ, R28, RZ ;  /* 0x0000001cff23723e */ /* 0x002fe400048070ff */
[----:B------:R-:W-:-:S03]  /*3d690*/  PRMT R28, RZ, 0x7610, R28 ;  /* 0x00007610ff1c7816 */ /* 0x000fc6000000001c */
[----:B------:R0:W-:Y:S04]  /*3d6a0*/  @!P3 STG.E.U8 desc[UR8][R32.64+0xc8], R35 ;  /* 0x0000c8232000b986 */ /* 0x0001e8000c101108 */
[----:B------:R-:W3:Y:S01]  /*3d6b0*/  @!P2 LDG.E.U8 R28, desc[UR8][R14.64+0xc9] ;  /* 0x0000c9080e1ca981 */ /* 0x000ee2000c1e1100 */
[----:B0-----:R-:W0:Y:S02]  /*3d6c0*/  @!P2 LDC.64 R32, c[0x0][0x5c0] ;  /* 0x00017000ff20ab82 */ /* 0x001e240000000a00 */
[----:B0-----:R-:W-:Y:S02]  /*3d6d0*/  @!P2 IADD3 R32, P5, R156, R32, RZ ;  /* 0x000000209c20a210 */ /* 0x001fe40007fbe0ff */
[----:B------:R-:W2:Y:S03]  /*3d6e0*/  LDL.LU R156, [R1+0xbe4] ;  /* 0x000be400019c7983 */ /* 0x000ea60000300800 */
[----:B------:R-:W-:Y:S01]  /*3d6f0*/  @!P2 IMAD.X R33, R157, 0x1, R33, P5 ;  /* 0x000000019d21a824 */ /* 0x000fe200028e0621 */
[----:B------:R-:W-:Y:S01]  /*3d700*/  LOP3.LUT P5, RZ, R30, 0x1000, RZ, 0xc0, !PT ;  /* 0x000010001eff7812 */ /* 0x000fe200078ac0ff */
        /* <DEDUP_REMOVED lines=9> */
[----:B------:R-:W-:Y:S02]  /*3d7a0*/  F2FP.SATFINITE.E4M3.F32.PACK_AB_MERGE_C R35, RZ, R28, RZ ;  /* 0x0000001cff23723e */ /* 0x000fe400048070ff */
[----:B------:R-:W-:-:S03]  /*3d7b0*/  PRMT R28, RZ, 0x7610, R28 ;  /* 0x00007610ff1c7816 */ /* 0x000fc6000000001c */
[----:B------:R0:W-:Y:S04]  /*3d7c0*/  @!P2 STG.E.U8 desc[UR8][R32.64+0xc9], R35 ;  /* 0x0000c9232000a986 */ /* 0x0001e8000c101108 */
[----:B------:R-:W4:Y:S02]  /*3d7d0*/  @!P5 LDG.E.U8 R28, desc[UR8][R16.64+0xc0] ;  /* 0x0000c008101cd981 */ /* 0x000f24000c1e1100 */
[----:B0-----:R-:W0:Y:S01]  /*3d7e0*/  @!P3 LDC.64 R32, c[0x0][0x5c0] ;  /* 0x00017000ff20bb82 */ /* 0x001e220000000a00 */
[----:B----4-:R-:W-:-:S04]  /*3d7f0*/  LOP3.LUT R28, R28, 0xff, RZ, 0xc0, !PT ;  /* 0x000000ff1c1c7812 */ /* 0x010fc800078ec0ff */
[----:B------:R-:W-:-:S05]  /*3d800*/  F2FP.F16.E4M3.UNPACK_B R28, R28 ;  /* 0x0000001cff1c723e */ /* 0x000fca00020006ff */
[----:B------:R-:W-:-:S05]  /*3d810*/  HADD2.F32 R28, -RZ, R28.H0_H0 ;  /* 0x2000001cff1c7230 */ /* 0x000fca0000004100 */
[----:B------:R-:W-:-:S04]  /*3d820*/  FMUL R28, R28, UR5 ;  /* 0x000000051c1c7c20 */ /* 0x000fc80008400000 */
[----:B-----5:R-:W-:Y:S01]  /*3d830*/  FFMA R28, R143, UR4, R28 ;  /* 0x000000048f1c7c23 */ /* 0x020fe2000800001c */
[----:B------:R-:W-:Y:S01]  /*3d840*/  LOP3.LUT P2, RZ, R0, 0x1000000, RZ, 0xc0, !PT ;  /* 0x0100000000ff7812 */ /* 0x000fe2000784c0ff */
[----:B------:R-:W4:Y:S03]  /*3d850*/  LDL.LU R143, [R1+0xa3c] ;  /* 0x000a3c00018f7983 */ /* 0x000f260000300800 */
[----:B------:R-:W-:Y:S02]  /*3d860*/  F2FP.SATFINITE.E4M3.F32.PACK_AB_MERGE_C R39, RZ, R28, RZ ;  /* 0x0000001cff27723e */ /* 0x000fe400048070ff */
[----:B------:R-:W-:-:S03]  /*3d870*/  PRMT R28, RZ, 0x7610, R28 ;  /* 0x00007610ff1c7816 */ /* 0x000fc6000000001c */
[----:B--2---:R-:W-:Y:S04]  /*3d880*/  @!P5 STG.E.U8 desc[UR8][R156.64+0xc0], R39 ;  /* 0x0000c0279c00d986 */ /* 0x004fe8000c101108 */
[----:B------:R-:W2:Y:S02]  /*3d890*/  @!P6 LDG.E.U8 R28, desc[UR8][R16.64+0xc1] ;  /* 0x0000c108101ce981 */ /* 0x000ea4000c1e1100 */
[----:B--2---:R-:W-:-:S04]  /*3d8a0*/  LOP3.LUT R28, R28, 0xff, RZ, 0xc0, !PT ;  /* 0x000000ff1c1c7812 */ /* 0x004fc800078ec0ff */
[----:B------:R-:W-:-:S05]  /*3d8b0*/  F2FP.F16.E4M3.UNPACK_B R28, R28 ;  /* 0x0000001cff1c723e */ /* 0x000fca00020006ff */
[----:B------:R-:W-:-:S05]  /*3d8c0*/  HADD2.F32 R28, -RZ, R28.H0_H0 ;  /* 0x2000001cff1c7230 */ /* 0x000fca0000004100 */
[----:B------:R-:W-:-:S04]  /*3d8d0*/  FMUL R28, R28, UR5 ;  /* 0x000000051c1c7c20 */ /* 0x000fc80008400000 */
[----:B------:R-:W-:-:S05]  /*3d8e0*/  FFMA R28, R142, UR4, R28 ;  /* 0x000000048e1c7c23 */ /* 0x000fca000800001c */
[----:B------:R-:W-:Y:S02]  /*3d8f0*/  F2FP.SATFINITE.E4M3.F32.PACK_AB_MERGE_C R35, RZ, R28, RZ ;  /* 0x0000001cff23723e */ /* 0x000fe400048070ff */
[----:B------:R-:W-:-:S03]  /*3d900*/  PRMT R28, RZ, 0x7610, R28 ;  /* 0x00007610ff1c7816 */ /* 0x000fc6000000001c */
[----:B------:R1:W-:Y:S04]  /*3d910*/  @!P6 STG.E.U8 desc[UR8][R154.64+0xc1], R35 ;  /* 0x0000c1239a00e986 */ /* 0x0003e8000c101108 */
[----:B------:R-:W2:Y:S01]  /*3d920*/  @!P3 LDG.E.U8 R28, desc[UR8][R18.64+0xc0] ;  /* 0x0000c008121cb981 */ /* 0x000ea2000c1e1100 */
[----:B0-----:R-:W-:-:S03]  /*3d930*/  @!P3 IADD3 R32, P5, R138, R32, RZ ;  /* 0x000000208a20b210 */ /* 0x001fc60007fbe0ff */
[----:B------:R-:W5:Y:S02]  /*3d940*/  LDL.LU R138, [R1+0xbdc] ;  /* 0x000bdc00018a7983 */ /* 0x000f640000300800 */
[----:B------:R-:W-:Y:S02]  /*3d950*/  @!P3 IMAD.X R33, R139, 0x1, R33, P5 ;  /* 0x000000018b21b824 */ /* 0x000fe400028e0621 */
        /* <DEDUP_REMOVED lines=51> */
[----:B0-----:R-:W-:-:S05]  /*3dc90*/  @!P3 IADD3 R32, P5, R135, R32, RZ ;  /* 0x000000208720b210 */ /* 0x001fca0007fbe0ff */
[----:B------:R-:W-:Y:S01]  /*3dca0*/  @!P3 IMAD.X R33, R136, 0x1, R33, P5 ;  /* 0x000000018821b824 */ /* 0x000fe200028e0621 */
[----:B--2---:R-:W-:-:S04]  /*3dcb0*/  LOP3.LUT R28, R28, 0xff, RZ, 0xc0, !PT ;  /* 0x000000ff1c1c7812 */ /* 0x004fc800078ec0ff */
[----:B------:R-:W-:-:S05]  /*3dcc0*/  F2FP.F16.E4M3.UNPACK_B R28, R28 ;  /* 0x0000001cff1c723e */ /* 0x000fca00020006ff */
[----:B------:R-:W-:-:S05]  /*3dcd0*/  HADD2.F32 R28, -RZ, R28.H0_H0 ;  /* 0x2000001cff1c7230 */ /* 0x000fca0000004100 */
[----:B------:R-:W-:-:S04]  /*3dce0*/  FMUL R28, R28, UR5 ;  /* 0x000000051c1c7c20 */ /* 0x000fc80008400000 */
[----:B---3--:R-:W-:Y:S02]  /*3dcf0*/  FFMA R28, R143, UR4, R28 ;  /* 0x000000048f1c7c23 */ /* 0x008fe4000800001c */
[----:B------:R-:W2:Y:S04]  /*3dd00*/  LDL.LU R143, [R1+0xa50] ;  /* 0x000a5000018f7983 */ /* 0x000ea80000300800 */
[----:B------:R-:W3:Y:S04]  /*3dd10*/  LDL.LU R149, [R1+0xa54] ;  /* 0x000a540001957983 */ /* 0x000ee80000300800 */
[----:B------:R-:W5:Y:S01]  /*3dd20*/  LDL.LU R58, [R1+0xa58] ;  /* 0x000a5800013a7983 */ /* 0x000f620000300800 */
[----:B-1----:R-:W-:-:S02]  /*3dd30*/  F2FP.SATFINITE.E4M3.F32.PACK_AB_MERGE_C R35, RZ, R28, RZ ;  /* 0x0000001cff23723e */ /* 0x002fc400048070ff */
[----:B------:R-:W-:Y:S01]  /*3dd40*/  PRMT R28, RZ, 0x7610, R28 ;  /* 0x00007610ff1c7816 */ /* 0x000fe2000000001c */
[----:B------:R-:W5:Y:S04]  /*3dd50*/  LDL.LU.64 R146, [R1+0x158] ;  /* 0x0001580001927983 */ /* 0x000f680000300a00 */
[----:B------:R0:W-:Y:S04]  /*3dd60*/  @!P3 STG.E.U8 desc[UR8][R32.64+0xc8], R35 ;  /* 0x0000c8232000b986 */ /* 0x0001e8000c101108 */
[----:B------:R-:W5:Y:S04]  /*3dd70*/  LDL.LU R148, [R1+0xa5c] ;  /* 0x000a5c0001947983 */ /* 0x000f680000300800 */
[----:B------:R-:W4:Y:S01]  /*3dd80*/  @!P2 LDG.E.U8 R28, desc[UR8][R18.64+0xc9] ;  /* 0x0000c908121ca981 */ /* 0x000f22000c1e1100 */
[----:B0-----:R-:W0:Y:S02]  /*3dd90*/  @!P2 LDC.64 R32, c[0x0][0x5c0] ;  /* 0x00017000ff20ab82 */ /* 0x001e240000000a00 */
[----:B0-----:R-:W-:-:S05]  /*3dda0*/  @!P2 IADD3 R32, P5, R130, R32, RZ ;  /* 0x000000208220a210 */ /* 0x001fca0007fbe0ff */
[----:B------:R-:W-:Y:S01]  /*3ddb0*/  @!P2 IMAD.X R33, R134, 0x1, R33, P5 ;  /* 0x000000018621a824 */ /* 0x000fe200028e0621 */
        /* <DEDUP_REMOVED lines=15> */
[----:B------:R-:W-:-:S06]  /*3deb0*/  PRMT R28, RZ, 0x7610, R28 ;  /* 0x00007610ff1c7816 */ /* 0x000fcc000000001c */
[----:B------:R-:W4:Y:S02]  /*3dec0*/  @!P5 LDG.E.U8 R28, desc[UR8][R20.64+0xc0] ;  /* 0x0000c008141cd981 */ /* 0x000f24000c1e1100 */
[----:B----4-:R-:W-:-:S04]  /*3ded0*/  LOP3.LUT R28, R28, 0xff, RZ, 0xc0, !PT ;  /* 0x000000ff1c1c7812 */ /* 0x010fc800078ec0ff */
[----:B------:R-:W-:-:S05]  /*3dee0*/  F2FP.F16.E4M3.UNPACK_B R28, R28 ;  /* 0x0000001cff1c723e */ /* 0x000fca00020006ff */
[----:B------:R-:W-:-:S05]  /*3def0*/  HADD2.F32 R28, -RZ, R28.H0_H0 ;  /* 0x2000001cff1c7230 */ /* 0x000fca0000004100 */
[----:B------:R-:W-:-:S04]  /*3df00*/  FMUL R28, R28, UR5 ;  /* 0x000000051c1c7c20 */ /* 0x000fc80008400000 */
[----:B--2---:R-:W-:Y:S01]  /*3df10*/  FFMA R28, R143, UR4, R28 ;  /* 0x000000048f1c7c23 */ /* 0x004fe2000800001c */
        /* <DEDUP_REMOVED lines=19> */
[----:B---3--:R-:W-:Y:S02]  /*3e050*/  FFMA R28, R149, UR4, R28 ;  /* 0x00000004951c7c23 */ /* 0x008fe4000800001c */
[----:B------:R-:W3:Y:S03]  /*3e060*/  LDL.LU R149, [R1+0xa60] ;  /* 0x000a600001957983 */ /* 0x000ee60000300800 */
[----:B------:R-:W-:Y:S02]  /*3e070*/  F2FP.SATFINITE.E4M3.F32.PACK_AB_MERGE_C R35, RZ, R28, RZ ;  /* 0x0000001cff23723e */ /* 0x000fe400048070ff */
[----:B------:R-:W-:-:S03]  /*3e080*/  PRMT R28, RZ, 0x7610, R28 ;  /* 0x00007610ff1c7816 */ /* 0x000fc6000000001c */
[----:B------:R0:W-:Y:S04]  /*3e090*/  @!P5 STG.E.U8 desc[UR8][R32.64+0xc1], R35 ;  /* 0x0000c1232000d986 */ /* 0x0001e8000c101108 */
[----:B------:R-:W4:Y:S02]  /*3e0a0*/  @!P3 LDG.E.U8 R28, desc[UR8][R22.64+0xc0] ;  /* 0x0000c008161cb981 */ /* 0x000f24000c1e1100 */
[----:B----4-:R-:W-:-:S04]  /*3e0b0*/  LOP3.LUT R28, R28, 0xff, RZ, 0xc0, !PT ;  /* 0x000000ff1c1c7812 */ /* 0x010fc800078ec0ff */
[----:B------:R-:W-:-:S05]  /*3e0c0*/  F2FP.F16.E4M3.UNPACK_B R28, R28 ;  /* 0x0000001cff1c723e */ /* 0x000fca00020006ff */
[----:B------:R-:W-:-:S05]  /*3e0d0*/  HADD2.F32 R28, -RZ, R28.H0_H0 ;  /* 0x2000001cff1c7230 */ /* 0x000fca0000004100 */
[----:B------:R-:W-:-:S04]  /*3e0e0*/  FMUL R28, R28, UR5 ;  /* 0x000000051c1c7c20 */ /* 0x000fc80008400000 */
[----:B-----5:R-:W-:-:S05]  /*3e0f0*/  FFMA R28, R58, UR4, R28 ;  /* 0x000000043a1c7c23 */ /* 0x020fca000800001c */
[----:B------:R-:W-:Y:S02]  /*3e100*/  F2FP.SATFINITE.E4M3.F32.PACK_AB_MERGE_C R34, RZ, R28, RZ ;  /* 0x0000001cff22723e */ /* 0x000fe400048070ff */
[----:B------:R-:W-:-:S03]  /*3e110*/  PRMT R28, RZ, 0x7610, R28 ;  /* 0x00007610ff1c7816 */ /* 0x000fc6000000001c */
[----:B------:R1:W-:Y:S04]  /*3e120*/  @!P3 STG.E.U8 desc[UR8][R146.64+0xc0], R34 ;  /* 0x0000c0229200b986 */ /* 0x0003e8000c101108 */
[----:B------:R-:W4:Y:S01]  /*3e130*/  @!P2 LDG.E.U8 R28, desc[UR8][R22.64+0xc1] ;  /* 0x0000c108161ca981 */ /* 0x000f22000c1e1100 */
[----:B------:R-:W-:-:S13]  /*3e140*/  ISETP.LT.OR P5, PT, R24, 0xc9, !P0 ;  /* 0x000000c91800780c */ /* 0x000fda00047a1670 */
[----:B0-----:R-:W0:Y:S01]  /*3e150*/  @!P5 LDC.64 R32, c[0x0][0x5c0] ;  /* 0x00017000ff20db82 */ /* 0x001e220000000a00 */
[----:B-1----:R-:W-:Y:S02]  /*3e160*/  @!P5 IMAD.MOV.U32 R34, RZ, RZ, R6 ;  /* 0x000000ffff22d224 */ /* 0x002fe400078e0006 */
        /* <DEDUP_REMOVED lines=8> */
[----:B------:R-:W-:Y:S01]  /*3e1f0*/  F2FP.SATFINITE.E4M3.F32.PACK_AB_MERGE_C R39, RZ, R28, RZ ;  /* 0x0000001cff27723e */ /* 0x000fe200048070ff */
[----:B------:R-:W-:-:S05]  /*3e200*/  @!P5 IMAD R28, R5, 0x180, RZ ;  /* 0x00000180051cd824 */ /* 0x000fca00078e02ff */
[--C-:B------:R-:W-:Y:S02]  /*3e210*/  @!P5 IADD3.X R33, R33, R35, R28.reuse, P6, !PT ;  /* 0x000000232121d210 */ /* 0x100fe400037fe41c */
[----:B------:R-:W-:Y:S01]  /*3e220*/  PRMT R28, RZ, 0x7610, R28 ;  /* 0x00007610ff1c7816 */ /* 0x000fe2000000001c */
[----:B--2---:R0:W-:Y:S05]  /*3e230*/  @!P2 STG.E.U8 desc[UR8][R142.64+0xc1], R39 ;  /* 0x0000c1278e00a986 */ /* 0x0041ea000c101108 */
[----:B------:R-:W2:Y:S04]  /*3e240*/  @!P5 LDG.E.U8 R28, desc[UR8][R20.64+0xc8] ;  /* 0x0000c808141cd981 */ /* 0x000ea8000c1e1100 */
[----:B0-----:R-:W4:Y:S01]  /*3e250*/  LDL.LU R142, [R1+0xa64] ;  /* 0x000a6400018e7983 */ /* 0x001f220000300800 */
[----:B------:R-:W-:-:S03]  /*3e260*/  LOP3.LUT P3, RZ, R29, 0x40, RZ, 0xc0, !PT ;  /* 0x000000401dff7812 */ /* 0x000fc6000786c0ff */
[----:B------:R-:W5:Y:S04]  /*3e270*/  LDL.LU R143, [R1+0xa68] ;  /* 0x000a6800018f7983 */ /* 0x000f680000300800 */
[----:B------:R-:W5:Y:S01]  /*3e280*/  LDL.LU.64 R58, [R1+0x128] ;  /* 0x00012800013a7983 */ /* 0x000f620000300a00 */
[----:B------:R-:W-:-:S03]  /*3e290*/  LOP3.LUT P2, RZ, R29, 0x10, RZ, 0xc0, !PT ;  /* 0x000000101dff7812 */ /* 0x000fc6000784c0ff */
[----:B------:R-:W5:Y:S01]  /*3e2a0*/  LDL.LU R147, [R1+0xa6c] ;  /* 0x000a6c0001937983 */ /* 0x000f620000300800 */
[----:B--2---:R-:W-:-:S04]  /*3e2b0*/  LOP3.LUT R28, R28, 0xff, RZ, 0xc0, !PT ;  /* 0x000000ff1c1c7812 */ /* 0x004fc800078ec0ff */
[----:B------:R-:W-:-:S05]  /*3e2c0*/  F2FP.F16.E4M3.UNPACK_B R28, R28 ;  /* 0x0000001cff1c723e */ /* 0x000fca00020006ff */
[----:B------:R-:W-:-:S05]  /*3e2d0*/  HADD2.F32 R28, -RZ, R28.H0_H0 ;  /* 0x2000001cff1c7230 */ /* 0x000fca0000004100 */
[----:B------:R-:W-:-:S04]  /*3e2e0*/  FMUL R28, R28, UR5 ;  /* 0x000000051c1c7c20 */ /* 0x000fc80008400000 */
[----:B---3--:R-:W-:Y:S02]  /*3e2f0*/  FFMA R28, R149, UR4, R28 ;  /* 0x00000004951c7c23 */ /* 0x008fe4000800001c */
[----:B------:R-:W2:Y:S03]  /*3e300*/  LDL.LU.64 R148, [R1+0x120] ;  /* 0x0001200001947983 */ /* 0x000ea60000300a00 */
        /* <DEDUP_REMOVED lines=16> */
[----:B----4-:R-:W-:Y:S02]  /*3e410*/  FFMA R28, R142, UR4, R28 ;  /* 0x000000048e1c7c23 */ /* 0x010fe4000800001c */
        /* <DEDUP_REMOVED lines=9> */
[----:B-----5:R-:W-:Y:S01]  /*3e4b0*/  FFMA R28, R143, UR4, R28 ;  /* 0x000000048f1c7c23 */ /* 0x020fe2000800001c */
[----:B------:R-:W-:Y:S01]  /*3e4c0*/  ISETP.LT.OR P5, PT, R24, 0xd1, !P1 ;  /* 0x000000d11800780c */ /* 0x000fe20004fa1670 */
[----:B------:R-:W4:Y:S03]  /*3e4d0*/  LDL.LU R143, [R1+0xa74] ;  /* 0x000a7400018f7983 */ /* 0x000f260000300800 */
[----:B------:R-:W-:Y:S02]  /*3e4e0*/  F2FP.SATFINITE.E4M3.F32.PACK_AB_MERGE_C R34, RZ, R28, RZ ;  /* 0x0000001cff22723e */ /* 0x000fe400048070ff */
[----:B------:R-:W-:-:S03]  /*3e4f0*/  PRMT R28, RZ, 0x7610, R28 ;  /* 0x00007610ff1c7816 */ /* 0x000fc6000000001c */
[----:B------:R-:W-:Y:S04]  /*3e500*/  @!P3 STG.E.U8 desc[UR8][R58.64+0xc8], R34 ;  /* 0x0000c8223a00b986 */ /* 0x000fe8000c101108 */
[----:B------:R-:W5:Y:S01]  /*3e510*/  @!P2 LDG.E.U8 R28, desc[UR8][R22.64+0xc9] ;  /* 0x0000c908161ca981 */ /* 0x000f62000c1e1100 */
[----:B0-----:R-:W0:Y:S01]  /*3e520*/  @!P5 LDC.64 R32, c[0x0][0x5c0] ;  /* 0x00017000ff20db82 */ /* 0x001e220000000a00 */
[----:B-----5:R-:W-:-:S04]  /*3e530*/  LOP3.LUT R28, R28, 0xff, RZ, 0xc0, !PT ;  /* 0x000000ff1c1c7812 */ /* 0x020fc800078ec0ff */
[----:B------:R-:W-:-:S05]  /*3e540*/  F2FP.F16.E4M3.UNPACK_B R28, R28 ;  /* 0x0000001cff1c723e */ /* 0x000fca00020006ff */
[----:B------:R-:W-:-:S05]  /*3e550*/  HADD2.F32 R28, -RZ, R28.H0_H0 ;  /* 0x2000001cff1c7230 */ /* 0x000fca0000004100 */
[----:B------:R-:W-:-:S04]  /*3e560*/  FMUL R28, R28, UR5 ;  /* 0x000000051c1c7c20 */ /* 0x000fc80008400000 */
[----:B------:R-:W-:-:S05]  /*3e570*/  FFMA R28, R147, UR4, R28 ;  /* 0x00000004931c7c23 */ /* 0x000fca000800001c */
[----:B------:R-:W-:Y:S02]  /*3e580*/  F2FP.SATFINITE.E4M3.F32.PACK_AB_MERGE_C R35, RZ, R28, RZ ;  /* 0x0000001cff23723e */ /* 0x000fe400048070ff */
[----:B------:R-:W-:-:S03]  /*3e590*/  PRMT R28, RZ, 0x7610, R28 ;  /* 0x00007610ff1c7816 */ /* 0x000fc6000000001c */
[----:B--2---:R1:W-:Y:S04]  /*3e5a0*/  @!P2 STG.E.U8 desc[UR8][R148.64+0xc9], R35 ;  /* 0x0000c9239400a986 */ /* 0x0043e8000c101108 */
[----:B------:R-:W2:Y:S01]  /*3e5b0*/  @!P5 LDG.E.U8 R28, desc[UR8][R8.64+0xd0] ;  /* 0x0000d008081cd981 */ /* 0x000ea2000c1e1100 */
[----:B0-----:R-:W-:-:S05]  /*3e5c0*/  @!P5 IADD3 R32, P6, R6, R32, RZ ;  /* 0x000000200620d210 */ /* 0x001fca0007fde0ff */
[----:B------:R-:W-:Y:S01]  /*3e5d0*/  @!P5 IMAD.X R33, R25, 0x1, R33, P6 ;  /* 0x000000011921d824 */ /* 0x000fe200030e0621 */
[----:B------:R-:W-:Y:S01]  /*3e5e0*/  LOP3.LUT P3, RZ, R30, 0x800, RZ, 0xc0, !PT ;  /* 0x000008001eff7812 */ /* 0x000fe2000786c0ff */
[----:B-1----:R-:W5:Y:S01]  /*3e5f0*/  LDL.LU R149, [R1+0xa78] ;  /* 0x000a780001957983 */ /* 0x002f620000300800 */
[----:B--2---:R-:W-:-:S04]  /*3e600*/  LOP3.LUT R28, R28, 0xff, RZ, 0xc0, !PT ;  /* 0x000000ff1c1c7812 */ /* 0x004fc800078ec0ff */
[----:B------:R-:W-:-:S05]  /*3e610*/  F2FP.F16.E4M3.UNPACK_B R28, R28 ;  /* 0x0000001cff1c723e */ /* 0x000fca00020006ff */
[----:B------:R-:W-:-:S05]  /*3e620*/  HADD2.F32 R28, -RZ, R28.H0_H0 ;  /* 0x2000001cff1c7230 */ /* 0x000fca0000004100 */
[----:B------:R-:W-:-:S04]  /*3e630*/  FMUL R28, R28, UR5 ;  /* 0x000000051c1c7c20 */ /* 0x000fc80008400000 */
[----:B---3--:R-:W-:Y:S01]  /*3e640*/  FFMA R28, R142, UR4, R28 ;  /* 0x000000048e1c7c23 */ /* 0x008fe2000800001c */
[----:B------:R-:W-:Y:S01]  /*3e650*/  LOP3.LUT P2, RZ, R30, 0x200, RZ, 0xc0, !PT ;  /* 0x000002001eff7812 */ /* 0x000fe2000784c0ff */
[----:B------:R-:W2:Y:S03]  /*3e660*/  LDL.LU R142, [R1+0xa7c] ;  /* 0x000a7c00018e7983 */ /* 0x000ea60000300800 */
[----:B------:R-:W-:-:S05]  /*3e670*/  F2FP.SATFINITE.E4M3.F32.PACK_AB_MERGE_C R35, RZ, R28, RZ ;  /* 0x0000001cff23723e */ /* 0x000fca00048070ff */
[----:B------:R0:W-:Y:S01]  /*3e680*/  @!P5 STG.E.U8 desc[UR8][R32.64+0xd0], R35 ;  /* 0x0000d0232000d986 */ /* 0x0001e2000c101108 */
[----:B------:R-:W-:Y:S02]  /*3e690*/  ISETP.LT.OR P5, PT, R24, 0xd2, !P1 ;  /* 0x000000d21800780c */ /* 0x000fe40004fa1670 */
[----:B------:R-:W-:-:S11]  /*3e6a0*/  PRMT R28, RZ, 0x7610, R28 ;  /* 0x00007610ff1c7816 */ /* 0x000fd6000000001c */
[----:B------:R-:W3:Y:S01]  /*3e6b0*/  @!P5 LDG.E.U8 R28, desc[UR8][R8.64+0xd1] ;  /* 0x0000d108081cd981 */ /* 0x000ee2000c1e1100 */
[----:B0-----:R-:W0:Y:S02]  /*3e6c0*/  @!P5 LDC.64 R32, c[0x0][0x5c0] ;  /* 0x00017000ff20db82 */ /* 0x001e240000000a00 */
        /* <DEDUP_REMOVED lines=19> */
[----:B------:R-:W-:Y:S04]  /*3e800*/  @!P3 STG.E.U8 desc[UR8][R152.64+0xd0], R39 ;  /* 0x0000d0279800b986 */ /* 0x000fe8000c101108 */
[----:B------:R-:W4:Y:S01]  /*3e810*/  @!P2 LDG.E.U8 R28, desc[UR8][R10.64+0xd1] ;  /* 0x0000d1080a1ca981 */ /* 0x000f22000c1e1100 */
[----:B------:R-:W-:-:S13]  /*3e820*/  ISETP.LT.OR P5, PT, R24, 0xd9, !P1 ;  /* 0x000000d91800780c */ /* 0x000fda0004fa1670 */
[----:B0-----:R-:W0:Y:S01]  /*3e830*/  @!P5 LDC.64 R32, c[0x0][0x5c0] ;  /* 0x00017000ff20db82 */ /* 0x001e220000000a00 */
[----:B----4-:R-:W-:-:S04]  /*3e840*/  LOP3.LUT R28, R28, 0xff, RZ, 0xc0, !PT ;  /* 0x000000ff1c1c7812 */ /* 0x010fc800078ec0ff */
[----:B------:R-:W-:-:S05]  /*3e850*/  F2FP.F16.E4M3.UNPACK_B R28, R28 ;  /* 0x0000001cff1c723e */ /* 0x000fca00020006ff */
[----:B------:R-:W-:-:S05]  /*3e860*/  HADD2.F32 R28, -RZ, R28.H0_H0 ;  /* 0x2000001cff1c7230 */ /* 0x000fca0000004100 */
[----:B------:R-:W-:-:S04]  /*3e870*/  FMUL R28, R28, UR5 ;  /* 0x000000051c1c7c20 */ /* 0x000fc80008400000 */
[----:B--2---:R-:W-:Y:S01]  /*3e880*/  FFMA R28, R142, UR4, R28 ;  /* 0x000000048e1c7c23 */ /* 0x004fe2000800001c */
[----:B0-----:R-:W-:Y:S01]  /*3e890*/  @!P5 IADD3 R32, P6, R6, R32, RZ ;  /* 0x000000200620d210 */ /* 0x001fe20007fde0ff */
[----:B------:R-:W2:Y:S01]  /*3e8a0*/  LDL.LU R142, [R1+0xa84] ;  /* 0x000a8400018e7983 */ /* 0x000ea20000300800 */
[----:B------:R-:W-:-:S03]  /*3e8b0*/  LOP3.LUT P3, RZ, R30, 0x80, RZ, 0xc0, !PT ;  /* 0x000000801eff7812 */ /* 0x000fc6000786c0ff */
[----:B------:R-:W4:Y:S01]  /*3e8c0*/  LDL.LU R149, [R1+0xa88] ;  /* 0x000a880001957983 */ /* 0x000f220000300800 */
[----:B------:R-:W-:Y:S02]  /*3e8d0*/  F2FP.SATFINITE.E4M3.F32.PACK_AB_MERGE_C R35, RZ, R28, RZ ;  /* 0x0000001cff23723e */ /* 0x000fe400048070ff */
[----:B------:R-:W-:-:S03]  /*3e8e0*/  PRMT R28, RZ, 0x7610, R28 ;  /* 0x00007610ff1c7816 */ /* 0x000fc6000000001c */
[----:B------:R0:W-:Y:S04]  /*3e8f0*/  @!P2 STG.E.U8 desc[UR8][R144.64+0xd1], R35 ;  /* 0x0000d1239000a986 */ /* 0x0001e8000c101108 */
[----:B------:R-:W5:Y:S01]  /*3e900*/  @!P5 LDG.E.U8 R28, desc[UR8][R8.64+0xd8] ;  /* 0x0000d808081cd981 */ /* 0x000f62000c1e1100 */
        /* <DEDUP_REMOVED lines=8> */
[----:B0-----:R-:W-:-:S05]  /*3e990*/  F2FP.SATFINITE.E4M3.F32.PACK_AB_MERGE_C R35, RZ, R28, RZ ;  /* 0x0000001cff23723e */ /* 0x001fca00048070ff */
[----:B------:R0:W-:Y:S01]  /*3e9a0*/  @!P5 STG.E.U8 desc[UR8][R32.64+0xd8], R35 ;  /* 0x0000d8232000d986 */ /* 0x0001e2000c101108 */
[----:B------:R-:W-:Y:S02]  /*3e9b0*/  ISETP.LT.OR P5, PT, R24, 0xda, !P1 ;  /* 0x000000da1800780c */ /* 0x000fe40004fa1670 */
[----:B------:R-:W-:-:S11]  /*3e9c0*/  PRMT R28, RZ, 0x7610, R28 ;  /* 0x00007610ff1c7816 */ /* 0x000fd6000000001c */
        /* <DEDUP_REMOVED lines=11> */
[----:B------:R-:W-:Y:S02]  /*3ea80*/  F2FP.SATFINITE.E4M3.F32.PACK_AB_MERGE_C R35, RZ, R28, RZ ;  /* 0x0000001cff23723e */ /* 0x000fe400048070ff */
[----:B------:R-:W-:-:S03]  /*3ea90*/  PRMT R28, RZ, 0x7610, R28 ;  /* 0x00007610ff1c7816 */ /* 0x000fc6000000001c */
[----:B------:R0:W-:Y:S04]  /*3eaa0*/  @!P5 STG.E.U8 desc[UR8][R32.64+0xd9], R35 ;  /* 0x0000d9232000d986 */ /* 0x0001e8000c101108 */
        /* <DEDUP_REMOVED lines=8> */
[----:B------:R-:W-:Y:S02]  /*3eb30*/  F2FP.SATFINITE.E4M3.F32.PACK_AB_MERGE_C R39, RZ, R28, RZ ;  /* 0x0000001cff27723e */ /* 0x000fe400048070ff */
[----:B------:R-:W-:-:S03]  /*3eb40*/  PRMT R28, RZ, 0x7610, R28 ;  /* 0x00007610ff1c7816 */ /* 0x000fc6000000001c */
[----:B------:R-:W-:Y:S04]  /*3eb50*/  @!P3 STG.E.U8 desc[UR8][R122.64+0xd8], R39 ;  /* 0x0000d8277a00b986 */ /* 0x000fe8000c101108 */
        /* <DEDUP_REMOVED lines=8> */
[----:B0-----:R-:W-:Y:S02]  /*3ebe0*/  F2FP.SATFINITE.E4M3.F32.PACK_AB_MERGE_C R33, RZ, R28, RZ ;  /* 0x0000001cff21723e */ /* 0x001fe400048070ff */
[----:B------:R-:W-:-:S03]  /*3ebf0*/  PRMT R28, RZ, 0x7610, R28 ;  /* 0x00007610ff1c7816 */ /* 0x000fc6000000001c */
[----:B------:R0:W-:Y:S04]  /*3ec00*/  @!P2 STG.E.U8 desc[UR8][R118.64+0xd9], R33 ;  /* 0x0000d9217600a986 */ /* 0x0001e8000c101108 */
[----:B------:R-:W5:Y:S01]  /*3ec10*/  @!P6 LDG.E.U8 R28, desc[UR8][R12.64+0xd0] ;  /* 0x0000d0080c1ce981 */ /* 0x000f62000c1e1100 */
[----:B0-----:R-:W0:Y:S01]  /*3ec20*/  @!P3 LDC.64 R32, c[0x0][0x5c0] ;  /* 0x00017000ff20bb82 */ /* 0x001e220000000a00 */
[----:B-----5:R-:W-:-:S04]  /*3ec30*/  LOP3.LUT R28, R28, 0xff, RZ, 0xc0, !PT ;  /* 0x000000ff1c1c7812 */ /* 0x020fc800078ec0ff */
[----:B------:R-:W-:-:S05]  /*3ec40*/  F2FP.F16.E4M3.UNPACK_B R28, R28 ;  /* 0x0000001cff1c723e */ /* 0x000fca00020006ff */
[----:B------:R-:W-:-:S05]  /*3ec50*/  HADD2.F32 R28, -RZ, R28.H0_H0 ;  /* 0x2000001cff1c7230 */ /* 0x000fca0000004100 */
[----:B------:R-:W-:-:S04]  /*3ec60*/  FMUL R28, R28, UR5 ;  /* 0x000000051c1c7c20 */ /* 0x000fc80008400000 */
[----:B--2---:R-:W-:Y:S01]  /*3ec70*/  FFMA R28, R142, UR4, R28 ;  /* 0x000000048e1c7c23 */ /* 0x004fe2000800001c */
[----:B------:R-:W-:Y:S02]  /*3ec80*/  LOP3.LUT P2, RZ, R27, 0x100, RZ, 0xc0, !PT ;  /* 0x000001001bff7812 */ /* 0x000fe4000784c0ff */
[----:B0-----:R-:W-:Y:S01]  /*3ec90*/  @!P3 IADD3 R32, P5, R84, R32, RZ ;  /* 0x000000205420b210 */ /* 0x001fe20007fbe0ff */
[----:B------:R-:W2:Y:S04]  /*3eca0*/  LDL.LU R142, [R1+0xa9c] ;  /* 0x000a9c00018e7983 */ /* 0x000ea80000300800 */
[----:B------:R-:W5:Y:S01]  /*3ecb0*/  LDL.LU R84, [R1+0xbcc] ;  /* 0x000bcc0001547983 */ /* 0x000f620000300800 */
        /* <DEDUP_REMOVED lines=8> */
[----:B------:R-:W-:-:S05]  /*3ed40*/  FFMA R28, R149, UR4, R28 ;  /* 0x00000004951c7c23 */ /* 0x000fca000800001c */
[----:B------:R-:W-:Y:S02]  /*3ed50*/  F2FP.SATFINITE.E4M3.F32.PACK_AB_MERGE_C R39, RZ, R28, RZ ;  /* 0x0000001cff27723e */ /* 0x000fe400048070ff */
[----:B------:R-:W-:-:S03]  /*3ed60*/  PRMT R28, RZ, 0x7610, R28 ;  /* 0x00007610ff1c7816 */ /* 0x000fc6000000001c */
[----:B------:R-:W-:Y:S04]  /*3ed70*/  @!P1 STG.E.U8 desc[UR8][R114.64+0xd1], R39 ;  /* 0x0000d12772009986 */ /* 0x000fe8000c101108 */
[----:B------:R-:W4:Y:S01]  /*3ed80*/  @!P3 LDG.E.U8 R28, desc[UR8][R14.64+0xd0] ;  /* 0x0000d0080e1cb981 */ /* 0x000f22000c1e1100 */
[----:B------:R-:W-:Y:S01]  /*3ed90*/  @!P3 IMAD.X R33, R85, 0x1, R33, P5 ;  /* 0x000000015521b824 */ /* 0x000fe200028e0621 */
[----:B------:R-:W-:Y:S02]  /*3eda0*/  LOP3.LUT P6, RZ, R30, 0x4, RZ, 0xc0, !PT ;  /* 0x000000041eff7812 */ /* 0x000fe400078cc0ff */
[----:B------:R-:W5:Y:S04]  /*3edb0*/  LDL.LU R85, [R1+0xbc8] ;  /* 0x000bc80001557983 */ /* 0x000f680000300800 */
[----:B------:R-:W5:Y:S01]  /*3edc0*/  LDL.LU R149, [R1+0xaa0] ;  /* 0x000aa00001957983 */ /* 0x000f620000300800 */
[----:B----4-:R-:W-:-:S04]  /*3edd0*/  LOP3.LUT R28, R28, 0xff, RZ, 0xc0, !PT ;  /* 0x000000ff1c1c7812 */ /* 0x010fc800078ec0ff */
[----:B------:R-:W-:-:S05]  /*3ede0*/  F2FP.F16.E4M3.UNPACK_B R28, R28 ;  /* 0x0000001cff1c723e */ /* 0x000fca00020006ff */
[----:B------:R-:W-:-:S05]  /*3edf0*/  HADD2.F32 R28, -RZ, R28.H0_H0 ;  /* 0x2000001cff1c7230 */ /* 0x000fca0000004100 */
[----:B------:R-:W-:-:S04]  /*3ee00*/  FMUL R28, R28, UR5 ;  /* 0x000000051c1c7c20 */ /* 0x000fc80008400000 */
[----:B---3--:R-:W-:Y:S02]  /*3ee10*/  FFMA R28, R143, UR4, R28 ;  /* 0x000000048f1c7c23 */ /* 0x008fe4000800001c */
[----:B------:R-:W3:Y:S03]  /*3ee20*/  LDL.LU R143, [R1+0xaa4] ;  /* 0x000aa400018f7983 */ /* 0x000ee60000300800 */
[----:B0-----:R-:W-:Y:S02]  /*3ee30*/  F2FP.SATFINITE.E4M3.F32.PACK_AB_MERGE_C R35, RZ, R28, RZ ;  /* 0x0000001cff23723e */ /* 0x001fe400048070ff */
[----:B------:R-:W-:-:S03]  /*3ee40*/  PRMT R28, RZ, 0x7610, R28 ;  /* 0x00007610ff1c7816 */ /* 0x000fc6000000001c */
[----:B------:R0:W-:Y:S04]  /*3ee50*/  @!P3 STG.E.U8 desc[UR8][R32.64+0xd0], R35 ;  /* 0x0000d0232000b986 */ /* 0x0001e8000c101108 */
[----:B------:R-:W4:Y:S01]  /*3ee60*/  @!P2 LDG.E.U8 R28, desc[UR8][R14.64+0xd1] ;  /* 0x0000d1080e1ca981 */ /* 0x000f22000c1e1100 */
[----:B0-----:R-:W0:Y:S02]  /*3ee70*/  @!P2 LDC.64 R32, c[0x0][0x5c0] ;  /* 0x00017000ff20ab82 */ /* 0x001e240000000a00 */
[----:B0-----:R-:W-:Y:S02]  /*3ee80*/  @!P2 IADD3 R32, P5, R86, R32, RZ ;  /* 0x000000205620a210 */ /* 0x001fe40007fbe0ff */
[----:B------:R-:W3:Y:S03]  /*3ee90*/  LDL.LU R86, [R1+0xbc4] ;  /* 0x000bc40001567983 */ /* 0x000ee60000300800 */
[----:B------:R-:W-:-:S02]  /*3eea0*/  @!P2 IMAD.X R33, R87, 0x1, R33, P5 ;  /* 0x000000015721a824 */ /* 0x000fc400028e0621 */
[----:B------:R-:W3:Y:S01]  /*3eeb0*/  LDL.LU R87, [R1+0xbc0] ;  /* 0x000bc00001577983 */ /* 0x000ee20000300800 */
[----:B----4-:R-:W-:-:S04]  /*3eec0*/  LOP3.LUT R28, R28, 0xff, RZ, 0xc0, !PT ;  /* 0x000000ff1c1c7812 */ /* 0x010fc800078ec0ff */
[----:B------:R-:W-:-:S05]  /*3eed0*/  F2FP.F16.E4M3.UNPACK_B R28, R28 ;  /* 0x0000001cff1c723e */ /* 0x000fca00020006ff */
[----:B------:R-:W-:-:S05]  /*3eee0*/  HADD2.F32 R28, -RZ, R28.H0_H0 ;  /* 0x2000001cff1c7230 */ /* 0x000fca0000004100 */
[----:B------:R-:W-:-:S04]  /*3eef0*/  FMUL R28, R28, UR5 ;  /* 0x000000051c1c7c20 */ /* 0x000fc80008400000 */
[----:B--2---:R-:W-:Y:S01]  /*3ef00*/  FFMA R28, R142, UR4, R28 ;  /* 0x000000048e1c7c23 */ /* 0x004fe2000800001c */
[C---:B------:R-:W-:Y:S02]  /*3ef10*/  LOP3.LUT P1, RZ, R27.reuse, 0x40000000, RZ, 0xc0, !PT ;  /* 0x400000001bff7812 */ /* 0x040fe4000782c0ff */
[----:B------:R-:W-:Y:S01]  /*3ef20*/  LOP3.LUT P3, RZ, R27, 0x80, RZ, 0xc0, !PT ;  /* 0x000000801bff7812 */ /* 0x000fe2000786c0ff */
[----:B------:R-:W2:Y:S01]  /*3ef30*/  LDL.LU R142, [R1+0xaa8] ;  /* 0x000aa800018e7983 */ /* 0x000ea20000300800 */
        /* <DEDUP_REMOVED lines=10> */
[----:B------:R-:W-:Y:S02]  /*3efe0*/  LOP3.LUT P2, RZ, R27, 0x10, RZ, 0xc0, !PT ;  /* 0x000000101bff7812 */ /* 0x000fe4000784c0ff */
[----:B0-----:R-:W-:Y:S01]  /*3eff0*/  @!P3 IADD3 R32, P5, R83, R32, RZ ;  /* 0x000000205320b210 */ /* 0x001fe20007fbe0ff */
[----:B------:R-:W4:Y:S04]  /*3f000*/  LDL.LU R149, [R1+0xaac] ;  /* 0x000aac0001957983 */ /* 0x000f280000300800 */
[----:B------:R-:W5:Y:S01]  /*3f010*/  LDL.LU R83, [R1+0xbbc] ;  /* 0x000bbc0001537983 */ /* 0x000f620000300800 */
[----:B------:R-:W-:Y:S02]  /*3f020*/  F2FP.SATFINITE.E4M3.F32.PACK_AB_MERGE_C R39, RZ, R28, RZ ;  /* 0x0000001cff27723e */ /* 0x000fe400048070ff */
[----:B------:R-:W-:-:S03]  /*3f030*/  PRMT R28, RZ, 0x7610, R28 ;  /* 0x00007610ff1c7816 */ /* 0x000fc6000000001c */
[----:B---3--:R-:W-:Y:S04]  /*3f040*/  @!P6 STG.E.U8 desc[UR8][R86.64+0xd8], R39 ;  /* 0x0000d8275600e986 */ /* 0x008fe8000c101108 */
[----:B------:R-:W3:Y:S02]  /*3f050*/  @!P1 LDG.E.U8 R28, desc[UR8][R12.64+0xd9] ;  /* 0x0000d9080c1c9981 */ /* 0x000ee4000c1e1100 */
[----:B---3--:R-:W-:-:S04]  /*3f060*/  LOP3.LUT R28, R28, 0xff, RZ, 0xc0, !PT ;  /* 0x000000ff1c1c7812 */ /* 0x008fc800078ec0ff */
[----:B------:R-:W-:-:S05]  /*3f070*/  F2FP.F16.E4M3.UNPACK_B R28, R28 ;  /* 0x0000001cff1c723e */ /* 0x000fca00020006ff */
[----:B------:R-:W-:-:S05]  /*3f080*/  HADD2.F32 R28, -RZ, R28.H0_H0 ;  /* 0x2000001cff1c7230 */ /* 0x000fca0000004100 */
[----:B------:R-:W-:-:S04]  /*3f090*/  FMUL R28, R28, UR5 ;  /* 0x000000051c1c7c20 */ /* 0x000fc80008400000 */
[----:B------:R-:W-:Y:S01]  /*3f0a0*/  FFMA R28, R143, UR4, R28 ;  /* 0x000000048f1c7c23 */ /* 0x000fe2000800001c */
[----:B------:R-:W-:Y:S01]  /*3f0b0*/  @!P3 IMAD.X R33, R141, 0x1, R33, P5 ;  /* 0x000000018d21b824 */ /* 0x000fe200028e0621 */
[----:B------:R-:W-:Y:S01]  /*3f0c0*/  LOP3.LUT P6, RZ, R27, 0x20000000, RZ, 0xc0, !PT ;  /* 0x200000001bff7812 */ /* 0x000fe200078cc0ff */
[----:B------:R-:W3:Y:S02]  /*3f0d0*/  LDL.LU R143, [R1+0xab0] ;  /* 0x000ab000018f7983 */ /* 0x000ee40000300800 */
[----:B------:R-:W-:Y:S02]  /*3f0e0*/  F2FP.SATFINITE.E4M3.F32.PACK_AB_MERGE_C R35, RZ, R28, RZ ;  /* 0x0000001cff23723e */ /* 0x000fe400048070ff */
[----:B------:R-:W-:-:S03]  /*3f0f0*/  PRMT R28, RZ, 0x7610, R28 ;  /* 0x00007610ff1c7816 */ /* 0x000fc6000000001c */
[----:B------:R0:W-:Y:S04]  /*3f100*/  @!P1 STG.E.U8 desc[UR8][R84.64+0xd9], R35 ;  /* 0x0000d92354009986 */ /* 0x0001e8000c101108 */
[----:B------:R-:W2:Y:S02]  /*3f110*/  @!P3 LDG.E.U8 R28, desc[UR8][R14.64+0xd8] ;  /* 0x0000d8080e1cb981 */ /* 0x000ea4000c1e1100 */
[----:B--2---:R-:W-:-:S04]  /*3f120*/  LOP3.LUT R28, R28, 0xff, RZ, 0xc0, !PT ;  /* 0x000000ff1c1c7812 */ /* 0x004fc800078ec0ff */
[----:B------:R-:W-:-:S05]  /*3f130*/  F2FP.F16.E4M3.UNPACK_B R28, R28 ;  /* 0x0000001cff1c723e */ /* 0x000fca00020006ff */
[----:B------:R-:W-:-:S05]  /*3f140*/  HADD2.F32 R28, -RZ, R28.H0_H0 ;  /* 0x2000001cff1c7230 */ /* 0x000fca0000004100 */
[----:B------:R-:W-:-:S04]  /*3f150*/  FMUL R28, R28, UR5 ;  /* 0x000000051c1c7c20 */ /* 0x000fc80008400000 */
[----:B------:R-:W-:Y:S01]  /*3f160*/  FFMA R28, R142, UR4, R28 ;  /* 0x000000048e1c7c23 */ /* 0x000fe2000800001c */
[----:B------:R-:W-:Y:S01]  /*3f170*/  LOP3.LUT P1, RZ, R27, 0x8000000, RZ, 0xc0, !PT ;  /* 0x080000001bff7812 */ /* 0x000fe2000782c0ff */
[----:B------:R-:W2:Y:S03]  /*3f180*/  LDL.LU R142, [R1+0xab4] ;  /* 0x000ab400018e7983 */ /* 0x000ea60000300800 */
[----:B0-----:R-:W-:Y:S02]  /*3f190*/  F2FP.SATFINITE.E4M3.F32.PACK_AB_MERGE_C R35, RZ, R28, RZ ;  /* 0x0000001cff23723e */ /* 0x001fe400048070ff */
[----:B------:R-:W-:-:S03]  /*3f1a0*/  PRMT R28, RZ, 0x7610, R28 ;  /* 0x00007610ff1c7816 */ /* 0x000fc6000000001c */
        /* <DEDUP_REMOVED lines=9> */
[----:B------:R-:W-:Y:S01]  /*3f240*/  FFMA R28, R149, UR4, R28 ;  /* 0x00000004951c7c23 */ /* 0x000fe2000800001c */
[----:B------:R-:W-:Y:S01]  /*3f250*/  LOP3.LUT P3, RZ, R0, 0x40, RZ, 0xc0, !PT ;  /* 0x0000004000ff7812 */ /* 0x000fe2000786c0ff */
[----:B------:R-:W4:Y:S03]  /*3f260*/  LDL.LU R149, [R1+0xab8] ;  /* 0x000ab80001957983 */ /* 0x000f260000300800 */
[----:B------:R-:W-:Y:S02]  /*3f270*/  F2FP.SATFINITE.E4M3.F32.PACK_AB_MERGE_C R35, RZ, R28, RZ ;  /* 0x0000001cff23723e */ /* 0x000fe400048070ff */
        /* <DEDUP_REMOVED lines=8> */
[----:B---3--:R-:W-:Y:S01]  /*3f300*/  FFMA R28, R143, UR4, R28 ;  /* 0x000000048f1c7c23 */ /* 0x008fe2000800001c */
[----:B------:R-:W-:Y:S02]  /*3f310*/  LOP3.LUT P2, RZ, R0, 0x10, RZ, 0xc0, !PT ;  /* 0x0000001000ff7812 */ /* 0x000fe4000784c0ff */
[----:B0-----:R-:W-:Y:S01]  /*3f320*/  @!P3 IADD3 R32, P5, R129, R32, RZ ;  /* 0x000000208120b210 */ /* 0x001fe20007fbe0ff */
[----:B------:R-:W3:Y:S01]  /*3f330*/  LDL.LU R143, [R1+0xabc] ;  /* 0x000abc00018f7983 */ /* 0x000ee20000300800 */
        /* <DEDUP_REMOVED lines=8> */
[----:B--2---:R-:W-:Y:S01]  /*3f3c0*/  FFMA R28, R142, UR4, R28 ;  /* 0x000000048e1c7c23 */ /* 0x004fe2000800001c */
[----:B------:R-:W-:Y:S01]  /*3f3d0*/  @!P3 IMAD.X R33, R128, 0x1, R33, P5 ;  /* 0x000000018021b824 */ /* 0x000fe200028e0621 */
[----:B------:R-:W-:Y:S01]  /*3f3e0*/  LOP3.LUT P6, RZ, R27, 0x4000000, RZ, 0xc0, !PT ;  /* 0x040000001bff7812 */ /* 0x000fe200078cc0ff */
[----:B------:R-:W2:Y:S02]  /*3f3f0*/  LDL.LU R142, [R1+0xac0] ;  /* 0x000ac000018e7983 */ /* 0x000ea40000300800 */
        /* <DEDUP_REMOVED lines=9> */
[----:B----4-:R-:W-:Y:S01]  /*3f490*/  FFMA R28, R149, UR4, R28 ;  /* 0x00000004951c7c23 */ /* 0x010fe2000800001c */
[----:B0-----:R-:W-:Y:S02]  /*3f4a0*/  @!P2 IADD3 R34, P5, R127, R34, RZ ;  /* 0x000000227f22a210 */ /* 0x001fe40007fbe0ff */
[----:B------:R-:W-:Y:S01]  /*3f4b0*/  LOP3.LUT P1, RZ, R27, 0x2000000, RZ, 0xc0, !PT ;  /* 0x020000001bff7812 */ /* 0x000fe2000782c0ff */
        /* <DEDUP_REMOVED lines=25> */
[----:B------:R-:W2:Y:S01]  /*3f650*/  LDL.LU R142, [R1+0xacc] ;  /* 0x000acc00018e7983 */ /* 0x000ea20000300800 */
        /* <DEDUP_REMOVED lines=8> */
[----:B----4-:R-:W-:-:S05]  /*3f6e0*/  FFMA R28, R149, UR4, R28 ;  /* 0x00000004951c7c23 */ /* 0x010fca000800001c */
[----:B------:R-:W-:Y:S02]  /*3f6f0*/  F2FP.SATFINITE.E4M3.F32.PACK_AB_MERGE_C R35, RZ, R28, RZ ;  /* 0x0000001cff23723e */ /* 0x000fe400048070ff */
[----:B------:R-:W-:-:S03]  /*3f700*/  PRMT R28, RZ, 0x7610, R28 ;  /* 0x00007610ff1c7816 */ /* 0x000fc6000000001c */
[----:B------:R0:W-:Y:S04]  /*3f710*/  @!P1 STG.E.U8 desc[UR8][R76.64+0xd9], R35 ;  /* 0x0000d9234c009986 */ /* 0x0001e8000c101108 */
[----:B------:R-:W4:Y:S01]  /*3f720*/  @!P3 LDG.E.U8 R28, desc[UR8][R18.64+0xd8] ;  /* 0x0000d808121cb981 */ /* 0x000f22000c1e1100 */
[----:B------:R-:W-:Y:S01]  /*3f730*/  @!P3 IMAD.X R33, R124, 0x1, R33, P5 ;  /* 0x000000017c21b824 */ /* 0x000fe200028e0621 */
[----:B0-----:R-:W0:Y:S01]  /*3f740*/  @!P2 LDC.64 R34, c[0x0][0x5c0] ;  /* 0x00017000ff22ab82 */ /* 0x001e220000000a00 */
[----:B----4-:R-:W-:-:S04]  /*3f750*/  LOP3.LUT R28, R28, 0xff, RZ, 0xc0, !PT ;  /* 0x000000ff1c1c7812 */ /* 0x010fc800078ec0ff */
[----:B------:R-:W-:-:S05]  /*3f760*/  F2FP.F16.E4M3.UNPACK_B R28, R28 ;  /* 0x0000001cff1c723e */ /* 0x000fca00020006ff */
[----:B------:R-:W-:-:S05]  /*3f770*/  HADD2.F32 R28, -RZ, R28.H0_H0 ;  /* 0x2000001cff1c7230 */ /* 0x000fca0000004100 */
[----:B------:R-:W-:-:S04]  /*3f780*/  FMUL R28, R28, UR5 ;  /* 0x000000051c1c7c20 */ /* 0x000fc80008400000 */
[----:B---3--:R-:W-:Y:S01]  /*3f790*/  FFMA R28, R143, UR4, R28 ;  /* 0x000000048f1c7c23 */ /* 0x008fe2000800001c */
[----:B0-----:R-:W-:Y:S01]  /*3f7a0*/  @!P2 IADD3 R34, P5, R53, R34, RZ ;  /* 0x000000223522a210 */ /* 0x001fe20007fbe0ff */
[----:B------:R-:W3:Y:S03]  /*3f7b0*/  LDL.LU R143, [R1+0xad0] ;  /* 0x000ad000018f7983 */ /* 0x000ee60000300800 */
[----:B------:R-:W-:Y:S02]  /*3f7c0*/  F2FP.SATFINITE.E4M3.F32.PACK_AB_MERGE_C R39, RZ, R28, RZ ;  /* 0x0000001cff27723e */ /* 0x000fe400048070ff */
[----:B------:R-:W-:-:S03]  /*3f7d0*/  PRMT R28, RZ, 0x7610, R28 ;  /* 0x00007610ff1c7816 */ /* 0x000fc6000000001c */
[----:B------:R0:W-:Y:S04]  /*3f7e0*/  @!P3 STG.E.U8 desc[UR8][R32.64+0xd8], R39 ;  /* 0x0000d8272000b986 */ /* 0x0001e8000c101108 */
[----:B------:R-:W4:Y:S01]  /*3f7f0*/  @!P2 LDG.E.U8 R28, desc[UR8][R18.64+0xd9] ;  /* 0x0000d908121ca981 */ /* 0x000f22000c1e1100 */
[----:B------:R-:W-:Y:S01]  /*3f800*/  @!P2 IMAD.X R35, R52, 0x1, R35, P5 ;  /* 0x000000013423a824 */ /* 0x000fe200028e0623 */
        /* <DEDUP_REMOVED lines=8> */
[----:B0-----:R-:W-:-:S03]  /*3f890*/  F2FP.SATFINITE.E4M3.F32.PACK_AB_MERGE_C R39, RZ, R28, RZ ;  /* 0x0000001cff27723e */ /* 0x001fc600048070ff */
[----:B------:R-:W5:Y:S04]  /*3f8a0*/  LDL.LU.64 R146, [R1+0x118] ;  /* 0x0001180001927983 */ /* 0x000f680000300a00 */
[----:B------:R0:W-:Y:S01]  /*3f8b0*/  @!P2 STG.E.U8 desc[UR8][R34.64+0xd9], R39 ;  /* 0x0000d9272200a986 */ /* 0x0001e2000c101108 */
[----:B------:R-:W-:-:S13]  /*3f8c0*/  ISETP.LT.OR P2, PT, R24, 0xd1, !P0 ;  /* 0x000000d11800780c */ /* 0x000fda0004741670 */
[----:B------:R-:W1:Y:S01]  /*3f8d0*/  @!P2 LDC.64 R52, c[0x0][0x5c0] ;  /* 0x00017000ff34ab82 */ /* 0x000e620000000a00 */
[----:B------:R-:W-:Y:S02]  /*3f8e0*/  @!P2 IMAD.MOV.U32 R32, RZ, RZ, R6 ;  /* 0x000000ffff20a224 */ /* 0x000fe400078e0006 */
        /* <DEDUP_REMOVED lines=11> */
[----:B------:R-:W-:Y:S01]  /*3f9a0*/  FFMA R28, R143, UR4, R28 ;  /* 0x000000048f1c7c23 */ /* 0x000fe2000800001c */
[----:B------:R-:W-:Y:S01]  /*3f9b0*/  LOP3.LUT P3, RZ, R29, 0x1000, RZ, 0xc0, !PT ;  /* 0x000010001dff7812 */ /* 0x000fe2000786c0ff */
[----:B------:R-:W3:Y:S04]  /*3f9c0*/  LDL.LU R143, [R1+0xadc] ;  /* 0x000adc00018f7983 */ /* 0x000ee80000300800 */
[----:B------:R-:W3:Y:S01]  /*3f9d0*/  LDL.LU.64 R148, [R1+0x110] ;  /* 0x0001100001947983 */ /* 0x000ee20000300a00 */
[----:B0-----:R-:W-:-:S05]  /*3f9e0*/  F2FP.SATFINITE.E4M3.F32.PACK_AB_MERGE_C R39, RZ, R28, RZ ;  /* 0x0000001cff27723e */ /* 0x001fca00048070ff */
        /* <DEDUP_REMOVED lines=28> */
[----:B-----5:R1:W-:Y:S04]  /*3fbb0*/  @!P1 STG.E.U8 desc[UR8][R146.64+0xd0], R32 ;  /* 0x0000d02092009986 */ /* 0x0203e8000c101108 */
[----:B------:R-:W4:Y:S01]  /*3fbc0*/  @!P3 LDG.E.U8 R28, desc[UR8][R22.64+0xd1] ;  /* 0x0000d108161cb981 */ /* 0x000f22000c1e1100 */
[----:B------:R-:W-:-:S13]  /*3fbd0*/  ISETP.LT.OR P2, PT, R24, 0xd9, !P0 ;  /* 0x000000d91800780c */ /* 0x000fda0004741670 */
[----:B0-----:R-:W0:Y:S01]  /*3fbe0*/  @!P2 LDC.64 R34, c[0x0][0x5c0] ;  /* 0x00017000ff22ab82 */ /* 0x001e220000000a00 */
[----:B------:R-:W-:Y:S01]  /*3fbf0*/  LOP3.LUT P1, RZ, R29, 0x800, RZ, 0xc0, !PT ;  /* 0x000008001dff7812 */ /* 0x000fe2000782c0ff */
[----:B-1----:R-:W-:Y:S01]  /*3fc00*/  @!P2 IMAD R32, R5, 0x180, RZ ;  /* 0x000001800520a824 */ /* 0x002fe200078e02ff */
[----:B----4-:R-:W-:-:S04]  /*3fc10*/  LOP3.LUT R28, R28, 0xff, RZ, 0xc0, !PT ;  /* 0x000000ff1c1c7812 */ /* 0x010fc800078ec0ff */
[----:B------:R-:W-:-:S05]  /*3fc20*/  F2FP.F16.E4M3.UNPACK_B R28, R28 ;  /* 0x0000001cff1c723e */ /* 0x000fca00020006ff */
[----:B------:R-:W-:-:S05]  /*3fc30*/  HADD2.F32 R28, -RZ, R28.H0_H0 ;  /* 0x2000001cff1c7230 */ /* 0x000fca0000004100 */
[----:B------:R-:W-:-:S04]  /*3fc40*/  FMUL R28, R28, UR5 ;  /* 0x000000051c1c7c20 */ /* 0x000fc80008400000 */
[----:B---3--:R-:W-:Y:S02]  /*3fc50*/  FFMA R28, R143, UR4, R28 ;  /* 0x000000048f1c7c23 */ /* 0x008fe4000800001c */
[----:B------:R-:W3:Y:S04]  /*3fc60*/  LDL.LU R143, [R1+0xae4] ;  /* 0x000ae400018f7983 */ /* 0x000ee80000300800 */
[----:B------:R-:W4:Y:S01]  /*3fc70*/  LDL.LU R58, [R1+0xae8] ;  /* 0x000ae800013a7983 */ /* 0x000f220000300800 */
[----:B------:R-:W-:Y:S01]  /*3fc80*/  F2FP.SATFINITE.E4M3.F32.PACK_AB_MERGE_C R33, RZ, R28, RZ ;  /* 0x0000001cff21723e */ /* 0x000fe200048070ff */
[----:B------:R-:W-:-:S04]  /*3fc90*/  @!P2 IMAD.MOV.U32 R28, RZ, RZ, R6 ;  /* 0x000000ffff1ca224 */ /* 0x000fc800078e0006 */
[----:B------:R1:W-:Y:S01]  /*3fca0*/  @!P3 STG.E.U8 desc[UR8][R148.64+0xd1], R33 ;  /* 0x0000d1219400b986 */ /* 0x0003e2000c101108 */
[----:B------:R-:W-:Y:S01]  /*3fcb0*/  LOP3.LUT P3, RZ, R29, 0x200, RZ, 0xc0, !PT ;  /* 0x000002001dff7812 */ /* 0x000fe2000786c0ff */
[----:B------:R-:W-:Y:S02]  /*3fcc0*/  @!P2 IMAD.MOV.U32 R29, RZ, RZ, R25 ;  /* 0x000000ffff1da224 */ /* 0x000fe400078e0019 */
[----:B------:R-:W-:-:S03]  /*3fcd0*/  @!P2 IMAD.WIDE.U32 R28, R4, 0x180, R28 ;  /* 0x00000180041ca825 */ /* 0x000fc600078e001c */
[----:B0-----:R-:W-:Y:S01]  /*3fce0*/  @!P2 IADD3 R28, P5, R28, R34, RZ ;  /* 0x000000221c1ca210 */ /* 0x001fe20007fbe0ff */
[----:B-1----:R-:W5:Y:S03]  /*3fcf0*/  LDL.LU.64 R148, [R1+0x108] ;  /* 0x0001080001947983 */ /* 0x002f660000300a00 */
        /* <DEDUP_REMOVED lines=9> */
[----:B------:R-:W2:Y:S01]  /*3fd90*/  LDL.LU.64 R146, [R1+0x100] ;  /* 0x0001000001927983 */ /* 0x000ea20000300a00 */
        /* <DEDUP_REMOVED lines=11> */
[----:B------:R-:W3:Y:S01]  /*3fe50*/  @!P2 LDG.E.U8 R34, desc[UR8][R20.64+0xd9] ;  /* 0x0000d9081422a981 */ /* 0x000ee2000c1e1100 */
[----:B------:R-:W-:Y:S02]  /*3fe60*/  PRMT R28, RZ, 0x7610, R28 ;  /* 0x00007610ff1c7816 */ /* 0x000fe4000000001c */
[----:B---3--:R-:W-:-:S04]  /*3fe70*/  LOP3.LUT R34, R34, 0xff, RZ, 0xc0, !PT ;  /* 0x000000ff22227812 */ /* 0x008fc800078ec0ff */
[----:B------:R-:W-:-:S05]  /*3fe80*/  F2FP.F16.E4M3.UNPACK_B R34, R34 ;  /* 0x00000022ff22723e */ /* 0x000fca00020006ff */
[----:B------:R-:W-:-:S05]  /*3fe90*/  HADD2.F32 R34, -RZ, R34.H0_H0 ;  /* 0x20000022ff227230 */ /* 0x000fca0000004100 */
[----:B------:R-:W-:-:S04]  /*3fea0*/  FMUL R34, R34, UR5 ;  /* 0x0000000522227c20 */ /* 0x000fc80008400000 */
[----:B------:R-:W-:Y:S01]  /*3feb0*/  FFMA R34, R143, UR4, R34 ;  /* 0x000000048f227c23 */ /* 0x000fe20008000022 */
[----:B------:R-:W-:Y:S01]  /*3fec0*/  ISETP.GE.AND P6, PT, R3, 0x1, PT ;  /* 0x000000010300780c */ /* 0x000fe20003fc6270 */
[----:B------:R-:W3:Y:S03]  /*3fed0*/  LDL.LU R143, [R1+0xaf0] ;  /* 0x000af000018f7983 */ /* 0x000ee60000300800 */
[----:B------:R-:W-:-:S05]  /*3fee0*/  F2FP.SATFINITE.E4M3.F32.PACK_AB_MERGE_C R29, RZ, R34, RZ ;  /* 0x00000022ff1d723e */ /* 0x000fca00048070ff */
        /* <DEDUP_REMOVED lines=11> */
[----:B------:R-:W-:Y:S02]  /*3ffa0*/  ISETP.LT.OR P2, PT, R24, 0xe1, !P6 ;  /* 0x000000e11800780c */ /* 0x000fe40007741670 */
[----:B0-----:R-:W-:Y:S02]  /*3ffb0*/  PRMT R32, RZ, 0x7610, R32 ;  /* 0x00007610ff207816 */ /* 0x001fe40000000020 */
[----:B-1----:R-:W-:Y:S01]  /*3ffc0*/  PRMT R34, RZ, 0x7610, R34 ;  /* 0x00007610ff227816 */ /* 0x002fe20000000022 */
[----:B------:R-:W5:Y:S01]  /*3ffd0*/  LDL.LU R149, [R1+0xaf4] ;  /* 0x000af40001957983 */ /* 0x000f620000300800 */
[----:B----4-:R-:W-:-:S04]  /*3ffe0*/  LOP3.LUT R28, R28, 0xff, RZ, 0xc0, !PT ;  /* 0x000000ff1c1c7812 */ /* 0x010fc800078ec0ff */
[----:B------:R-:W-:-:S05]  /*3fff0*/  F2FP.F16.E4M3.UNPACK_B R28, R28 ;  /* 0x0000001cff1c723e */ /* 0x000fca00020006ff */
[----:B------:R-:W-:-:S05]  /*40000*/  HADD2.F32 R28, -RZ, R28.H0_H0 ;  /* 0x2000001cff1c7230 */ /* 0x000fca0000004100 */
[----:B------:R-:W-:-:S04]  /*40010*/  FMUL R28, R28, UR5 ;  /* 0x000000051c1c7c20 */ /* 0x000fc80008400000 */
[----:B--2---:R-:W-:Y:S01]  /*40020*/  FFMA R28, R142, UR4, R28 ;  /* 0x000000048e1c7c23 */ /* 0x004fe2000800001c */
[----:B------:R-:W-:Y:S01]  /*40030*/  LOP3.LUT P1, RZ, R30, 0x2, RZ, 0xc0, !PT ;  /* 0x000000021eff7812 */ /* 0x000fe2000782c0ff */
[----:B------:R-:W2:Y:S03]  /*40040*/  LDL.LU R142, [R1+0xaf8] ;  /* 0x000af800018e7983 */ /* 0x000ea60000300800 */
[----:B------:R-:W-:Y:S02]  /*40050*/  F2FP.SATFINITE.E4M3.F32.PACK_AB_MERGE_C R33, RZ, R28, RZ ;  /* 0x0000001cff21723e */ /* 0x000fe400048070ff */
[----:B------:R-:W0:Y:S03]  /*40060*/  @!P2 LDC.64 R28, c[0x0][0x5c0] ;  /* 0x00017000ff1cab82 */ /* 0x000e260000000a00 */
[----:B------:R1:W-:Y:S04]  /*40070*/  @!P3 STG.E.U8 desc[UR8][R146.64+0xd9], R33 ;  /* 0x0000d9219200b986 */ /* 0x0003e8000c101108 */
[----:B------:R-:W4:Y:S01]  /*40080*/  @!P2 LDG.E.U8 R32, desc[UR8][R8.64+0xe0] ;  /* 0x0000e0080820a981 */ /* 0x000f22000c1e1100 */
[----:B0-----:R-:W-:-:S05]  /*40090*/  @!P2 IADD3 R28, P5, R6, R28, RZ ;  /* 0x0000001c061ca210 */ /* 0x001fca0007fbe0ff */
[----:B------:R-:W-:Y:S01]  /*400a0*/  @!P2 IMAD.X R29, R25, 0x1, R29, P5 ;  /* 0x00000001191da824 */ /* 0x000fe200028e061d */
        /* <DEDUP_REMOVED lines=9> */
[----:B------:R-:W-:-:S13]  /*40140*/  ISETP.LT.OR P2, PT, R24, 0xe2, !P6 ;  /* 0x000000e21800780c */ /* 0x000fda0007741670 */
[----:B------:R-:W4:Y:S01]  /*40150*/  @!P2 LDG.E.U8 R34, desc[UR8][R8.64+0xe1] ;  /* 0x0000e1080822a981 */ /* 0x000f22000c1e1100 */
[----:B-1----:R-:W1:Y:S01]  /*40160*/  @!P2 LDC.64 R32, c[0x0][0x5c0] ;  /* 0x00017000ff20ab82 */ /* 0x002e620000000a00 */
[----:B0-----:R-:W-:Y:S02]  /*40170*/  PRMT R28, RZ, 0x7610, R28 ;  /* 0x00007610ff1c7816 */ /* 0x001fe4000000001c */
[----:B-1----:R-:W-:-:S05]  /*40180*/  @!P2 IADD3 R32, P5, R6, R32, RZ ;  /* 0x000000200620a210 */ /* 0x002fca0007fbe0ff */
[----:B------:R-:W-:Y:S01]  /*40190*/  @!P2 IMAD.X R33, R25, 0x1, R33, P5 ;  /* 0x000000011921a824 */ /* 0x000fe200028e0621 */
[----:B----4-:R-:W-:-:S04]  /*401a0*/  LOP3.LUT R34, R34, 0xff, RZ, 0xc0, !PT ;  /* 0x000000ff22227812 */ /* 0x010fc800078ec0ff */
[----:B------:R-:W-:-:S05]  /*401b0*/  F2FP.F16.E4M3.UNPACK_B R34, R34 ;  /* 0x00000022ff22723e */ /* 0x000fca00020006ff */
[----:B------:R-:W-:-:S05]  /*401c0*/  HADD2.F32 R34, -RZ, R34.H0_H0 ;  /* 0x20000022ff227230 */ /* 0x000fca0000004100 */
[----:B------:R-:W-:-:S04]  /*401d0*/  FMUL R34, R34, UR5 ;  /* 0x0000000522227c20 */ /* 0x000fc80008400000 */
[----:B-----5:R-:W-:Y:S02]  /*401e0*/  FFMA R34, R149, UR4, R34 ;  /* 0x0000000495227c23 */ /* 0x020fe40008000022 */
[----:B------:R-:W4:Y:S03]  /*401f0*/  LDL.LU R149, [R1+0xb00] ;  /* 0x000b000001957983 */ /* 0x000f260000300800 */
[----:B------:R-:W-:-:S05]  /*40200*/  F2FP.SATFINITE.E4M3.F32.PACK_AB_MERGE_C R29, RZ, R34, RZ ;  /* 0x00000022ff1d723e */ /* 0x000fca00048070ff */
[----:B------:R0:W-:Y:S04]  /*40210*/  @!P2 STG.E.U8 desc[UR8][R32.64+0xe1], R29 ;  /* 0x0000e11d2000a986 */ /* 0x0001e8000c101108 */
[----:B------:R-:W5:Y:S02]  /*40220*/  @!P1 LDG.E.U8 R28, desc[UR8][R10.64+0xe0] ;  /* 0x0000e0080a1c9981 */ /* 0x000f64000c1e1100 */
[----:B-----5:R-:W-:-:S04]  /*40230*/  LOP3.LUT R28, R28, 0xff, RZ, 0xc0, !PT ;  /* 0x000000ff1c1c7812 */ /* 0x020fc800078ec0ff */
[----:B------:R-:W-:-:S05]  /*40240*/  F2FP.F16.E4M3.UNPACK_B R28, R28 ;  /* 0x0000001cff1c723e */ /* 0x000fca00020006ff */
[----:B------:R-:W-:-:S05]  /*40250*/  HADD2.F32 R28, -RZ, R28.H0_H0 ;  /* 0x2000001cff1c7230 */ /* 0x000fca0000004100 */
[----:B------:R-:W-:-:S04]  /*40260*/  FMUL R28, R28, UR5 ;  /* 0x000000051c1c7c20 */ /* 0x000fc80008400000 */
[----:B--2---:R-:W-:-:S05]  /*40270*/  FFMA R28, R142, UR4, R28 ;  /* 0x000000048e1c7c23 */ /* 0x004fca000800001c */
[----:B------:R-:W-:Y:S02]  /*40280*/  F2FP.SATFINITE.E4M3.F32.PACK_AB_MERGE_C R35, RZ, R28, RZ ;  /* 0x0000001cff23723e */ /* 0x000fe400048070ff */
[----:B------:R-:W-:-:S03]  /*40290*/  PRMT R28, RZ, 0x7610, R28 ;  /* 0x00007610ff1c7816 */ /* 0x000fc6000000001c */
[----:B------:R1:W-:Y:S04]  /*402a0*/  @!P1 STG.E.U8 desc[UR8][R74.64+0xe0], R35 ;  /* 0x0000e0234a009986 */ /* 0x0003e8000c101108 */
[----:B------:R-:W2:Y:S01]  /*402b0*/  @!P3 LDG.E.U8 R28, desc[UR8][R10.64+0xe1] ;  /* 0x0000e1080a1cb981 */ /* 0x000ea2000c1e1100 */
[----:B------:R-:W-:Y:S02]  /*402c0*/  ISETP.LT.OR P2, PT, R24, 0xe9, !P6 ;  /* 0x000000e91800780c */ /* 0x000fe40007741670 */
[----:B--2---:R-:W-:-:S04]  /*402d0*/  LOP3.LUT R28, R28, 0xff, RZ, 0xc0, !PT ;  /* 0x000000ff1c1c7812 */ /* 0x004fc800078ec0ff */
[----:B------:R-:W-:-:S05]  /*402e0*/  F2FP.F16.E4M3.UNPACK_B R28, R28 ;  /* 0x0000001cff1c723e */ /* 0x000fca00020006ff */
[----:B------:R-:W-:-:S05]  /*402f0*/  HADD2.F32 R28, -RZ, R28.H0_H0 ;  /* 0x2000001cff1c7230 */ /* 0x000fca0000004100 */
[----:B------:R-:W-:-:S04]  /*40300*/  FMUL R28, R28, UR5 ;  /* 0x000000051c1c7c20 */ /* 0x000fc80008400000 */
[----:B---3--:R-:W-:Y:S02]  /*40310*/  FFMA R28, R143, UR4, R28 ;  /* 0x000000048f1c7c23 */ /* 0x008fe4000800001c */
[----:B------:R-:W2:Y:S04]  /*40320*/  LDL.LU R143, [R1+0xb04] ;  /* 0x000b0400018f7983 */ /* 0x000ea80000300800 */
[----:B------:R-:W3:Y:S01]  /*40330*/  LDL.LU R142, [R1+0xb08] ;  /* 0x000b0800018e7983 */ /* 0x000ee20000300800 */
[----:B0-----:R-:W-:Y:S02]  /*40340*/  F2FP.SATFINITE.E4M3.F32.PACK_AB_MERGE_C R33, RZ, R28, RZ ;  /* 0x0000001cff21723e */ /* 0x001fe400048070ff */
[----:B------:R-:W0:Y:S03]  /*40350*/  @!P2 LDC.64 R28, c[0x0][0x5c0] ;  /* 0x00017000ff1cab82 */ /* 0x000e260000000a00 */
[----:B------:R5:W-:Y:S01]  /*40360*/  @!P3 STG.E.U8 desc[UR8][R72.64+0xe1], R33 ;  /* 0x0000e1214800b986 */ /* 0x000be2000c101108 */
[----:B------:R-:W-:-:S02]  /*40370*/  LOP3.LUT P3, RZ, R30, 0x1, RZ, 0xc0, !PT ;  /* 0x000000011eff7812 */ /* 0x000fc4000786c0ff */
[----:B------:R-:W-:-:S06]  /*40380*/  PRMT R30, RZ, 0x7610, R30 ;  /* 0x00007610ff1e7816 */ /* 0x000fcc000000001e */
[----:B------:R-:W4:Y:S01]  /*40390*/  @!P2 LDG.E.U8 R30, desc[UR8][R8.64+0xe8] ;  /* 0x0000e808081ea981 */ /* 0x000f22000c1e1100 */
        /* <DEDUP_REMOVED lines=9> */
[----:B-1----:R-:W-:-:S05]  /*40430*/  F2FP.SATFINITE.E4M3.F32.PACK_AB_MERGE_C R35, RZ, R30, RZ ;  /* 0x0000001eff23723e */ /* 0x002fca00048070ff */
[----:B------:R0:W-:Y:S01]  /*40440*/  @!P2 STG.E.U8 desc[UR8][R28.64+0xe8], R35 ;  /* 0x0000e8231c00a986 */ /* 0x0001e2000c101108 */
[----:B------:R-:W-:Y:S02]  /*40450*/  ISETP.LT.OR P2, PT, R24, 0xea, !P6 ;  /* 0x000000ea1800780c */ /* 0x000fe40007741670 */
[----:B------:R-:W-:-:S11]  /*40460*/  PRMT R30, RZ, 0x7610, R30 ;  /* 0x00007610ff1e7816 */ /* 0x000fd6000000001e */
[----:B------:R-:W2:Y:S01]  /*40470*/  @!P2 LDG.E.U8 R30, desc[UR8][R8.64+0xe9] ;  /* 0x0000e908081ea981 */ /* 0x000ea2000c1e1100 */
[----:B-----5:R-:W1:Y:S01]  /*40480*/  @!P2 LDC.64 R32, c[0x0][0x5c0] ;  /* 0x00017000ff20ab82 */ /* 0x020e620000000a00 */
[----:B0-----:R-:W-:Y:S02]  /*40490*/  PRMT R28, RZ, 0x7610, R28 ;  /* 0x00007610ff1c7816 */ /* 0x001fe4000000001c */
[----:B-1----:R-:W-:-:S05]  /*404a0*/  @!P2 IADD3 R32, P5, R6, R32, RZ ;  /* 0x000000200620a210 */ /* 0x002fca0007fbe0ff */
[----:B------:R-:W-:Y:S01]  /*404b0*/  @!P2 IMAD.X R33, R25, 0x1, R33, P5 ;  /* 0x000000011921a824 */ /* 0x000fe200028e0621 */
[----:B--2---:R-:W-:-:S04]  /*404c0*/  LOP3.LUT R30, R30, 0xff, RZ, 0xc0, !PT ;  /* 0x000000ff1e1e7812 */ /* 0x004fc800078ec0ff */
[----:B------:R-:W-:-:S05]  /*404d0*/  F2FP.F16.E4M3.UNPACK_B R30, R30 ;  /* 0x0000001eff1e723e */ /* 0x000fca00020006ff */
[----:B------:R-:W-:-:S05]  /*404e0*/  HADD2.F32 R30, -RZ, R30.H0_H0 ;  /* 0x2000001eff1e7230 */ /* 0x000fca0000004100 */
[----:B------:R-:W-:-:S04]  /*404f0*/  FMUL R30, R30, UR5 ;  /* 0x000000051e1e7c20 */ /* 0x000fc80008400000 */
[----:B------:R-:W-:Y:S01]  /*40500*/  FFMA R30, R143, UR4, R30 ;  /* 0x000000048f1e7c23 */ /* 0x000fe2000800001e */
[----:B------:R-:W-:Y:S02]  /*40510*/  PRMT R8, RZ, 0x7610, R8 ;  /* 0x00007610ff087816 */ /* 0x000fe40000000008 */
[----:B------:R-:W-:Y:S01]  /*40520*/  LOP3.LUT P6, RZ, R27, 0x400000, RZ, 0xc0, !PT ;  /* 0x004000001bff7812 */ /* 0x000fe200078cc0ff */
[----:B------:R-:W2:Y:S01]  /*40530*/  LDL.LU R143, [R1+0xb10] ;  /* 0x000b1000018f7983 */ /* 0x000ea20000300800 */
[----:B------:R-:W-:-:S05]  /*40540*/  F2FP.SATFINITE.E4M3.F32.PACK_AB_MERGE_C R29, RZ, R30, RZ ;  /* 0x0000001eff1d723e */ /* 0x000fca00048070ff */
[----:B------:R0:W-:Y:S04]  /*40550*/  @!P2 STG.E.U8 desc[UR8][R32.64+0xe9], R29 ;  /* 0x0000e91d2000a986 */ /* 0x0001e8000c101108 */
        /* <DEDUP_REMOVED lines=9> */
[----:B------:R-:W-:Y:S04]  /*405f0*/  @!P3 STG.E.U8 desc[UR8][R70.64+0xe8], R9 ;  /* 0x0000e8094600b986 */ /* 0x000fe8000c101108 */
[----:B------:R-:W5:Y:S02]  /*40600*/  @!P1 LDG.E.U8 R8, desc[UR8][R10.64+0xe9] ;  /* 0x0000e9080a089981 */ /* 0x000f64000c1e1100 */
[----:B-----5:R-:W-:-:S04]  /*40610*/  LOP3.LUT R8, R8, 0xff, RZ, 0xc0, !PT ;  /* 0x000000ff08087812 */ /* 0x020fc800078ec0ff */
[----:B------:R-:W-:-:S05]  /*40620*/  F2FP.F16.E4M3.UNPACK_B R8, R8 ;  /* 0x00000008ff08723e */ /* 0x000fca00020006ff */
[----:B------:R-:W-:-:S05]  /*40630*/  HADD2.F32 R8, -RZ, R8.H0_H0 ;  /* 0x20000008ff087230 */ /* 0x000fca0000004100 */
[----:B------:R-:W-:-:S04]  /*40640*/  FMUL R8, R8, UR5 ;  /* 0x0000000508087c20 */ /* 0x000fc80008400000 */
[----:B----4-:R-:W-:Y:S01]  /*40650*/  FFMA R8, R149, UR4, R8 ;  /* 0x0000000495087c23 */ /* 0x010fe20008000008 */
[----:B------:R-:W-:Y:S02]  /*40660*/  LOP3.LUT P3, RZ, R27, 0x1000, RZ, 0xc0, !PT ;  /* 0x000010001bff7812 */ /* 0x000fe4000786c0ff */
[----:B------:R-:W-:Y:S01]  /*40670*/  PRMT R10, RZ, 0x7610, R10 ;  /* 0x00007610ff0a7816 */ /* 0x000fe2000000000a */
[----:B------:R-:W4:Y:S01]  /*40680*/  LDL.LU R149, [R1+0xb18] ;  /* 0x000b180001957983 */ /* 0x000f220000300800 */
        /* <DEDUP_REMOVED lines=25> */
[----:B------:R-:W4:Y:S01]  /*40820*/  @!P3 LDG.E.U8 R10, desc[UR8][R14.64+0xe0] ;  /* 0x0000e0080e0ab981 */ /* 0x000f22000c1e1100 */
[----:B0-----:R-:W-:-:S05]  /*40830*/  @!P3 IADD3 R8, P2, R49, R28, RZ ;  /* 0x0000001c3108b210 */ /* 0x001fca0007f5e0ff */
[----:B-1----:R-:W-:Y:S01]  /*40840*/  @!P3 IMAD.X R9, R48, 0x1, R29, P2 ;  /* 0x000000013009b824 */ /* 0x002fe200010e061d */
[----:B------:R-:W-:Y:S02]  /*40850*/  PRMT R28, RZ, 0x7610, R28 ;  /* 0x00007610ff1c7816 */ /* 0x000fe4000000001c */
        /* <DEDUP_REMOVED lines=8> */
[----:B-----5:R-:W0:Y:S03]  /*408e0*/  @!P1 LDC.64 R10, c[0x0][0x5c0] ;  /* 0x00017000ff0a9b82 */ /* 0x020e260000000a00 */
[----:B------:R1:W-:Y:S01]  /*408f0*/  @!P3 STG.E.U8 desc[UR8][R8.64+0xe0], R29 ;  /* 0x0000e01d0800b986 */ /* 0x0003e2000c101108 */
[----:B0-----:R-:W-:-:S05]  /*40900*/  @!P1 IADD3 R10, P2, R47, R10, RZ ;  /* 0x0000000a2f0a9210 */ /* 0x001fca0007f5e0ff */
[----:B------:R-:W-:Y:S01]  /*40910*/  @!P1 IMAD.X R11, R46, 0x1, R11, P2 ;  /* 0x000000012e0b9824 */ /* 0x000fe200010e060b */
[----:B------:R-:W-:-:S13]  /*40920*/  LOP3.LUT P2, RZ, R27, 0x800, RZ, 0xc0, !PT ;  /* 0x000008001bff7812 */ /* 0x000fda000784c0ff */
[----:B------:R-:W5:Y:S01]  /*40930*/  @!P2 LDG.E.U8 R28, desc[UR8][R14.64+0xe1] ;  /* 0x0000e1080e1ca981 */ /* 0x000f62000c1e1100 */
[----:B-1----:R-:W-:Y:S02]  /*40940*/  PRMT R8, RZ, 0x7610, R8 ;  /* 0x00007610ff087816 */ /* 0x002fe40000000008 */
        /* <DEDUP_REMOVED lines=15> */
[----:B0-----:R-:W-:Y:S01]  /*40a40*/  PRMT R10, RZ, 0x7610, R10 ;  /* 0x00007610ff0a7816 */ /* 0x001fe2000000000a */
[----:B------:R-:W3:Y:S03]  /*40a50*/  LDL.LU R142, [R1+0xb2c] ;  /* 0x000b2c00018e7983 */ /* 0x000ee60000300800 */
        /* <DEDUP_REMOVED lines=12> */
[----:B------:R-:W0:Y:S03]  /*40b20*/  @!P3 LDC.64 R8, c[0x0][0x5c0] ;  /* 0x00017000ff08bb82 */ /* 0x000e260000000a00 */
[----:B------:R1:W-:Y:S01]  /*40b30*/  @!P5 STG.E.U8 desc[UR8][R56.64+0xe9], R11 ;  /* 0x0000e90b3800d986 */ /* 0x0003e2000c101108 */
[----:B0-----:R-:W-:-:S05]  /*40b40*/  @!P3 IADD3 R8, P2, R45, R8, RZ ;  /* 0x000000082d08b210 */ /* 0x001fca0007f5e0ff */
[----:B------:R-:W-:Y:S01]  /*40b50*/  @!P3 IMAD.X R9, R44, 0x1, R9, P2 ;  /* 0x000000012c09b824 */ /* 0x000fe200010e0609 */
[----:B------:R-:W-:-:S13]  /*40b60*/  LOP3.LUT P2, RZ, R27, 0x40, RZ, 0xc0, !PT ;  /* 0x000000401bff7812 */ /* 0x000fda000784c0ff */
[----:B------:R-:W5:Y:S01]  /*40b70*/  @!P2 LDG.E.U8 R10, desc[UR8][R14.64+0xe8] ;  /* 0x0000e8080e0aa981 */ /* 0x000f62000c1e1100 */
[----:B------:R-:W-:-:S13]  /*40b80*/  LOP3.LUT P3, RZ, R2, 0x2, RZ, 0xc0, !PT ;  /* 0x0000000202ff7812 */ /* 0x000fda000786c0ff */
[----:B------:R-:W0:Y:S01]  /*40b90*/  @!P3 LDC.64 R12, c[0x0][0x5c0] ;  /* 0x00017000ff0cbb82 */ /* 0x000e220000000a00 */
[----:B-----5:R-:W-:-:S04]  /*40ba0*/  LOP3.LUT R10, R10, 0xff, RZ, 0xc0, !PT ;  /* 0x000000ff0a0a7812 */ /* 0x020fc800078ec0ff */
[----:B------:R-:W-:-:S05]  /*40bb0*/  F2FP.F16.E4M3.UNPACK_B R10, R10 ;  /* 0x0000000aff0a723e */ /* 0x000fca00020006ff */
[----:B------:R-:W-:-:S05]  /*40bc0*/  HADD2.F32 R10, -RZ, R10.H0_H0 ;  /* 0x2000000aff0a7230 */ /* 0x000fca0000004100 */
[----:B------:R-:W-:-:S04]  /*40bd0*/  FMUL R10, R10, UR5 ;  /* 0x000000050a0a7c20 */ /* 0x000fc80008400000 */
[----:B--2---:R-:W-:Y:S01]  /*40be0*/  FFMA R10, R143, UR4, R10 ;  /* 0x000000048f0a7c23 */ /* 0x004fe2000800000a */
[----:B------:R-:W-:Y:S01]  /*40bf0*/  LOP3.LUT P5, RZ, R27, 0x20000, RZ, 0xc0, !PT ;  /* 0x000200001bff7812 */ /* 0x000fe200078ac0ff */
[----:B------:R-:W2:Y:S03]  /*40c00*/  LDL.LU R143, [R1+0xb34] ;  /* 0x000b3400018f7983 */ /* 0x000ea60000300800 */
[----:B-1----:R-:W-:Y:S02]  /*40c10*/  F2FP.SATFINITE.E4M3.F32.PACK_AB_MERGE_C R11, RZ, R10, RZ ;  /* 0x0000000aff0b723e */ /* 0x002fe400048070ff */
[----:B------:R-:W-:-:S03]  /*40c20*/  PRMT R10, RZ, 0x7610, R10 ;  /* 0x00007610ff0a7816 */ /* 0x000fc6000000000a */
[----:B------:R1:W-:Y:S04]  /*40c30*/  @!P2 STG.E.U8 desc[UR8][R8.64+0xe8], R11 ;  /* 0x0000e80b0800a986 */ /* 0x0003e8000c101108 */
[----:B------:R-:W5:Y:S01]  /*40c40*/  @!P3 LDG.E.U8 R10, desc[UR8][R14.64+0xe9] ;  /* 0x0000e9080e0ab981 */ /* 0x000f62000c1e1100 */
[----:B0-----:R-:W-:-:S05]  /*40c50*/  @!P3 IADD3 R40, P2, R40, R12, RZ ;  /* 0x0000000c2828b210 */ /* 0x001fca0007f5e0ff */
[----:B------:R-:W-:Y:S01]  /*40c60*/  @!P3 IMAD.X R41, R38, 0x1, R13, P2 ;  /* 0x000000012629b824 */ /* 0x000fe200010e060d */
[----:B-1----:R-:W-:Y:S02]  /*40c70*/  PRMT R8, RZ, 0x7610, R8 ;  /* 0x00007610ff087816 */ /* 0x002fe40000000008 */
        /* <DEDUP_REMOVED lines=31> */
[----:B------:R-:W1:Y:S03]  /*40e70*/  @!P1 LDC.64 R8, c[0x0][0x5c0] ;  /* 0x00017000ff089b82 */ /* 0x000e660000000a00 */
[----:B------:R5:W-:Y:S04]  /*40e80*/  @!P5 STG.E.U8 desc[UR8][R50.64+0xe1], R13 ;  /* 0x0000e10d3200d986 */ /* 0x000be8000c101108 */
[----:B------:R-:W3:Y:S01]  /*40e90*/  @!P1 LDG.E.U8 R12, desc[UR8][R18.64+0xe0] ;  /* 0x0000e008120c9981 */ /* 0x000ee2000c1e1100 */
[----:B-1----:R-:W-:-:S05]  /*40ea0*/  @!P1 IADD3 R8, P2, R37, R8, RZ ;  /* 0x0000000825089210 */ /* 0x002fca0007f5e0ff */
[----:B------:R-:W-:Y:S01]  /*40eb0*/  @!P1 IMAD.X R9, R36, 0x1, R9, P2 ;  /* 0x0000000124099824 */ /* 0x000fe200010e0609 */
[----:B---3--:R-:W-:-:S04]  /*40ec0*/  LOP3.LUT R12, R12, 0xff, RZ, 0xc0, !PT ;  /* 0x000000ff0c0c7812 */ /* 0x008fc800078ec0ff */
[----:B------:R-:W-:-:S05]  /*40ed0*/  F2FP.F16.E4M3.UNPACK_B R12, R12 ;  /* 0x0000000cff0c723e */ /* 0x000fca00020006ff */
[----:B------:R-:W-:-:S05]  /*40ee0*/  HADD2.F32 R12, -RZ, R12.H0_H0 ;  /* 0x2000000cff0c7230 */ /* 0x000fca0000004100 */
[----:B------:R-:W-:-:S04]  /*40ef0*/  FMUL R12, R12, UR5 ;  /* 0x000000050c0c7c20 */ /* 0x000fc80008400000 */
[----:B------:R-:W-:Y:S01]  /*40f00*/  FFMA R12, R142, UR4, R12 ;  /* 0x000000048e0c7c23 */ /* 0x000fe2000800000c */
[----:B0-----:R-:W-:Y:S02]  /*40f10*/  @!P4 IADD3 R10, P2, R31, R10, RZ ;  /* 0x0000000a1f0ac210 */ /* 0x001fe40007f5e0ff */
[----:B------:R-:W-:Y:S01]  /*40f20*/  ISETP.GE.AND P5, PT, R3, 0x101, PT ;  /* 0x000001010300780c */ /* 0x000fe20003fa6270 */
[----:B------:R-:W3:Y:S01]  /*40f30*/  LDL.LU R142, [R1+0xb44] ;  /* 0x000b4400018e7983 */ /* 0x000ee20000300800 */
[----:B-----5:R-:W-:Y:S02]  /*40f40*/  F2FP.SATFINITE.E4M3.F32.PACK_AB_MERGE_C R13, RZ, R12, RZ ;  /* 0x0000000cff0d723e */ /* 0x020fe400048070ff */
        /* <DEDUP_REMOVED lines=13> */
[----:B------:R-:W-:Y:S02]  /*41020*/  ISETP.LT.OR P2, PT, R24, 0xea, !P5 ;  /* 0x000000ea1800780c */ /* 0x000fe40006f41670 */
[----:B0-----:R-:W-:-:S11]  /*41030*/  PRMT R8, RZ, 0x7610, R8 ;  /* 0x00007610ff087816 */ /* 0x001fd60000000008 */
[----:B-1----:R-:W0:Y:S01]  /*41040*/  @!P2 LDC.64 R10, c[0x0][0x5c0] ;  /* 0x00017000ff0aab82 */ /* 0x002e220000000a00 */
[----:B----4-:R-:W-:-:S04]  /*41050*/  LOP3.LUT R12, R12, 0xff, RZ, 0xc0, !PT ;  /* 0x000000ff0c0c7812 */ /* 0x010fc800078ec0ff */
[----:B------:R-:W-:-:S05]  /*41060*/  F2FP.F16.E4M3.UNPACK_B R12, R12 ;  /* 0x0000000cff0c723e */ /* 0x000fca00020006ff */
[----:B------:R-:W-:-:S05]  /*41070*/  HADD2.F32 R12, -RZ, R12.H0_H0 ;  /* 0x2000000cff0c7230 */ /* 0x000fca0000004100 */
[----:B------:R-:W-:-:S04]  /*41080*/  FMUL R12, R12, UR5 ;  /* 0x000000050c0c7c20 */ /* 0x000fc80008400000 */
[----:B--2---:R-:W-:Y:S02]  /*41090*/  FFMA R12, R143, UR4, R12 ;  /* 0x000000048f0c7c23 */ /* 0x004fe4000800000c */
[----:B------:R-:W2:Y:S03]  /*410a0*/  LDL.LU R143, [R1+0xb48] ;  /* 0x000b4800018f7983 */ /* 0x000ea60000300800 */
[----:B------:R-:W-:-:S05]  /*410b0*/  F2FP.SATFINITE.E4M3.F32.PACK_AB_MERGE_C R13, RZ, R12, RZ ;  /* 0x0000000cff0d723e */ /* 0x000fca00048070ff */
[----:B------:R1:W-:Y:S04]  /*410c0*/  @!P6 STG.E.U8 desc[UR8][R42.64+0xe8], R13 ;  /* 0x0000e80d2a00e986 */ /* 0x0003e8000c101108 */
[----:B------:R-:W4:Y:S01]  /*410d0*/  @!P2 LDG.E.U8 R8, desc[UR8][R16.64+0xe9] ;  /* 0x0000e9081008a981 */ /* 0x000f22000c1e1100 */
[----:B------:R-:W-:Y:S02]  /*410e0*/  ISETP.GE.AND P6, PT, R3, 0x109, PT ;  /* 0x000001090300780c */ /* 0x000fe40003fc6270 */
[----:B----4-:R-:W-:-:S04]  /*410f0*/  LOP3.LUT R8, R8, 0xff, RZ, 0xc0, !PT ;  /* 0x000000ff08087812 */ /* 0x010fc800078ec0ff */
[----:B------:R-:W-:-:S05]  /*41100*/  F2FP.F16.E4M3.UNPACK_B R8, R8 ;  /* 0x00000008ff08723e */ /* 0x000fca00020006ff */
[----:B------:R-:W-:Y:S01]  /*41110*/  HADD2.F32 R9, -RZ, R8.H0_H0 ;  /* 0x20000008ff097230 */ /* 0x000fe20000004100 */
[----:B0-----:R-:W-:-:S04]  /*41120*/  @!P2 IADD3 R8, P1, P3, R6, UR16, R10 ;  /* 0x000000100608ac10 */ /* 0x001fc8000fb3e00a */
[----:B------:R-:W-:Y:S01]  /*41130*/  FMUL R10, R9, UR5 ;  /* 0x00000005090a7c20 */ /* 0x000fe20008400000 */
[----:B------:R-:W-:Y:S02]  /*41140*/  @!P2 IADD3.X R9, R25, UR61, R11, P1, P3 ;  /* 0x0000003d1909ac10 */ /* 0x000fe40008fe640b */
[----:B------:R-:W-:Y:S01]  /*41150*/  ISETP.LT.OR P1, PT, R24, 0xe9, !P6 ;  /* 0x000000e91800780c */ /* 0x000fe20007721670 */
[----:B---3--:R-:W-:Y:S01]  /*41160*/  FFMA R10, R142, UR4, R10 ;  /* 0x000000048e0a7c23 */ /* 0x008fe2000800000a */
[----:B-1----:R-:W-:Y:S02]  /*41170*/  IMAD.U32 R13, RZ, RZ, UR7 ;  /* 0x00000007ff0d7e24 */ /* 0x002fe4000f8e00ff */
[----:B------:R-:W-:Y:S01]  /*41180*/  IMAD.U32 R12, RZ, RZ, UR6 ;  /* 0x00000006ff0c7e24 */ /* 0x000fe2000f8e00ff */
[----:B------:R-:W-:Y:S01]  /*41190*/  ISETP.LT.OR P4, PT, R24, 0xea, !P6 ;  /* 0x000000ea1800780c */ /* 0x000fe20007781670 */
[----:B------:R-:W3:Y:S01]  /*411a0*/  LDL.LU R142, [R1+0xb4c] ;  /* 0x000b4c00018e7983 */ /* 0x000ee20000300800 */
[----:B------:R-:W-:-:S02]  /*411b0*/  F2FP.SATFINITE.E4M3.F32.PACK_AB_MERGE_C R11, RZ, R10, RZ ;  /* 0x0000000aff0b723e */ /* 0x000fc400048070ff */
[----:B------:R-:W-:-:S03]  /*411c0*/  PRMT R10, RZ, 0x7610, R10 ;  /* 0x00007610ff0a7816 */ /* 0x000fc6000000000a */
[----:B------:R0:W-:Y:S04]  /*411d0*/  @!P2 STG.E.U8 desc[UR8][R8.64+0xe9], R11 ;  /* 0x0000e90b0800a986 */ /* 0x0001e8000c101108 */
[----:B------:R-:W4:Y:S01]  /*411e0*/  @!P1 LDG.E.U8 R10, desc[UR8][R18.64+0xe8] ;  /* 0x0000e808120a9981 */ /* 0x000f22000c1e1100 */
[----:B------:R-:W0:Y:S01]  /*411f0*/  @!P1 LDC.64 R14, c[0x0][0x5c0] ;  /* 0x00017000ff0e9b82 */ /* 0x000e220000000a00 */
[----:B------:R-:W-:-:S04]  /*41200*/  @!P1 IADD3 R13, P2, P3, R13, UR16, R6 ;  /* 0x000000100d0d9c10 */ /* 0x000fc8000fb5e006 */
[----:B------:R-:W-:Y:S02]  /*41210*/  @!P1 IADD3.X R12, R12, UR61, R25, P2, P3 ;  /* 0x0000003d0c0c9c10 */ /* 0x000fe400097e6419 */
[----:B0-----:R-:W-:-:S05]  /*41220*/  @!P1 IADD3 R8, P2, R13, R14, RZ ;  /* 0x0000000e0d089210 */ /* 0x001fca0007f5e0ff */
[----:B------:R-:W-:Y:S02]  /*41230*/  @!P1 IMAD.X R9, R12, 0x1, R15, P2 ;  /* 0x000000010c099824 */ /* 0x000fe400010e060f */
        /* <DEDUP_REMOVED lines=8> */
[----:B------:R-:W2:Y:S01]  /*412c0*/  LDL.LU R143, [R1+0xb50] ;  /* 0x000b5000018f7983 */ /* 0x000ea20000300800 */
[----:B------:R-:W-:Y:S02]  /*412d0*/  F2FP.SATFINITE.E4M3.F32.PACK_AB_MERGE_C R11, RZ, R10, RZ ;  /* 0x0000000aff0b723e */ /* 0x000fe400048070ff */
[----:B------:R-:W-:-:S03]  /*412e0*/  PRMT R10, RZ, 0x7610, R10 ;  /* 0x00007610ff0a7816 */ /* 0x000fc6000000000a */
[----:B------:R0:W-:Y:S04]  /*412f0*/  @!P1 STG.E.U8 desc[UR8][R8.64+0xe8], R11 ;  /* 0x0000e80b08009986 */ /* 0x0001e8000c101108 */
[----:B------:R-:W4:Y:S01]  /*41300*/  @!P4 LDG.E.U8 R10, desc[UR8][R18.64+0xe9] ;  /* 0x0000e908120ac981 */ /* 0x000f22000c1e1100 */
[----:B------:R-:W-:Y:S02]  /*41310*/  @!P4 IADD3 R13, P2, P3, R13, UR16, R6 ;  /* 0x000000100d0dcc10 */ /* 0x000fe4000fb5e006 */
[----:B------:R-:W-:Y:S02]  /*41320*/  ISETP.LT.OR P1, PT, R24, 0xe1, !P0 ;  /* 0x000000e11800780c */ /* 0x000fe40004721670 */
[----:B------:R-:W-:Y:S02]  /*41330*/  @!P4 IADD3.X R12, R12, UR61, R25, P2, P3 ;  /* 0x0000003d0c0ccc10 */ /* 0x000fe400097e6419 */
[----:B0-----:R-:W-:-:S05]  /*41340*/  @!P4 IADD3 R8, P2, R13, R14, RZ ;  /* 0x0000000e0d08c210 */ /* 0x001fca0007f5e0ff */
[----:B------:R-:W-:-:S04]  /*41350*/  @!P4 IMAD.X R9, R12, 0x1, R15, P2 ;  /* 0x000000010c09c824 */ /* 0x000fc800010e060f */
[----:B------:R-:W0:Y:S01]  /*41360*/  @!P1 LDC.64 R14, c[0x0][0x5c0] ;  /* 0x00017000ff0e9b82 */ /* 0x000e220000000a00 */
[----:B----4-:R-:W-:-:S04]  /*41370*/  LOP3.LUT R10, R10, 0xff, RZ, 0xc0, !PT ;  /* 0x000000ff0a0a7812 */ /* 0x010fc800078ec0ff */
[----:B------:R-:W-:-:S05]  /*41380*/  F2FP.F16.E4M3.UNPACK_B R10, R10 ;  /* 0x0000000aff0a723e */ /* 0x000fca00020006ff */
[----:B------:R-:W-:-:S05]  /*41390*/  HADD2.F32 R10, -RZ, R10.H0_H0 ;  /* 0x2000000aff0a7230 */ /* 0x000fca0000004100 */
[----:B------:R-:W-:-:S04]  /*413a0*/  FMUL R10, R10, UR5 ;  /* 0x000000050a0a7c20 */ /* 0x000fc80008400000 */
[----:B---3--:R-:W-:Y:S01]  /*413b0*/  FFMA R10, R142, UR4, R10 ;  /* 0x000000048e0a7c23 */ /* 0x008fe2000800000a */
[----:B------:R-:W-:Y:S01]  /*413c0*/  ISETP.LT.OR P2, PT, R24, 0xe2, !P0 ;  /* 0x000000e21800780c */ /* 0x000fe20004741670 */
[----:B------:R-:W3:Y:S03]  /*413d0*/  LDL.LU R142, [R1+0xb54] ;  /* 0x000b5400018e7983 */ /* 0x000ee60000300800 */
[----:B------:R-:W-:Y:S02]  /*413e0*/  F2FP.SATFINITE.E4M3.F32.PACK_AB_MERGE_C R13, RZ, R10, RZ ;  /* 0x0000000aff0d723e */ /* 0x000fe400048070ff */
[----:B------:R-:W-:-:S03]  /*413f0*/  PRMT R10, RZ, 0x7610, R10 ;  /* 0x00007610ff0a7816 */ /* 0x000fc6000000000a */
[----:B------:R1:W-:Y:S04]  /*41400*/  @!P4 STG.E.U8 desc[UR8][R8.64+0xe9], R13 ;  /* 0x0000e90d0800c986 */ /* 0x0003e8000c101108 */
[----:B------:R-:W4:Y:S01]  /*41410*/  @!P1 LDG.E.U8 R10, desc[UR8][R20.64+0xe0] ;  /* 0x0000e008140a9981 */ /* 0x000f22000c1e1100 */
[----:B-1----:R-:W-:Y:S02]  /*41420*/  @!P1 IMAD.MOV.U32 R8, RZ, RZ, R6 ;  /* 0x000000ffff089224 */ /* 0x002fe400078e0006 */
[----:B------:R-:W-:Y:S01]  /*41430*/  @!P1 IMAD.MOV.U32 R9, RZ, RZ, R25 ;  /* 0x000000ffff099224 */ /* 0x000fe200078e0019 */
[----:B----4-:R-:W-:-:S04]  /*41440*/  LOP3.LUT R10, R10, 0xff, RZ, 0xc0, !PT ;  /* 0x000000ff0a0a7812 */ /* 0x010fc800078ec0ff */
[----:B------:R-:W-:-:S05]  /*41450*/  F2FP.F16.E4M3.UNPACK_B R10, R10 ;  /* 0x0000000aff0a723e */ /* 0x000fca00020006ff */
[----:B------:R-:W-:-:S05]  /*41460*/  HADD2.F32 R10, -RZ, R10.H0_H0 ;  /* 0x2000000aff0a7230 */ /* 0x000fca0000004100 */
[----:B------:R-:W-:Y:S01]  /*41470*/  FMUL R12, R10, UR5 ;  /* 0x000000050a0c7c20 */ /* 0x000fe20008400000 */
[----:B------:R-:W-:-:S04]  /*41480*/  @!P1 IMAD.WIDE.U32 R10, R4, 0x180, R8 ;  /* 0x00000180040a9825 */ /* 0x000fc800078e0008 */
[----:B------:R-:W-:Y:S02]  /*41490*/  @!P1 IMAD R9, R5, 0x180, RZ ;  /* 0x0000018005099824 */ /* 0x000fe400078e02ff */
[----:B--2---:R-:W-:Y:S01]  /*414a0*/  FFMA R12, R143, UR4, R12 ;  /* 0x000000048f0c7c23 */ /* 0x004fe2000800000c */
[----:B0-----:R-:W-:Y:S02]  /*414b0*/  @!P1 IADD3 R8, P3, R10, R14, RZ ;  /* 0x0000000e0a089210 */ /* 0x001fe40007f7e0ff */
[----:B------:R-:W-:Y:S02]  /*414c0*/  PRMT R10, RZ, 0x7610, R10 ;  /* 0x00007610ff0a7816 */ /* 0x000fe4000000000a */
[----:B------:R-:W-:Y:S02]  /*414d0*/  ISETP.GE.AND P6, PT, R3, 0x189, PT ;  /* 0x000001890300780c */ /* 0x000fe40003fc6270 */
[----:B------:R-:W-:Y:S02]  /*414e0*/  F2FP.SATFINITE.E4M3.F32.PACK_AB_MERGE_C R13, RZ, R12, RZ ;  /* 0x0000000cff0d723e */ /* 0x000fe400048070ff */
[----:B------:R-:W-:Y:S01]  /*414f0*/  @!P1 IADD3.X R9, R15, R11, R9, P3, !PT ;  /* 0x0000000b0f099210 */ /* 0x000fe20001ffe409 */
[----:B------:R-:W2:Y:S01]  /*41500*/  LDL.LU R143, [R1+0xb58] ;  /* 0x000b5800018f7983 */ /* 0x000ea20000300800 */
[----:B------:R-:W0:Y:S01]  /*41510*/  @!P2 LDC.64 R14, c[0x0][0x5c0] ;  /* 0x00017000ff0eab82 */ /* 0x000e220000000a00 */
[----:B------:R-:W-:-:S02]  /*41520*/  @!P2 IMAD R3, R5, 0x180, RZ ;  /* 0x000001800503a824 */ /* 0x000fc400078e02ff */
[----:B------:R-:W4:Y:S04]  /*41530*/  LDL.LU R149, [R1+0xb5c] ;  /* 0x000b5c0001957983 */ /* 0x000f280000300800 */
[----:B------:R1:W-:Y:S04]  /*41540*/  @!P1 STG.E.U8 desc[UR8][R8.64+0xe0], R13 ;  /* 0x0000e00d08009986 */ /* 0x0003e8000c101108 */
[----:B------:R-:W5:Y:S01]  /*41550*/  @!P2 LDG.E.U8 R10, desc[UR8][R20.64+0xe1] ;  /* 0x0000e108140aa981 */ /* 0x000f62000c1e1100 */
[----:B------:R-:W-:Y:S01]  /*41560*/  ISETP.LT.OR P1, PT, R24, 0xe1, !P6 ;  /* 0x000000e11800780c */ /* 0x000fe20007721670 */
[----:B-1----:R-:W-:-:S02]  /*41570*/  @!P2 IMAD.MOV.U32 R8, RZ, RZ, R6 ;  /* 0x000000ffff08a224 */ /* 0x002fc400078e0006 */
[----:B------:R-:W-:-:S10]  /*41580*/  @!P2 IMAD.MOV.U32 R9, RZ, RZ, R25 ;  /* 0x000000ffff09a224 */ /* 0x000fd400078e0019 */
[----:B------:R-:W1:Y:S01]  /*41590*/  @!P1 LDC.64 R16, c[0x0][0x5c0] ;  /* 0x00017000ff109b82 */ /* 0x000e620000000a00 */
[----:B-----5:R-:W-:-:S04]  /*415a0*/  LOP3.LUT R10, R10, 0xff, RZ, 0xc0, !PT ;  /* 0x000000ff0a0a7812 */ /* 0x020fc800078ec0ff */
[----:B------:R-:W-:-:S05]  /*415b0*/  F2FP.F16.E4M3.UNPACK_B R10, R10 ;  /* 0x0000000aff0a723e */ /* 0x000fca00020006ff */
[----:B------:R-:W-:-:S05]  /*415c0*/  HADD2.F32 R10, -RZ, R10.H0_H0 ;  /* 0x2000000aff0a7230 */ /* 0x000fca0000004100 */
[----:B------:R-:W-:Y:S01]  /*415d0*/  FMUL R12, R10, UR5 ;  /* 0x000000050a0c7c20 */ /* 0x000fe20008400000 */
[----:B------:R-:W-:-:S04]  /*415e0*/  @!P2 IMAD.WIDE.U32 R10, R4, 0x180, R8 ;  /* 0x00000180040aa825 */ /* 0x000fc800078e0008 */
[----:B---3--:R-:W-:Y:S01]  /*415f0*/  FFMA R12, R142, UR4, R12 ;  /* 0x000000048e0c7c23 */ /* 0x008fe2000800000c */
[----:B0-----:R-:W-:-:S04]  /*41600*/  @!P2 IADD3 R8, P3, R10, R14, RZ ;  /* 0x0000000e0a08a210 */ /* 0x001fc80007f7e0ff */
[----:B------:R-:W-:Y:S02]  /*41610*/  F2FP.SATFINITE.E4M3.F32.PACK_AB_MERGE_C R13, RZ, R12, RZ ;  /* 0x0000000cff0d723e */ /* 0x000fe400048070ff */
[--C-:B------:R-:W-:Y:S02]  /*41620*/  @!P2 IADD3.X R9, R15, R11, R3.reuse, P3, !PT ;  /* 0x0000000b0f09a210 */ /* 0x100fe40001ffe403 */
[----:B------:R-:W-:-:S03]  /*41630*/  PRMT R3, RZ, 0x7610, R3 ;  /* 0x00007610ff037816 */ /* 0x000fc60000000003 */
[----:B------:R0:W-:Y:S04]  /*41640*/  @!P2 STG.E.U8 desc[UR8][R8.64+0xe1], R13 ;  /* 0x0000e10d0800a986 */ /* 0x0001e8000c101108 */
[----:B------:R-:W3:Y:S01]  /*41650*/  @!P1 LDG.E.U8 R3, desc[UR8][R22.64+0xe0] ;  /* 0x0000e00816039981 */ /* 0x000ee2000c1e1100 */
[----:B------:R-:W-:Y:S01]  /*41660*/  @!P1 IMAD R15, R5, 0x180, RZ ;  /* 0x00000180050f9824 */ /* 0x000fe200078e02ff */
[----:B------:R-:W-:Y:S01]  /*41670*/  ISETP.LT.OR P2, PT, R24, 0xe2, !P6 ;  /* 0x000000e21800780c */ /* 0x000fe20007741670 */
[----:B0-----:R-:W-:Y:S02]  /*41680*/  @!P1 IMAD.MOV.U32 R8, RZ, RZ, R6 ;  /* 0x000000ffff089224 */ /* 0x001fe400078e0006 */
[----:B------:R-:W-:Y:S02]  /*41690*/  @!P1 IMAD.MOV.U32 R9, RZ, RZ, R25 ;  /* 0x000000ffff099224 */ /* 0x000fe400078e0019 */
[----:B------:R-:W-:-:S04]  /*416a0*/  @!P1 IMAD.WIDE.U32 R10, R4, 0x180, R8 ;  /* 0x00000180040a9825 */ /* 0x000fc800078e0008 */
[----:B------:R-:W-:Y:S01]  /*416b0*/  @!P1 IMAD.IADD R8, R11, 0x1, R15 ;  /* 0x000000010b089824 */ /* 0x000fe200078e020f */
[----:B-1----:R-:W-:-:S04]  /*416c0*/  @!P1 IADD3 R10, P3, P4, R10, UR7, R16 ;  /* 0x000000070a0a9c10 */ /* 0x002fc8000fc7e010 */
[----:B------:R-:W-:Y:S02]  /*416d0*/  @!P1 IADD3.X R11, R8, UR6, R17, P3, P4 ;  /* 0x00000006080b9c10 */ /* 0x000fe40009fe8411 */
[----:B------:R-:W0:Y:S01]  /*416e0*/  @!P2 LDC.64 R16, c[0x0][0x5c0] ;  /* 0x00017000ff10ab82 */ /* 0x000e220000000a00 */
[----:B---3--:R-:W-:-:S04]  /*416f0*/  LOP3.LUT R3, R3, 0xff, RZ, 0xc0, !PT ;  /* 0x000000ff03037812 */ /* 0x008fc800078ec0ff */
[----:B------:R-:W-:-:S05]  /*41700*/  F2FP.F16.E4M3.UNPACK_B R3, R3 ;  /* 0x00000003ff03723e */ /* 0x000fca00020006ff */
[----:B------:R-:W-:-:S05]  /*41710*/  HADD2.F32 R3, -RZ, R3.H0_H0 ;  /* 0x20000003ff037230 */ /* 0x000fca0000004100 */
[----:B------:R-:W-:-:S04]  /*41720*/  FMUL R3, R3, UR5 ;  /* 0x0000000503037c20 */ /* 0x000fc80008400000 */
[----:B--2---:R-:W-:Y:S01]  /*41730*/  FFMA R3, R143, UR4, R3 ;  /* 0x000000048f037c23 */ /* 0x004fe20008000003 */
[----:B------:R-:W-:Y:S02]  /*41740*/  @!P2 IMAD.MOV.U32 R8, RZ, RZ, R6 ;  /* 0x000000ffff08a224 */ /* 0x000fe400078e0006 */
[----:B------:R-:W-:Y:S02]  /*41750*/  @!P2 IMAD.MOV.U32 R9, RZ, RZ, R25 ;  /* 0x000000ffff09a224 */ /* 0x000fe400078e0019 */
[----:B------:R-:W-:Y:S01]  /*41760*/  @!P2 IMAD R15, R5, 0x180, RZ ;  /* 0x00000180050fa824 */ /* 0x000fe200078e02ff */
[----:B------:R-:W2:Y:S01]  /*41770*/  LDL.LU R143, [R1+0xb60] ;  /* 0x000b6000018f7983 */ /* 0x000ea20000300800 */
[----:B------:R-:W-:Y:S02]  /*41780*/  F2FP.SATFINITE.E4M3.F32.PACK_AB_MERGE_C R13, RZ, R3, RZ ;  /* 0x00000003ff0d723e */ /* 0x000fe400048070ff */
[----:B------:R-:W-:Y:S01]  /*41790*/  PRMT R3, RZ, 0x7610, R3 ;  /* 0x00007610ff037816 */ /* 0x000fe20000000003 */
[----:B------:R-:W-:Y:S01]  /*417a0*/  @!P2 IMAD.WIDE.U32 R8, R4, 0x180, R8 ;  /* 0x000001800408a825 */ /* 0x000fe200078e0008 */
[----:B------:R-:W3:Y:S04]  /*417b0*/  LDL.LU R142, [R1+0xb64] ;  /* 0x000b6400018e7983 */ /* 0x000ee80000300800 */
[----:B------:R1:W-:Y:S04]  /*417c0*/  @!P1 STG.E.U8 desc[UR8][R10.64+0xe0], R13 ;  /* 0x0000e00d0a009986 */ /* 0x0003e8000c101108 */
[----:B------:R-:W5:Y:S01]  /*417d0*/  @!P2 LDG.E.U8 R3, desc[UR8][R22.64+0xe1] ;  /* 0x0000e1081603a981 */ /* 0x000f62000c1e1100 */
[----:B------:R-:W-:-:S02]  /*417e0*/  ISETP.LT.OR P1, PT, R24, 0xe9, !P0 ;  /* 0x000000e91800780c */ /* 0x000fc40004721670 */
[----:B0-----:R-:W-:Y:S01]  /*417f0*/  @!P2 IADD3 R8, P3, P4, R8, UR7, R16 ;  /* 0x000000070808ac10 */ /* 0x001fe2000fc7e010 */
[----:B-1----:R-:W-:-:S10]  /*41800*/  @!P2 IMAD.IADD R10, R9, 0x1, R15 ;  /* 0x00000001090aa824 */ /* 0x002fd400078e020f */
[----:B------:R-:W0:Y:S01]  /*41810*/  @!P1 LDC.64 R14, c[0x0][0x5c0] ;  /* 0x00017000ff0e9b82 */ /* 0x000e220000000a00 */
[----:B------:R-:W-:Y:S02]  /*41820*/  @!P2 IADD3.X R9, R10, UR6, R17, P3, P4 ;  /* 0x000000060a09ac10 */ /* 0x000fe40009fe8411 */
        /* <DEDUP_REMOVED lines=9> */
[----:B------:R-:W-:Y:S01]  /*418c0*/  ISETP.LT.OR P0, PT, R24, 0xea, !P0 ;  /* 0x000000ea1800780c */ /* 0x000fe20004701670 */
[----:B-1----:R-:W-:Y:S02]  /*418d0*/  @!P1 IMAD.MOV.U32 R8, RZ, RZ, R6 ;  /* 0x000000ffff089224 */ /* 0x002fe400078e0006 */
[----:B------:R-:W-:Y:S02]  /*418e0*/  @!P1 IMAD.MOV.U32 R9, RZ, RZ, R25 ;  /* 0x000000ffff099224 */ /* 0x000fe400078e0019 */
[----:B------:R-:W-:-:S04]  /*418f0*/  @!P1 IMAD.WIDE.U32 R10, R4, 0x180, R8 ;  /* 0x00000180040a9825 */ /* 0x000fc800078e0008 */
[----:B------:R-:W-:Y:S01]  /*41900*/  @!P1 IMAD R9, R5, 0x180, RZ ;  /* 0x0000018005099824 */ /* 0x000fe200078e02ff */
[----:B0-----:R-:W-:-:S04]  /*41910*/  @!P1 IADD3 R8, P2, R10, R14, RZ ;  /* 0x0000000e0a089210 */ /* 0x001fc80007f5e0ff */
[----:B------:R-:W-:Y:S02]  /*41920*/  @!P1 IADD3.X R9, R15, R11, R9, P2, !PT ;  /* 0x0000000b0f099210 */ /* 0x000fe400017fe409 */
[----:B------:R-:W0:Y:S01]  /*41930*/  @!P0 LDC.64 R14, c[0x0][0x5c0] ;  /* 0x00017000ff0e8b82 */ /* 0x000e220000000a00 */
[----:B----4-:R-:W-:-:S04]  /*41940*/  LOP3.LUT R3, R3, 0xff, RZ, 0xc0, !PT ;  /* 0x000000ff03037812 */ /* 0x010fc800078ec0ff */
[----:B------:R-:W-:-:S05]  /*41950*/  F2FP.F16.E4M3.UNPACK_B R3, R3 ;  /* 0x00000003ff03723e */ /* 0x000fca00020006ff */
[----:B------:R-:W-:-:S05]  /*41960*/  HADD2.F32 R3, -RZ, R3.H0_H0 ;  /* 0x20000003ff037230 */ /* 0x000fca0000004100 */
[----:B------:R-:W-:-:S04]  /*41970*/  FMUL R3, R3, UR5 ;  /* 0x0000000503037c20 */ /* 0x000fc80008400000 */
[----:B--2---:R-:W-:Y:S02]  /*41980*/  FFMA R3, R143, UR4, R3 ;  /* 0x000000048f037c23 */ /* 0x004fe40008000003 */
[----:B------:R-:W2:Y:S03]  /*41990*/  LDL.LU R143, [R1+0xb68] ;  /* 0x000b6800018f7983 */ /* 0x000ea60000300800 */
[----:B------:R-:W-:Y:S02]  /*419a0*/  F2FP.SATFINITE.E4M3.F32.PACK_AB_MERGE_C R13, RZ, R3, RZ ;  /* 0x00000003ff0d723e */ /* 0x000fe400048070ff */
[----:B------:R-:W-:-:S03]  /*419b0*/  PRMT R3, RZ, 0x7610, R3 ;  /* 0x00007610ff037816 */ /* 0x000fc60000000003 */
[----:B------:R1:W-:Y:S04]  /*419c0*/  @!P1 STG.E.U8 desc[UR8][R8.64+0xe8], R13 ;  /* 0x0000e80d08009986 */ /* 0x0003e8000c101108 */
[----:B------:R-:W4:Y:S01]  /*419d0*/  @!P0 LDG.E.U8 R3, desc[UR8][R20.64+0xe9] ;  /* 0x0000e90814038981 */ /* 0x000f22000c1e1100 */
[----:B------:R-:W-:Y:S01]  /*419e0*/  ISETP.LT.OR P1, PT, R24, 0xe9, !P6 ;  /* 0x000000e91800780c */ /* 0x000fe20007721670 */
[----:B-1----:R-:W-:Y:S02]  /*419f0*/  @!P0 IMAD.MOV.U32 R8, RZ, RZ, R6 ;  /* 0x000000ffff088224 */ /* 0x002fe400078e0006 */
[----:B------:R-:W-:-:S10]  /*41a00*/  @!P0 IMAD.MOV.U32 R9, RZ, RZ, R25 ;  /* 0x000000ffff098224 */ /* 0x000fd400078e0019 */
[----:B------:R-:W1:Y:S01]  /*41a10*/  @!P1 LDC.64 R16, c[0x0][0x5c0] ;  /* 0x00017000ff109b82 */ /* 0x000e620000000a00 */
[----:B------:R-:W-:-:S04]  /*41a20*/  @!P0 IMAD.WIDE.U32 R10, R4, 0x180, R8 ;  /* 0x00000180040a8825 */ /* 0x000fc800078e0008 */
[----:B------:R-:W-:Y:S01]  /*41a30*/  @!P0 IMAD R9, R5, 0x180, RZ ;  /* 0x0000018005098824 */ /* 0x000fe200078e02ff */
[----:B0-----:R-:W-:-:S04]  /*41a40*/  @!P0 IADD3 R8, P2, R10, R14, RZ ;  /* 0x0000000e0a088210 */ /* 0x001fc80007f5e0ff */
[----:B------:R-:W-:Y:S02]  /*41a50*/  @!P0 IADD3.X R9, R15, R11, R9, P2, !PT ;  /* 0x0000000b0f098210 */ /* 0x000fe400017fe409 */
[----:B----4-:R-:W-:-:S04]  /*41a60*/  LOP3.LUT R3, R3, 0xff, RZ, 0xc0, !PT ;  /* 0x000000ff03037812 */ /* 0x010fc800078ec0ff */
[----:B------:R-:W-:-:S05]  /*41a70*/  F2FP.F16.E4M3.UNPACK_B R3, R3 ;  /* 0x00000003ff03723e */ /* 0x000fca00020006ff */
[----:B------:R-:W-:-:S05]  /*41a80*/  HADD2.F32 R3, -RZ, R3.H0_H0 ;  /* 0x20000003ff037230 */ /* 0x000fca0000004100 */
[----:B------:R-:W-:-:S04]  /*41a90*/  FMUL R3, R3, UR5 ;  /* 0x0000000503037c20 */ /* 0x000fc80008400000 */
[----:B---3--:R-:W-:-:S05]  /*41aa0*/  FFMA R3, R142, UR4, R3 ;  /* 0x000000048e037c23 */ /* 0x008fca0008000003 */
[----:B------:R-:W-:Y:S02]  /*41ab0*/  F2FP.SATFINITE.E4M3.F32.PACK_AB_MERGE_C R13, RZ, R3, RZ ;  /* 0x00000003ff0d723e */ /* 0x000fe400048070ff */
[----:B------:R-:W-:-:S03]  /*41ac0*/  PRMT R3, RZ, 0x7610, R3 ;  /* 0x00007610ff037816 */ /* 0x000fc60000000003 */
[----:B------:R0:W-:Y:S04]  /*41ad0*/  @!P0 STG.E.U8 desc[UR8][R8.64+0xe9], R13 ;  /* 0x0000e90d08008986 */ /* 0x0001e8000c101108 */
[----:B------:R-:W3:Y:S01]  /*41ae0*/  @!P1 LDG.E.U8 R3, desc[UR8][R22.64+0xe8] ;  /* 0x0000e80816039981 */ /* 0x000ee2000c1e1100 */
[----:B------:R-:W-:Y:S02]  /*41af0*/  @!P1 IMAD R15, R5, 0x180, RZ ;  /* 0x00000180050f9824 */ /* 0x000fe400078e02ff */
[----:B0-----:R-:W-:Y:S02]  /*41b00*/  @!P1 IMAD.MOV.U32 R8, RZ, RZ, R6 ;  /* 0x000000ffff089224 */ /* 0x001fe400078e0006 */
[----:B------:R-:W-:Y:S02]  /*41b10*/  @!P1 IMAD.MOV.U32 R9, RZ, RZ, R25 ;  /* 0x000000ffff099224 */ /* 0x000fe400078e0019 */
[----:B------:R-:W-:-:S04]  /*41b20*/  @!P1 IMAD.WIDE.U32 R10, R4, 0x180, R8 ;  /* 0x00000180040a9825 */ /* 0x000fc800078e0008 */
[----:B------:R-:W-:Y:S01]  /*41b30*/  @!P1 IMAD.IADD R12, R11, 0x1, R15 ;  /* 0x000000010b0c9824 */ /* 0x000fe200078e020f */
[----:B-1----:R-:W-:-:S04]  /*41b40*/  @!P1 IADD3 R10, P0, P2, R10, UR7, R16 ;  /* 0x000000070a0a9c10 */ /* 0x002fc8000fa1e010 */
[----:B------:R-:W-:Y:S02]  /*41b50*/  @!P1 IADD3.X R11, R12, UR6, R17, P0, P2 ;  /* 0x000000060c0b9c10 */ /* 0x000fe400087e4411 */
[----:B------:R-:W-:Y:S01]  /*41b60*/  ISETP.LT.OR P0, PT, R24, 0xea, !P6 ;  /* 0x000000ea1800780c */ /* 0x000fe20007701670 */
[----:B------:R-:W-:Y:S01]  /*41b70*/  BSSY B1, `(.L_x_40) ;  /* 0x000000b000017945 */ /* 0x000fe20003800000 */
[----:B---3--:R-:W-:-:S04]  /*41b80*/  LOP3.LUT R3, R3, 0xff, RZ, 0xc0, !PT ;  /* 0x000000ff03037812 */ /* 0x008fc800078ec0ff */
[----:B------:R-:W-:-:S05]  /*41b90*/  F2FP.F16.E4M3.UNPACK_B R3, R3 ;  /* 0x00000003ff03723e */ /* 0x000fca00020006ff */
[----:B------:R-:W-:-:S05]  /*41ba0*/  HADD2.F32 R3, -RZ, R3.H0_H0 ;  /* 0x20000003ff037230 */ /* 0x000fca0000004100 */
[----:B------:R-:W-:-:S04]  /*41bb0*/  FMUL R3, R3, UR5 ;  /* 0x0000000503037c20 */ /* 0x000fc80008400000 */
[----:B--2---:R-:W-:-:S05]  /*41bc0*/  FFMA R3, R143, UR4, R3 ;  /* 0x000000048f037c23 */ /* 0x004fca0008000003 */
[----:B------:R-:W-:-:S05]  /*41bd0*/  F2FP.SATFINITE.E4M3.F32.PACK_AB_MERGE_C R9, RZ, R3, RZ ;  /* 0x00000003ff09723e */ /* 0x000fca00048070ff */
[----:B------:R0:W-:Y:S01]  /*41be0*/  @!P1 STG.E.U8 desc[UR8][R10.64+0xe8], R9 ;  /* 0x0000e8090a009986 */ /* 0x0001e2000c101108 */
[----:B------:R-:W-:Y:S01]  /*41bf0*/  PRMT R3, RZ, 0x7610, R3 ;  /* 0x00007610ff037816 */ /* 0x000fe20000000003 */
[----:B------:R-:W-:Y:S06]  /*41c00*/  @P0 BRA `(.L_x_41) ;  /* 0x0000000000040947 */ /* 0x000fec0003800000 */
[----:B------:R1:W5:Y:S02]  /*41c10*/  LDG.E.U8 R3, desc[UR8][R22.64+0xe9] ;  /* 0x0000e90816037981 */ /* 0x000364000c1e1100 */
.L_x_41:
[----:B------:R-:W-:Y:S05]  /*41c20*/  BSYNC B1 ;  /* 0x0000000000017941 */ /* 0x000fea0003800000 */
.L_x_40:
[----:B------:R-:W-:Y:S05]  /*41c30*/  @P0 BRA `(.L_x_42) ;  /* 0x0000018c00180947 */ /* 0x000fea0003800000 */
[----:B------:R-:W2:Y:S01]  /*41c40*/  LDL.LU R8, [R1+0xb6c] ;  /* 0x000b6c0001087983 */ /* 0x000ea20000300800 */
[----:B-----5:R-:W-:Y:S01]  /*41c50*/  LOP3.LUT R3, R3, 0xff, RZ, 0xc0, !PT ;  /* 0x000000ff03037812 */ /* 0x020fe200078ec0ff */
[----:B------:R-:W-:Y:S01]  /*41c60*/  IMAD.MOV.U32 R24, RZ, RZ, R6 ;  /* 0x000000ffff187224 */ /* 0x000fe200078e0006 */
[----:B------:R-:W-:Y:S01]  /*41c70*/  ULDC.64 UR12, c[0x0][0x5c0] ;  /* 0x00017000000c7ab9 */ /* 0x000fe20000000a00 */
[----:B------:R-:W-:Y:S01]  /*41c80*/  IMAD R5, R5, 0x180, RZ ;  /* 0x0000018005057824 */ /* 0x000fe200078e02ff */
[----:B------:R-:W-:Y:S01]  /*41c90*/  F2FP.F16.E4M3.UNPACK_B R3, R3 ;  /* 0x00000003ff03723e */ /* 0x000fe200020006ff */
[----:B------:R-:W-:-:S04]  /*41ca0*/  IMAD.WIDE.U32 R24, R4, 0x180, R24 ;  /* 0x0000018004187825 */ /* 0x000fc800078e0018 */
[----:B------:R-:W-:Y:S02]  /*41cb0*/  HADD2.F32 R3, -RZ, R3.H0_H0 ;  /* 0x20000003ff037230 */ /* 0x000fe40000004100 */
[----:B------:R-:W-:Y:S02]  /*41cc0*/  IMAD.U32 R7, RZ, RZ, UR12 ;  /* 0x0000000cff077e24 */ /* 0x000fe4000f8e00ff */
[----:B------:R-:W-:Y:S02]  /*41cd0*/  IMAD.IADD R5, R25, 0x1, R5 ;  /* 0x0000000119057824 */ /* 0x000fe400078e0205 */
[----:B------:R-:W-:Y:S01]  /*41ce0*/  FMUL R3, R3, UR5 ;  /* 0x0000000503037c20 */ /* 0x000fe20008400000 */
[----:B------:R-:W-:Y:S01]  /*41cf0*/  IMAD.U32 R4, RZ, RZ, UR13 ;  /* 0x0000000dff047e24 */ /* 0x000fe2000f8e00ff */
[----:B------:R-:W-:-:S04]  /*41d00*/  IADD3 R24, P0, P1, R24, UR7, R7 ;  /* 0x0000000718187c10 */ /* 0x000fc8000f91e007 */
[----:B------:R-:W-:Y:S01]  /*41d10*/  IADD3.X R25, R5, UR6, R4, P0, P1 ;  /* 0x0000000605197c10 */ /* 0x000fe200087e2404 */
[----:B--2---:R-:W-:-:S05]  /*41d20*/  FFMA R3, R8, UR4, R3 ;  /* 0x0000000408037c23 */ /* 0x004fca0008000003 */
[----:B------:R-:W-:-:S05]  /*41d30*/  F2FP.SATFINITE.E4M3.F32.PACK_AB_MERGE_C R3, RZ, R3, RZ ;  /* 0x00000003ff03723e */ /* 0x000fca00048070ff */
[----:B------:R2:W-:Y:S01]  /*41d40*/  STG.E.U8 desc[UR8][R24.64+0xe9], R3 ;  /* 0x0000e90318007986 */ /* 0x0005e2000c101108 */
[----:B------:R-:W-:Y:S05]  /*41d50*/  BRA `(.L_x_42) ;  /* 0x0000018800d07947 */ /* 0x000fea0003800000 */
.L_x_39:
[----:B------:R-:W-:Y:S01]  /*41d60*/  ISETP.GE.AND P5, PT, R3, 0x1, PT ;  /* 0x000000010300780c */ /* 0x000fe20003fa6270 */
[----:B------:R-:W2:Y:S03]  /*41d70*/  LDL.LU R35, [R1+0x440] ;  /* 0x0004400001237983 */ /* 0x000ea60000300800 */
[----:B------:R-:W-:Y:S01]  /*41d80*/  ISETP.LT.OR P0, PT, R24, 0x1, !P5 ;  /* 0x000000011800780c */ /* 0x000fe20006f01670 */
[----:B------:R-:W-:Y:S01]  /*41d90*/  FMUL R10, R10, UR4 ;  /* 0x000000040a0a7c20 */ /* 0x000fe20008400000 */
[----:B------:R-:W-:Y:S01]  /*41da0*/  ISETP.LT.OR P1, PT, R24, 0x2, !P5 ;  /* 0x000000021800780c */ /* 0x000fe20006f21670 */
[----:B------:R-:W-:Y:S01]  /*41db0*/  FMUL R11, R11, UR4 ;  /* 0x000000040b0b7c20 */ /* 0x000fe20008400000 */
[----:B------:R-:W-:Y:S01]  /*41dc0*/  FMUL R12, R12, UR4 ;  /* 0x000000040c0c7c20 */ /* 0x000fe20008400000 */
[----:B------:R-:W3:Y:S08]  /*41dd0*/  LDL.LU R34, [R1+0x444] ;  /* 0x0004440001227983 */ /* 0x000ef00000300800 */
[----:B------:R-:W0:Y:S01]  /*41de0*/  @!P0 LDC.64 R8, c[0x0][0x5c0] ;  /* 0x00017000ff088b82 */ /* 0x000e220000000a00 */
[----:B------:R-:W-:Y:S01]  /*41df0*/  F2FP.SATFINITE.E4M3.F32.PACK_AB_MERGE_C R10, RZ, R10, RZ ;  /* 0x0000000aff0a723e */ /* 0x000fe200048070ff */
[----:B------:R-:W4:Y:S01]  /*41e00*/  LDL.LU R39, [R1+0x448] ;  /* 0x0004480001277983 */ /* 0x000f220000300800 */
[----:B------:R-:W-:-:S02]  /*41e10*/  F2FP.SATFINITE.E4M3.F32.PACK_AB_MERGE_C R11, RZ, R11, RZ ;  /* 0x0000000bff0b723e */ /* 0x000fc400048070ff */
[----:B------:R-:W-:Y:S01]  /*41e20*/  F2FP.SATFINITE.E4M3.F32.PACK_AB_MERGE_C R12, RZ, R12, RZ ;  /* 0x0000000cff0c723e */ /* 0x000fe200048070ff */
[----:B------:R-:W5:Y:S01]  /*41e30*/  LDL R79, [R1+0xba8] ;  /* 0x000ba800014f7983 */ /* 0x000f620000100800 */
[----:B------:R-:W-:Y:S01]  /*41e40*/  FMUL R13, R13, UR4 ;  /* 0x000000040d0d7c20 */ /* 0x000fe20008400000 */
[----:B------:R-:W-:Y:S01]  /*41e50*/  LOP3.LUT R0, R0, 0xfffdffff, RZ, 0xc0, !PT ;  /* 0xfffdffff00007812 */ /* 0x000fe200078ec0ff */
[----:B------:R-:W-:Y:S01]  /*41e60*/  FMUL R14, R14, UR4 ;  /* 0x000000040e0e7c20 */ /* 0x000fe20008400000 */
[----:B------:R-:W-:Y:S01]  /*41e70*/  LOP3.LUT R2, R2, 0xfffffffd, RZ, 0xc0, !PT ;  /* 0xfffffffd02027812 */ /* 0x000fe200078ec0ff */
[----:B------:R-:W-:Y:S01]  /*41e80*/  FMUL R15, R15, UR4 ;  /* 0x000000040f0f7c20 */ /* 0x000fe20008400000 */
[----:B------:R-:W-:Y:S01]  /*41e90*/  F2FP.SATFINITE.E4M3.F32.PACK_AB_MERGE_C R13, RZ, R13, RZ ;  /* 0x0000000dff0d723e */ /* 0x000fe200048070ff */
[----:B------:R-:W-:Y:S01]  /*41ea0*/  FMUL R16, R16, UR4 ;  /* 0x0000000410107c20 */ /* 0x000fe20008400000 */
[----:B------:R-:W-:Y:S01]  /*41eb0*/  @P5 LOP3.LUT R0, R0, 0x20000, RZ, 0xfc, !PT ;  /* 0x0002000000005812 */ /* 0x000fe200078efcff */
[----:B------:R-:W-:Y:S01]  /*41ec0*/  FMUL R17, R17, UR4 ;  /* 0x0000000411117c20 */ /* 0x000fe20008400000 */
[----:B------:R-:W-:Y:S01]  /*41ed0*/  F2FP.SATFINITE.E4M3.F32.PACK_AB_MERGE_C R14, RZ, R14, RZ ;  /* 0x0000000eff0e723e */ /* 0x000fe200048070ff */
[----:B------:R-:W-:Y:S01]  /*41ee0*/  FMUL R18, R18, UR4 ;  /* 0x0000000412127c20 */ /* 0x000fe20008400000 */
[----:B------:R-:W-:Y:S01]  /*41ef0*/  F2FP.SATFINITE.E4M3.F32.PACK_AB_MERGE_C R15, RZ, R15, RZ ;  /* 0x0000000fff0f723e */ /* 0x000fe200048070ff */
[----:B------:R-:W-:Y:S01]  /*41f00*/  FMUL R19, R19, UR4 ;  /* 0x0000000413137c20 */ /* 0x000fe20008400000 */
[----:B------:R-:W-:Y:S01]  /*41f10*/  F2FP.SATFINITE.E4M3.F32.PACK_AB_MERGE_C R16, RZ, R16, RZ ;  /* 0x00000010ff10723e */ /* 0x000fe200048070ff */
[----:B------:R-:W-:Y:S01]  /*41f20*/  FMUL R20, R20, UR4 ;  /* 0x0000000414147c20 */ /* 0x000fe20008400000 */
[----:B------:R-:W-:Y:S01]  /*41f30*/  F2FP.SATFINITE.E4M3.F32.PACK_AB_MERGE_C R17, RZ, R17, RZ ;  /* 0x00000011ff11723e */ /* 0x000fe200048070ff */
[----:B------:R-:W-:Y:S01]  /*41f40*/  FMUL R21, R21, UR4 ;  /* 0x0000000415157c20 */ /* 0x000fe20008400000 */
[----:B0-----:R-:W-:Y:S01]  /*41f50*/  @!P0 IADD3 R8, P2, R6, R8, RZ ;  /* 0x0000000806088210 */ /* 0x001fe20007f5e0ff */
[----:B------:R-:W-:Y:S01]  /*41f60*/  FMUL R22, R22, UR4 ;  /* 0x0000000416167c20 */ /* 0x000fe20008400000 */
[----:B------:R-:W-:Y:S01]  /*41f70*/  F2FP.SATFINITE.E4M3.F32.PACK_AB_MERGE_C R18, RZ, R18, RZ ;  /* 0x00000012ff12723e */ /* 0x000fe200048070ff */
[----:B------:R-:W-:Y:S01]  /*41f80*/  FMUL R23, R23, UR4 ;  /* 0x0000000417177c20 */ /* 0x000fe20008400000 */
[----:B------:R-:W-:Y:S01]  /*41f90*/  F2FP.SATFINITE.E4M3.F32.PACK_AB_MERGE_C R19, RZ, R19, RZ ;  /* 0x00000013ff13723e */ /* 0x000fe200048070ff */
[----:B------:R-:W-:Y:S01]  /*41fa0*/  @!P0 IMAD.X R9, R25, 0x1, R9, P2 ;  /* 0x0000000119098824 */ /* 0x000fe200010e0609 */
[----:B------:R-:W-:Y:S01]  /*41fb0*/  F2FP.SATFINITE.E4M3.F32.PACK_AB_MERGE_C R20, RZ, R20, RZ ;  /* 0x00000014ff14723e */ /* 0x000fe200048070ff */
[----:B------:R-:W-:Y:S01]  /*41fc0*/  FMUL R232, R232, UR4 ;  /* 0x00000004e8e87c20 */ /* 0x000fe20008400000 */
[----:B------:R-:W-:Y:S01]  /*41fd0*/  F2FP.SATFINITE.E4M3.F32.PACK_AB_MERGE_C R21, RZ, R21, RZ ;  /* 0x00000015ff15723e */ /* 0x000fe200048070ff */
[----:B------:R-:W-:Y:S01]  /*41fe0*/  FMUL R233, R233, UR4 ;  /* 0x00000004e9e97c20 */ /* 0x000fe20008400000 */
[----:B------:R0:W-:Y:S01]  /*41ff0*/  @!P0 STG.E.U8 desc[UR8][R8.64], R10 ;  /* 0x0000000a08008986 */ /* 0x0001e2000c101108 */
[----:B------:R-:W-:Y:S01]  /*42000*/  ISETP.GE.AND P0, PT, R3, 0x9, PT ;  /* 0x000000090300780c */ /* 0x000fe20003f06270 */
[----:B------:R-:W-:Y:S01]  /*42010*/  FMUL R234, R234, UR4 ;  /* 0x00000004eaea7c20 */ /* 0x000fe20008400000 */
[----:B------:R-:W-:Y:S01]  /*42020*/  F2FP.SATFINITE.E4M3.F32.PACK_AB_MERGE_C R22, RZ, R22, RZ ;  /* 0x00000016ff16723e */ /* 0x000fe200048070ff */
[----:B------:R-:W-:Y:S01]  /*42030*/  FMUL R235, R235, UR4 ;  /* 0x00000004ebeb7c20 */ /* 0x000fe20008400000 */
[----:B------:R-:W-:Y:S01]  /*42040*/  ISETP.LT.OR P3, PT, R24, 0x1, !P0 ;  /* 0x000000011800780c */ /* 0x000fe20004761670 */
[----:B------:R-:W-:Y:S01]  /*42050*/  FMUL R236, R236, UR4 ;  /* 0x00000004ecec7c20 */ /* 0x000fe20008400000 */
[----:B------:R-:W-:Y:S01]  /*42060*/  ISETP.LT.OR P2, PT, R24, 0x2, !P0 ;  /* 0x000000021800780c */ /* 0x000fe20004741670 */
[----:B------:R-:W4:Y:S01]  /*42070*/  LDL.LU R38, [R1+0x44c] ;  /* 0x00044c0001267983 */ /* 0x000f220000300800 */
[----:B------:R-:W-:Y:S01]  /*42080*/  F2FP.SATFINITE.E4M3.F32.PACK_AB_MERGE_C R23, RZ, R23, RZ ;  /* 0x00000017ff17723e */ /* 0x000fe200048070ff */
[----:B------:R-:W-:Y:S01]  /*42090*/  FMUL R237, R237, UR4 ;  /* 0x00000004eded7c20 */ /* 0x000fe20008400000 */
[----:B------:R-:W-:Y:S01]  /*420a0*/  F2FP.SATFINITE.E4M3.F32.PACK_AB_MERGE_C R232, RZ, R232, RZ ;  /* 0x000000e8ffe8723e */ /* 0x000fe200048070ff */
[----:B0-----:R-:W0:Y:S01]  /*420b0*/  @!P1 LDC.64 R8, c[0x0][0x5c0] ;  /* 0x00017000ff089b82 */ /* 0x001e220000000a00 */
[----:B------:R-:W-:Y:S01]  /*420c0*/  F2FP.SATFINITE.E4M3.F32.PACK_AB_MERGE_C R233, RZ, R233, RZ ;  /* 0x000000e9ffe9723e */ /* 0x000fe200048070ff */
[----:B------:R-:W4:Y:S01]  /*420d0*/  LDL.LU R37, [R1+0x450] ;  /* 0x0004500001257983 */ /* 0x000f220000300800 */
[----:B------:R-:W-:-:S02]  /*420e0*/  @P0 LOP3.LUT R2, R2, 0x2, RZ, 0xfc, !PT ;  /* 0x0000000202020812 */ /* 0x000fc400078efcff */
[----:B------:R-:W-:Y:S01]  /*420f0*/  F2FP.SATFINITE.E4M3.F32.PACK_AB_MERGE_C R234, RZ, R234, RZ ;  /* 0x000000eaffea723e */ /* 0x000fe200048070ff */
[----:B------:R-:W4:Y:S01]  /*42100*/  LDL.LU R36, [R1+0x454] ;  /* 0x0004540001247983 */ /* 0x000f220000300800 */
[----:B------:R-:W-:Y:S01]  /*42110*/  LOP3.LUT R2, R2, 0xfffffffb, RZ, 0xc0, !PT ;  /* 0xfffffffb02027812 */ /* 0x000fe200078ec0ff */
[----:B------:R-:W1:Y:S01]  /*42120*/  @!P3 LDC.64 R26, c[0x0][0x5c0] ;  /* 0x00017000ff1abb82 */ /* 0x000e620000000a00 */
[----:B------:R-:W-:Y:S02]  /*42130*/  F2FP.SATFINITE.E4M3.F32.PACK_AB_MERGE_C R235, RZ, R235, RZ ;  /* 0x000000ebffeb723e */ /* 0x000fe400048070ff */
[----:B------:R-:W-:Y:S02]  /*42140*/  F2FP.SATFINITE.E4M3.F32.PACK_AB_MERGE_C R236, RZ, R236, RZ ;  /* 0x000000ecffec723e */ /* 0x000fe400048070ff */
[----:B------:R-:W-:Y:S02]  /*42150*/  F2FP.SATFINITE.E4M3.F32.PACK_AB_MERGE_C R237, RZ, R237, RZ ;  /* 0x000000edffed723e */ /* 0x000fe400048070ff */
[----:B0-----:R-:W-:-:S05]  /*42160*/  @!P1 IADD3 R8, P4, R6, R8, RZ ;  /* 0x0000000806089210 */ /* 0x001fca0007f9e0ff */
[----:B------:R-:W-:-:S05]  /*42170*/  @!P1 IMAD.X R9, R25, 0x1, R9, P4 ;  /* 0x0000000119099824 */ /* 0x000fca00020e0609 */
[----:B------:R0:W-:Y:S02]  /*42180*/  @!P1 STG.E.U8 desc[UR8][R8.64+0x1], R11 ;  /* 0x0000010b08009986 */ /* 0x0001e4000c101108 */
[----:B0-----:R-:W0:Y:S01]  /*42190*/  @!P2 LDC.64 R10, c[0x0][0x5c0] ;  /* 0x00017000ff0aab82 */ /* 0x001e220000000a00 */
[----:B-1----:R-:W-:-:S04]  /*421a0*/  @!P3 IADD3 R8, P1, P4, R6, UR7, R26 ;  /* 0x000000070608bc10 */ /* 0x002fc8000fc3e01a */
[----:B------:R-:W-:Y:S02]  /*421b0*/  @!P3 IADD3.X R9, R25, UR6, R27, P1, P4 ;  /* 0x000000061909bc10 */ /* 0x000fe40008fe841b */
[C---:B------:R-:W-:Y:S02]  /*421c0*/  ISETP.LT.OR P1, PT, R24.reuse, 0x9, !P5 ;  /* 0x000000091800780c */ /* 0x040fe40006f21670 */
[----:B------:R-:W-:Y:S01]  /*421d0*/  ISETP.LT.OR P5, PT, R24, 0x9, !P0 ;  /* 0x000000091800780c */ /* 0x000fe200047a1670 */
[----:B------:R0:W-:Y:S02]  /*421e0*/  @!P3 STG.E.U8 desc[UR8][R8.64], R12 ;  /* 0x0000000c0800b986 */ /* 0x0001e4000c101108 */
[----:B0-----:R-:W-:-:S04]  /*421f0*/  @!P2 IADD3 R8, P3, P4, R6, UR7, R10 ;  /* 0x000000070608ac10 */ /* 0x001fc8000fc7e00a */
[----:B------:R-:W-:-:S05]  /*42200*/  @!P2 IADD3.X R9, R25, UR6, R11, P3, P4 ;  /* 0x000000061909ac10 */ /* 0x000fca0009fe840b */
[----:B------:R0:W-:Y:S01]  /*42210*/  @!P2 STG.E.U8 desc[UR8][R8.64+0x1], R13 ;  /* 0x0000010d0800a986 */ /* 0x0001e2000c101108 */
[----:B------:R-:W-:Y:S02]  /*42220*/  ISETP.LT.OR P2, PT, R24, 0xa, !P0 ;  /* 0x0000000a1800780c */ /* 0x000fe40004741670 */
[C---:B------:R-:W-:Y:S02]  /*42230*/  LOP3.LUT P0, RZ, R0.reuse, 0x20000, RZ, 0xc0, !PT ;  /* 0x0002000000ff7812 */ /* 0x040fe4000780c0ff */
[----:B------:R-:W-:Y:S01]  /*42240*/  LOP3.LUT R0, R0, 0xfffffffe, RZ, 0xc0, !PT ;  /* 0xfffffffe00007812 */ /* 0x000fe200078ec0ff */
[----:B0-----:R-:W0:Y:S08]  /*42250*/  @!P1 LDC.64 R8, c[0x0][0x5c0] ;  /* 0x00017000ff089b82 */ /* 0x001e300000000a00 */
[----:B------:R-:W1:Y:S08]  /*42260*/  @!P5 LDC.64 R12, c[0x0][0x5c0] ;  /* 0x00017000ff0cdb82 */ /* 0x000e700000000a00 */
[----:B------:R-:W1:Y:S01]  /*42270*/  @!P2 LDC.64 R10, c[0x0][0x5c0] ;  /* 0x00017000ff0aab82 */ /* 0x000e620000000a00 */
[----:B0-----:R-:W-:-:S05]  /*42280*/  @!P1 IADD3 R8, P3, R6, R8, RZ ;  /* 0x0000000806089210 */ /* 0x001fca0007f7e0ff */
[----:B------:R-:W-:-:S05]  /*42290*/  @!P1 IMAD.X R9, R25, 0x1, R9, P3 ;  /* 0x0000000119099824 */ /* 0x000fca00018e0609 */
[----:B------:R0:W-:Y:S01]  /*422a0*/  @!P1 STG.E.U8 desc[UR8][R8.64+0x8], R14 ;  /* 0x0000080e08009986 */ /* 0x0001e2000c101108 */
[----:B-1----:R-:W-:-:S04]  /*422b0*/  @!P5 IADD3 R12, P1, P3, R6, UR7, R12 ;  /* 0x00000007060cdc10 */ /* 0x002fc8000fb3e00c */
[----:B------:R-:W-:Y:S02]  /*422c0*/  @!P5 IADD3.X R13, R25, UR6, R13, P1, P3 ;  /* 0x00000006190ddc10 */ /* 0x000fe40008fe640d */
[----:B------:R-:W-:-:S04]  /*422d0*/  @!P2 IADD3 R28, P1, P3, R6, UR7, R10 ;  /* 0x00000007061cac10 */ /* 0x000fc8000fb3e00a */
[----:B------:R-:W-:Y:S02]  /*422e0*/  @!P2 IADD3.X R29, R25, UR6, R11, P1, P3 ;  /* 0x00000006191dac10 */ /* 0x000fe40008fe640b */
[----:B------:R-:W-:-:S04]  /*422f0*/  ISETP.GE.AND P1, PT, R3, 0x81, PT ;  /* 0x000000810300780c */ /* 0x000fc80003f26270 */
[----:B------:R-:W-:-:S09]  /*42300*/  ISETP.LT.OR P4, PT, R24, 0x1, !P1 ;  /* 0x000000011800780c */ /* 0x000fd20004f81670 */
[----:B------:R-:W-:-:S04]  /*42310*/  @P1 LOP3.LUT R2, R2, 0x4, RZ, 0xfc, !PT ;  /* 0x0000000402021812 */ /* 0x000fc800078efcff */
[----:B0-----:R-:W0:Y:S01]  /*42320*/  @!P4 LDC.64 R8, c[0x0][0x5c0] ;  /* 0x00017000ff08cb82 */ /* 0x001e220000000a00 */
[----:B------:R-:W-:Y:S02]  /*42330*/  LOP3.LUT R2, R2, 0xfffffeff, RZ, 0xc0, !PT ;  /* 0xfffffeff02027812 */ /* 0x000fe400078ec0ff */
[----:B0-----:R-:W-:-:S04]  /*42340*/  @!P4 IADD3 R26, P3, P6, R6, UR60, R8 ;  /* 0x0000003c061acc10 */ /* 0x001fc8000fe7e008 */
[----:B------:R-:W-:Y:S02]  /*42350*/  @!P4 IADD3.X R27, R25, UR10, R9, P3, P6 ;  /* 0x0000000a191bcc10 */ /* 0x000fe40009fec409 */
[----:B------:R-:W-:-:S13]  /*42360*/  ISETP.LT.OR P3, PT, R24, 0xa, !P0 ;  /* 0x0000000a1800780c */ /* 0x000fda0004761670 */
[----:B------:R-:W0:Y:S02]  /*42370*/  @!P3 LDC.64 R8, c[0x0][0x5c0] ;  /* 0x00017000ff08bb82 */ /* 0x000e240000000a00 */
[----:B0-----:R-:W-:-:S05]  /*42380*/  @!P3 IADD3 R8, P6, R6, R8, RZ ;  /* 0x000000080608b210 */ /* 0x001fca0007fde0ff */
[----:B------:R-:W-:-:S05]  /*42390*/  @!P3 IMAD.X R9, R25, 0x1, R9, P6 ;  /* 0x000000011909b824 */ /* 0x000fca00030e0609 */
[----:B------:R0:W-:Y:S01]  /*423a0*/  @!P3 STG.E.U8 desc[UR8][R8.64+0x9], R15 ;  /* 0x0000090f0800b986 */ /* 0x0001e2000c101108 */
[----:B------:R-:W-:-:S03]  /*423b0*/  ISETP.LT.OR P3, PT, R24, 0x2, !P1 ;  /* 0x000000021800780c */ /* 0x000fc60004f61670 */
[----:B------:R1:W-:Y:S04]  /*423c0*/  @!P5 STG.E.U8 desc[UR8][R12.64+0x8], R16 ;  /* 0x000008100c00d986 */ /* 0x0003e8000c101108 */
[----:B------:R-:W-:Y:S04]  /*423d0*/  @!P2 STG.E.U8 desc[UR8][R28.64+0x9], R17 ;  /* 0x000009111c00a986 */ /* 0x000fe8000c101108 */
[----:B------:R2:W-:Y:S02]  /*423e0*/  @!P4 STG.E.U8 desc[UR8][R26.64], R18 ;  /* 0x000000121a00c986 */ /* 0x0005e4000c101108 */
[----:B0-----:R-:W0:Y:S01]  /*423f0*/  @!P3 LDC.64 R8, c[0x0][0x5c0] ;  /* 0x00017000ff08bb82 */ /* 0x001e220000000a00 */
[----:B-1----:R-:W-:-:S02]  /*42400*/  IMAD.U32 R12, RZ, RZ, UR6 ;  /* 0x00000006ff0c7e24 */ /* 0x002fc4000f8e00ff */
[----:B--2---:R-:W-:Y:S02]  /*42410*/  IMAD.U32 R18, RZ, RZ, UR6 ;  /* 0x00000006ff127e24 */ /* 0x004fe4000f8e00ff */
[----:B------:R-:W-:Y:S01]  /*42420*/  IMAD.U32 R26, RZ, RZ, UR6 ;  /* 0x00000006ff1a7e24 */ /* 0x000fe2000f8e00ff */
[----:B-----5:R-:W-:Y:S02]  /*42430*/  R2UR UR12, R79 ;  /* 0x000000004f0c72ca */ /* 0x020fe400000e0000 */
[----:B0-----:R-:W-:-:S04]  /*42440*/  @!P3 IADD3 R10, P0, P6, R6, UR60, R8 ;  /* 0x0000003c060abc10 */ /* 0x001fc8000fe1e008 */
[----:B------:R-:W-:Y:S02]  /*42450*/  @!P3 IADD3.X R11, R25, UR10, R9, P0, P6 ;  /* 0x0000000a190bbc10 */ /* 0x000fe400087ec409 */
[----:B------:R-:W-:-:S03]  /*42460*/  ISETP.LT.OR P0, PT, R24, 0x9, !P1 ;  /* 0x000000091800780c */ /* 0x000fc60004f01670 */
[----:B------:R0:W-:Y:S10]  /*42470*/  @!P3 STG.E.U8 desc[UR8][R10.64+0x1], R19 ;  /* 0x000001130a00b986 */ /* 0x0001f4000c101108 */
[----:B------:R-:W1:Y:S01]  /*42480*/  @!P0 LDC.64 R8, c[0x0][0x5c0] ;  /* 0x00017000ff088b82 */ /* 0x000e620000000a00 */
[----:B------:R-:W-:Y:S01]  /*42490*/  @P0 LOP3.LUT R0, R0, 0x1, RZ, 0xfc, !PT ;  /* 0x0000000100000812 */ /* 0x000fe200078efcff */
[----:B0-----:R-:W-:-:S03]  /*424a0*/  IMAD.U32 R19, RZ, RZ, UR6 ;  /* 0x00000006ff137e24 */ /* 0x001fc6000f8e00ff */
[----:B------:R-:W-:Y:S02]  /*424b0*/  LOP3.LUT R0, R0, 0xffffdfff, RZ, 0xc0, !PT ;  /* 0xffffdfff00007812 */ /* 0x000fe400078ec0ff */
[----:B-1----:R-:W-:-:S04]  /*424c0*/  @!P0 IADD3 R32, P5, P6, R6, UR60, R8 ;  /* 0x0000003c06208c10 */ /* 0x002fc8000febe008 */
[----:B------:R-:W-:Y:S02]  /*424d0*/  @!P0 IADD3.X R33, R25, UR10, R9, P5, P6 ;  /* 0x0000000a19218c10 */ /* 0x000fe4000afec409 */
[----:B------:R-:W-:Y:S02]  /*424e0*/  ISETP.LT.OR P0, PT, R24, 0xa, !P1 ;  /* 0x0000000a1800780c */ /* 0x000fe40004f01670 */
[----:B------:R-:W-:-:S11]  /*424f0*/  ISETP.GE.AND P1, PT, R3, 0x101, PT ;  /* 0x000001010300780c */ /* 0x000fd60003f26270 */
[----:B------:R-:W0:Y:S01]  /*42500*/  @!P0 LDC.64 R8, c[0x0][0x5c0] ;  /* 0x00017000ff088b82 */ /* 0x000e220000000a00 */
[----:B------:R-:W-:Y:S02]  /*42510*/  @P0 LOP3.LUT R2, R2, 0x100, RZ, 0xfc, !PT ;  /* 0x0000010002020812 */ /* 0x000fe400078efcff */
[----:B------:R-:W-:-:S04]  /*42520*/  @P1 LOP3.LUT R0, R0, 0x2000, RZ, 0xfc, !PT ;  /* 0x0000200000001812 */ /* 0x000fc800078efcff */
[----:B------:R-:W-:Y:S02]  /*42530*/  LOP3.LUT R0, R0, 0xffffff7f, RZ, 0xc0, !PT ;  /* 0xffffff7f00007812 */ /* 0x000fe400078ec0ff */
[----:B0-----:R-:W-:-:S04]  /*42540*/  @!P0 IADD3 R30, P5, P6, R6, UR60, R8 ;  /* 0x0000003c061e8c10 */ /* 0x001fc8000febe008 */
[----:B------:R-:W-:Y:S02]  /*42550*/  @!P0 IADD3.X R31, R25, UR10, R9, P5, P6 ;  /* 0x0000000a191f8c10 */ /* 0x000fe4000afec409 */
[C---:B------:R-:W-:Y:S02]  /*42560*/  ISETP.LT.OR P6, PT, R24.reuse, 0x1, !P1 ;  /* 0x000000011800780c */ /* 0x040fe40004fc1670 */
[----:B------:R-:W-:-:S11]  /*42570*/  ISETP.LT.OR P0, PT, R24, 0x2, !P1 ;  /* 0x000000021800780c */ /* 0x000fd60004f01670 */
[----:B------:R-:W0:Y:S01]  /*42580*/  @!P6 LDC.64 R8, c[0x0][0x5c0] ;  /* 0x00017000ff08eb82 */ /* 0x000e220000000a00 */
[----:B------:R-:W-:-:S04]  /*42590*/  @P6 LOP3.LUT R0, R0, 0x80, RZ, 0xfc, !PT ;  /* 0x0000008000006812 */ /* 0x000fc800078efcff */
[----:B------:R-:W-:-:S04]  /*425a0*/  LOP3.LUT R0, R0, 0xffffffbf, RZ, 0xc0, !PT ;  /* 0xffffffbf00007812 */ /* 0x000fc800078ec0ff */
[----:B------:R-:W-:-:S04]  /*425b0*/  @P0 LOP3.LUT R0, R0, 0x40, RZ, 0xfc, !PT ;  /* 0x0000004000000812 */ /* 0x000fc800078efcff */
[----:B------:R-:W-:Y:S02]  /*425c0*/  LOP3.LUT R0, R0, 0xffffffdf, RZ, 0xc0, !PT ;  /* 0xffffffdf00007812 */ /* 0x000fe400078ec0ff */
[----:B0-----:R-:W-:-:S04]  /*425d0*/  @!P6 IADD3 R28, P2, P5, R6, UR12, R8 ;  /* 0x0000000c061cec10 */ /* 0x001fc8000fd5e008 */
[----:B------:R-:W-:Y:S02]  /*425e0*/  @!P6 IADD3.X R29, R25, UR61, R9, P2, P5 ;  /* 0x0000003d191dec10 */ /* 0x000fe400097ea409 */
[----:B------:R-:W0:Y:S02]  /*425f0*/  @!P0 LDC.64 R8, c[0x0][0x5c0] ;  /* 0x00017000ff088b82 */ /* 0x000e240000000a00 */
[----:B0-----:R-:W-:Y:S01]  /*42600*/  @!P0 IADD3 R14, P2, P4, R6, UR12, R8 ;  /* 0x0000000c060e8c10 */ /* 0x001fe2000fc5e008 */
[----:B------:R-:W-:-:S03]  /*42610*/  IMAD.U32 R8, RZ, RZ, UR7 ;  /* 0x00000007ff087e24 */ /* 0x000fc6000f8e00ff */
[----:B------:R-:W-:Y:S02]  /*42620*/  @!P0 IADD3.X R15, R25, UR61, R9, P2, P4 ;  /* 0x0000003d190f8c10 */ /* 0x000fe400097e8409 */
[----:B------:R-:W-:Y:S02]  /*42630*/  ISETP.GE.AND P2, PT, R3, 0x89, PT ;  /* 0x000000890300780c */ /* 0x000fe40003f46270 */
[C---:B------:R-:W-:Y:S02]  /*42640*/  ISETP.LT.OR P0, PT, R24.reuse, 0x9, !P1 ;  /* 0x000000091800780c */ /* 0x040fe40004f01670 */
[C---:B------:R-:W-:Y:S02]  /*42650*/  ISETP.LT.OR P4, PT, R24.reuse, 0x1, !P2 ;  /* 0x000000011800780c */ /* 0x040fe40005781670 */
[----:B------:R-:W-:-:S09]  /*42660*/  ISETP.LT.OR P1, PT, R24, 0xa, !P1 ;  /* 0x0000000a1800780c */ /* 0x000fd20004f21670 */
[----:B------:R-:W-:Y:S02]  /*42670*/  @P0 LOP3.LUT R0, R0, 0x20, RZ, 0xfc, !PT ;  /* 0x0000002000000812 */ /* 0x000fe400078efcff */
[----:B------:R-:W0:Y:S01]  /*42680*/  @!P4 LDC.64 R10, c[0x0][0x5c0] ;  /* 0x00017000ff0acb82 */ /* 0x000e220000000a00 */
[----:B------:R-:W-:-:S04]  /*42690*/  @!P4 IADD3 R8, P5, P6, R8, UR60, R6 ;  /* 0x0000003c0808cc10 */ /* 0x000fc8000febe006 */
[----:B------:R-:W-:Y:S02]  /*426a0*/  @!P4 IADD3.X R12, R12, UR10, R25, P5, P6 ;  /* 0x0000000a0c0ccc10 */ /* 0x000fe4000afec419 */
[----:B0-----:R-:W-:Y:S02]  /*426b0*/  @!P4 IADD3 R10, P3, R8, R10, RZ ;  /* 0x0000000a080ac210 */ /* 0x001fe40007f7e0ff */
[----:B------:R-:W0:Y:S03]  /*426c0*/  @!P0 LDC.64 R8, c[0x0][0x5c0] ;  /* 0x00017000ff088b82 */ /* 0x000e260000000a00 */
[----:B------:R-:W-:Y:S01]  /*426d0*/  @!P4 IMAD.X R11, R12, 0x1, R11, P3 ;  /* 0x000000010c0bc824 */ /* 0x000fe200018e060b */
[----:B------:R-:W-:-:S04]  /*426e0*/  ISETP.LT.OR P3, PT, R24, 0x2, !P2 ;  /* 0x000000021800780c */ /* 0x000fc80005761670 */
[----:B------:R1:W-:Y:S02]  /*426f0*/  @!P4 STG.E.U8 desc[UR8][R10.64], R20 ;  /* 0x000000140a00c986 */ /* 0x0003e4000c101108 */
[----:B-1----:R-:W-:Y:S02]  /*42700*/  IMAD.U32 R10, RZ, RZ, UR7 ;  /* 0x00000007ff0a7e24 */ /* 0x002fe4000f8e00ff */
[----:B------:R-:W-:Y:S01]  /*42710*/  IMAD.U32 R11, RZ, RZ, UR6 ;  /* 0x00000006ff0b7e24 */ /* 0x000fe2000f8e00ff */
[----:B0-----:R-:W-:Y:S01]  /*42720*/  @!P0 IADD3 R16, P5, P6, R6, UR12, R8 ;  /* 0x0000000c06108c10 */ /* 0x001fe2000febe008 */
[----:B------:R-:W-:-:S03]  /*42730*/  IMAD.U32 R20, RZ, RZ, UR7 ;  /* 0x00000007ff147e24 */ /* 0x000fc6000f8e00ff */
[----:B------:R-:W-:Y:S02]  /*42740*/  @!P0 IADD3.X R17, R25, UR61, R9, P5, P6 ;  /* 0x0000003d19118c10 */ /* 0x000fe4000afec409 */
[----:B------:R-:W0:Y:S01]  /*42750*/  @!P3 LDC.64 R8, c[0x0][0x5c0] ;  /* 0x00017000ff08bb82 */ /* 0x000e220000000a00 */
[----:B------:R-:W-:Y:S02]  /*42760*/  @!P3 IADD3 R10, P4, P5, R10, UR60, R6 ;  /* 0x0000003c0a0abc10 */ /* 0x000fe4000fd9e006 */
[C---:B------:R-:W-:Y:S02]  /*42770*/  LOP3.LUT P0, RZ, R2.reuse, 0x100, RZ, 0xc0, !PT ;  /* 0x0000010002ff7812 */ /* 0x040fe4000780c0ff */
[----:B------:R-:W-:Y:S02]  /*42780*/  @!P3 IADD3.X R11, R11, UR10, R25, P4, P5 ;  /* 0x0000000a0b0bbc10 */ /* 0x000fe4000a7ea419 */
[----:B------:R-:W-:Y:S02]  /*42790*/  LOP3.LUT R2, R2, 0xfffffff7, RZ, 0xc0, !PT ;  /* 0xfffffff702027812 */ /* 0x000fe400078ec0ff */
[----:B------:R-:W-:-:S02]  /*427a0*/  LOP3.LUT P6, RZ, R0, 0x1, RZ, 0xc0, !PT ;  /* 0x0000000100ff7812 */ /* 0x000fc400078cc0ff */
[----:B------:R-:W-:Y:S02]  /*427b0*/  @P1 LOP3.LUT R2, R2, 0x8, RZ, 0xfc, !PT ;  /* 0x0000000802021812 */ /* 0x000fe400078efcff */
[----:B------:R-:W-:Y:S02]  /*427c0*/  LOP3.LUT R0, R0, 0xfffffffe, RZ, 0xc0, !PT ;  /* 0xfffffffe00007812 */ /* 0x000fe400078ec0ff */
[----:B------:R-:W-:-:S04]  /*427d0*/  LOP3.LUT R2, R2, 0xffffffef, RZ, 0xc0, !PT ;  /* 0xffffffef02027812 */ /* 0x000fc800078ec0ff */
[----:B------:R-:W-:-:S04]  /*427e0*/  @P2 LOP3.LUT R2, R2, 0x10, RZ, 0xfc, !PT ;  /* 0x0000001002022812 */ /* 0x000fc800078efcff */
[----:B------:R-:W-:Y:S02]  /*427f0*/  LOP3.LUT R2, R2, 0xffffffdf, RZ, 0xc0, !PT ;  /* 0xffffffdf02027812 */ /* 0x000fe400078ec0ff */
[----:B0-----:R-:W-:-:S05]  /*42800*/  @!P3 IADD3 R10, P4, R10, R8, RZ ;  /* 0x000000080a0ab210 */ /* 0x001fca0007f9e0ff */
[----:B------:R-:W-:Y:S02]  /*42810*/  @!P3 IMAD.X R11, R11, 0x1, R9, P4 ;  /* 0x000000010b0bb824 */ /* 0x000fe400020e0609 */
[----:B------:R-:W0:Y:S03]  /*42820*/  @!P1 LDC.64 R8, c[0x0][0x5c0] ;  /* 0x00017000ff089b82 */ /* 0x000e260000000a00 */
[----:B------:R1:W-:Y:S04]  /*42830*/  @!P3 STG.E.U8 desc[UR8][R10.64+0x1], R21 ;  /* 0x000001150a00b986 */ /* 0x0003e8000c101108 */
[----:B------:R2:W-:Y:S04]  /*42840*/  @!P6 STG.E.U8 desc[UR8][R32.64+0x8], R22 ;  /* 0x000008162000e986 */ /* 0x0005e8000c101108 */
[----:B------:R5:W-:Y:S01]  /*42850*/  @!P0 STG.E.U8 desc[UR8][R30.64+0x9], R23 ;  /* 0x000009171e008986 */ /* 0x000be2000c101108 */
[----:B-1----:R-:W-:-:S02]  /*42860*/  IMAD.U32 R10, RZ, RZ, UR7 ;  /* 0x00000007ff0a7e24 */ /* 0x002fc4000f8e00ff */
[----:B------:R-:W-:Y:S02]  /*42870*/  IMAD.U32 R11, RZ, RZ, UR7 ;  /* 0x00000007ff0b7e24 */ /* 0x000fe4000f8e00ff */
[----:B--2---:R-:W-:Y:S02]  /*42880*/  IMAD.U32 R22, RZ, RZ, UR6 ;  /* 0x00000006ff167e24 */ /* 0x004fe4000f8e00ff */
[----:B------:R-:W-:Y:S02]  /*42890*/  IMAD.U32 R21, RZ, RZ, UR6 ;  /* 0x00000006ff157e24 */ /* 0x000fe4000f8e00ff */
[----:B-----5:R-:W-:Y:S01]  /*428a0*/  IMAD.U32 R23, RZ, RZ, UR7 ;  /* 0x00000007ff177e24 */ /* 0x020fe2000f8e00ff */
[----:B0-----:R-:W-:-:S04]  /*428b0*/  @!P1 IADD3 R12, P4, P5, R6, UR12, R8 ;  /* 0x0000000c060c9c10 */ /* 0x001fc8000fd9e008 */
[----:B------:R-:W-:Y:S02]  /*428c0*/  @!P1 IADD3.X R13, R25, UR61, R9, P4, P5 ;  /* 0x0000003d190d9c10 */ /* 0x000fe4000a7ea409 */
[C---:B------:R-:W-:Y:S02]  /*428d0*/  ISETP.LT.OR P5, PT, R24.reuse, 0x9, !P2 ;  /* 0x000000091800780c */ /* 0x040fe400057a1670 */
[----:B------:R-:W-:-:S11]  /*428e0*/  ISETP.LT.OR P1, PT, R24, 0xa, !P2 ;  /* 0x0000000a1800780c */ /* 0x000fd60005721670 */
[--C-:B------:R-:W-:Y:S01]  /*428f0*/  @!P5 IADD3 R10, P3, P4, R10, UR60, R6.reuse ;  /* 0x0000003c0a0adc10 */ /* 0x100fe2000fc7e006 */
[----:B------:R-:W0:Y:S01]  /*42900*/  @!P5 LDC.64 R8, c[0x0][0x5c0] ;  /* 0x00017000ff08db82 */ /* 0x000e220000000a00 */
[----:B------:R-:W-:Y:S02]  /*42910*/  @P1 LOP3.LUT R0, R0, 0x1, RZ, 0xfc, !PT ;  /* 0x0000000100001812 */ /* 0x000fe400078efcff */
[--C-:B------:R-:W-:Y:S02]  /*42920*/  @!P5 IADD3.X R18, R18, UR10, R25.reuse, P3, P4 ;  /* 0x0000000a1212dc10 */ /* 0x100fe40009fe8419 */
[----:B------:R-:W-:Y:S02]  /*42930*/  @!P1 IADD3 R11, P3, P4, R11, UR60, R6 ;  /* 0x0000003c0b0b9c10 */ /* 0x000fe4000fc7e006 */
[----:B------:R-:W-:Y:S02]  /*42940*/  LOP3.LUT P2, RZ, R0, 0x80, RZ, 0xc0, !PT ;  /* 0x0000008000ff7812 */ /* 0x000fe4000784c0ff */
[----:B------:R-:W-:-:S02]  /*42950*/  @!P1 IADD3.X R19, R19, UR10, R25, P3, P4 ;  /* 0x0000000a13139c10 */ /* 0x000fc40009fe8419 */
[----:B------:R-:W-:-:S04]  /*42960*/  ISETP.GE.AND P3, PT, R3, 0x109, PT ;  /* 0x000001090300780c */ /* 0x000fc80003f66270 */
[----:B------:R-:W-:Y:S02]  /*42970*/  ISETP.LT.OR P4, PT, R24, 0x1, !P3 ;  /* 0x000000011800780c */ /* 0x000fe40005f81670 */
[----:B0-----:R-:W-:-:S11]  /*42980*/  @!P5 IADD3 R8, P0, R10, R8, RZ ;  /* 0x000000080a08d210 */ /* 0x001fd60007f1e0ff */
[----:B------:R-:W-:Y:S01]  /*42990*/  @!P4 IADD3 R20, P1, P6, R20, UR12, R6 ;  /* 0x0000000c1414cc10 */ /* 0x000fe2000fe3e006 */
[----:B------:R-:W-:Y:S01]  /*429a0*/  @!P5 IMAD.X R9, R18, 0x1, R9, P0 ;  /* 0x000000011209d824 */ /* 0x000fe200000e0609 */
[----:B------:R-:W-:Y:S01]  /*429b0*/  @P4 LOP3.LUT R2, R2, 0x20, RZ, 0xfc, !PT ;  /* 0x0000002002024812 */ /* 0x000fe200078efcff */
[----:B------:R-:W-:Y:S01]  /*429c0*/  IMAD.U32 R18, RZ, RZ, UR7 ;  /* 0x00000007ff127e24 */ /* 0x000fe2000f8e00ff */
[----:B------:R-:W-:Y:S02]  /*429d0*/  @!P4 IADD3.X R22, R22, UR61, R25, P1, P6 ;  /* 0x0000003d1616cc10 */ /* 0x000fe40008fec419 */
[C---:B------:R-:W-:Y:S01]  /*429e0*/  LOP3.LUT P4, RZ, R0.reuse, 0x1, RZ, 0xc0, !PT ;  /* 0x0000000100ff7812 */ /* 0x040fe2000788c0ff */
[----:B------:R0:W-:Y:S01]  /*429f0*/  @!P5 STG.E.U8 desc[UR8][R8.64+0x8], R232 ;  /* 0x000008e80800d986 */ /* 0x0001e2000c101108 */
[----:B------:R-:W-:Y:S02]  /*42a00*/  LOP3.LUT P1, RZ, R0, 0x40, RZ, 0xc0, !PT ;  /* 0x0000004000ff7812 */ /* 0x000fe4000782c0ff */
[----:B------:R-:W-:-:S02]  /*42a10*/  LOP3.LUT R2, R2, 0xffffffbf, RZ, 0xc0, !PT ;  /* 0xffffffbf02027812 */ /* 0x000fc400078ec0ff */
[----:B------:R-:W-:Y:S02]  /*42a20*/  ISETP.LT.OR P6, PT, R24, 0x2, !P3 ;  /* 0x000000021800780c */ /* 0x000fe40005fc1670 */
[----:B------:R-:W-:Y:S02]  /*42a30*/  @P2 LOP3.LUT R2, R2, 0x40, RZ, 0xfc, !PT ;  /* 0x0000004002022812 */ /* 0x000fe400078efcff */
[----:B------:R-:W-:Y:S02]  /*42a40*/  ISETP.LT.OR P5, PT, R24, 0x9, !P3 ;  /* 0x000000091800780c */ /* 0x000fe40005fa1670 */
[----:B------:R-:W-:Y:S01]  /*42a50*/  LOP3.LUT R2, R2, 0xffffff7f, RZ, 0xc0, !PT ;  /* 0xffffff7f02027812 */ /* 0x000fe200078ec0ff */
[----:B0-----:R-:W0:Y:S03]  /*42a60*/  @!P4 LDC.64 R8, c[0x0][0x5c0] ;  /* 0x00017000ff08cb82 */ /* 0x001e260000000a00 */
[----:B------:R-:W-:-:S03]  /*42a70*/  @P1 LOP3.LUT R2, R2, 0x80, RZ, 0xfc, !PT ;  /* 0x0000008002021812 */ /* 0x000fc600078efcff */
[----:B------:R-:W-:Y:S01]  /*42a80*/  @!P6 IADD3 R10, P2, P1, R23, UR12, R6 ;  /* 0x0000000c170aec10 */ /* 0x000fe2000f95e006 */
[----:B------:R-:W-:-:S03]  /*42a90*/  IMAD.U32 R23, RZ, RZ, UR6 ;  /* 0x00000006ff177e24 */ /* 0x000fc6000f8e00ff */
[----:B------:R-:W-:Y:S02]  /*42aa0*/  @!P6 IADD3.X R21, R21, UR61, R25, P2, P1 ;  /* 0x0000003d1515ec10 */ /* 0x000fe400097e2419 */
[----:B------:R-:W-:-:S04]  /*42ab0*/  @!P5 IADD3 R18, P0, P1, R18, UR12, R6 ;  /* 0x0000000c1212dc10 */ /* 0x000fc8000f91e006 */
[----:B------:R-:W-:Y:S02]  /*42ac0*/  @!P5 IADD3.X R23, R23, UR61, R25, P0, P1 ;  /* 0x0000003d1717dc10 */ /* 0x000fe400087e2419 */
[----:B0-----:R-:W-:-:S05]  /*42ad0*/  @!P4 IADD3 R8, P0, R11, R8, RZ ;  /* 0x000000080b08c210 */ /* 0x001fca0007f1e0ff */
[----:B------:R-:W-:Y:S01]  /*42ae0*/  @!P4 IMAD.X R9, R19, 0x1, R9, P0 ;  /* 0x000000011309c824 */ /* 0x000fe200000e0609 */
[----:B------:R-:W-:Y:S01]  /*42af0*/  ISETP.LT.OR P0, PT, R24, 0xa, !P3 ;  /* 0x0000000a1800780c */ /* 0x000fe20005f01670 */
[----:B------:R-:W-:-:S03]  /*42b00*/  IMAD.U32 R19, RZ, RZ, UR7 ;  /* 0x00000007ff137e24 */ /* 0x000fc6000f8e00ff */
[----:B------:R0:W-:Y:S01]  /*42b10*/  @!P4 STG.E.U8 desc[UR8][R8.64+0x9], R233 ;  /* 0x000009e90800c986 */ /* 0x0001e2000c101108 */
[----:B------:R-:W-:-:S08]  /*42b20*/  LOP3.LUT P4, RZ, R2, 0x20, RZ, 0xc0, !PT ;  /* 0x0000002002ff7812 */ /* 0x000fd0000788c0ff */
[----:B------:R-:W-:-:S04]  /*42b30*/  @!P0 IADD3 R19, P2, P1, R19, UR12, R6 ;  /* 0x0000000c13138c10 */ /* 0x000fc8000f95e006 */
[----:B------:R-:W-:Y:S01]  /*42b40*/  @!P0 IADD3.X R26, R26, UR61, R25, P2, P1 ;  /* 0x0000003d1a1a8c10 */ /* 0x000fe200097e2419 */
[----:B0-----:R-:W0:Y:S01]  /*42b50*/  @!P4 LDC.64 R8, c[0x0][0x5c0] ;  /* 0x00017000ff08cb82 */ /* 0x001e220000000a00 */
[C---:B------:R-:W-:Y:S02]  /*42b60*/  LOP3.LUT P2, RZ, R2.reuse, 0x40, RZ, 0xc0, !PT ;  /* 0x0000004002ff7812 */ /* 0x040fe4000784c0ff */
[----:B------:R-:W-:-:S11]  /*42b70*/  LOP3.LUT P1, RZ, R2, 0x80, RZ, 0xc0, !PT ;  /* 0x0000008002ff7812 */ /* 0x000fd6000782c0ff */
[----:B------:R-:W-:Y:S01]  /*42b80*/  @!P2 STG.E.U8 desc[UR8][R28.64], R234 ;  /* 0x000000ea1c00a986 */ /* 0x000fe2000c101108 */
[----:B------:R-:W-:Y:S01]  /*42b90*/  BSSY B1, `(.L_x_43) ;  /* 0x000004c000017945 */ /* 0x000fe20003800000 */
[----:B------:R-:W-:Y:S02]  /*42ba0*/  LOP3.LUT P2, RZ, R2, 0x10, RZ, 0xc0, !PT ;  /* 0x0000001002ff7812 */ /* 0x000fe4000784c0ff */
[----:B------:R-:W-:Y:S01]  /*42bb0*/  @!P1 STG.E.U8 desc[UR8][R14.64+0x1], R235 ;  /* 0x000001eb0e009986 */ /* 0x000fe2000c101108 */
[----:B0-----:R-:W-:-:S05]  /*42bc0*/  @!P4 IADD3 R8, P1, R20, R8, RZ ;  /* 0x000000081408c210 */ /* 0x001fca0007f3e0ff */
[----:B------:R-:W-:Y:S01]  /*42bd0*/  @!P4 IMAD.X R9, R22, 0x1, R9, P1 ;  /* 0x000000011609c824 */ /* 0x000fe200008e0609 */
[----:B------:R-:W-:-:S04]  /*42be0*/  LOP3.LUT P1, RZ, R2, 0x8, RZ, 0xc0, !PT ;  /* 0x0000000802ff7812 */ /* 0x000fc8000782c0ff */
[----:B------:R0:W-:Y:S02]  /*42bf0*/  @!P4 STG.E.U8 desc[UR8][R8.64], R236 ;  /* 0x000000ec0800c986 */ /* 0x0001e4000c101108 */
[----:B0-----:R-:W0:Y:S02]  /*42c00*/  @!P6 LDC.64 R8, c[0x0][0x5c0] ;  /* 0x00017000ff08eb82 */ /* 0x001e240000000a00 */
[----:B0-----:R-:W-:-:S05]  /*42c10*/  @!P6 IADD3 R8, P4, R10, R8, RZ ;  /* 0x000000080a08e210 */ /* 0x001fca0007f9e0ff */
[----:B------:R-:W-:Y:S01]  /*42c20*/  @!P6 IMAD.X R9, R21, 0x1, R9, P4 ;  /* 0x000000011509e824 */ /* 0x000fe200020e0609 */
[----:B------:R-:W-:-:S04]  /*42c30*/  LOP3.LUT P4, RZ, R0, 0x20, RZ, 0xc0, !PT ;  /* 0x0000002000ff7812 */ /* 0x000fc8000788c0ff */
[----:B------:R0:W-:Y:S02]  /*42c40*/  @!P6 STG.E.U8 desc[UR8][R8.64+0x1], R237 ;  /* 0x000001ed0800e986 */ /* 0x0001e4000c101108 */
[----:B0-----:R-:W-:Y:S02]  /*42c50*/  FMUL R8, R35, UR4 ;  /* 0x0000000423087c20 */ /* 0x001fe40008400000 */
[----:B------:R-:W2:Y:S03]  /*42c60*/  LDL.LU R35, [R1+0x458] ;  /* 0x0004580001237983 */ /* 0x000ea60000300800 */
[----:B------:R-:W-:-:S05]  /*42c70*/  F2FP.SATFINITE.E4M3.F32.PACK_AB_MERGE_C R8, RZ, R8, RZ ;  /* 0x00000008ff08723e */ /* 0x000fca00048070ff */
[----:B------:R3:W-:Y:S02]  /*42c80*/  @!P4 STG.E.U8 desc[UR8][R16.64+0x8], R8 ;  /* 0x000008081000c986 */ /* 0x0007e4000c101108 */
[----:B---3--:R-:W-:Y:S02]  /*42c90*/  FMUL R8, R34, UR4 ;  /* 0x0000000422087c20 */ /* 0x008fe40008400000 */
[----:B------:R-:W3:Y:S01]  /*42ca0*/  LDL.LU R34, [R1+0x45c] ;  /* 0x00045c0001227983 */ /* 0x000ee20000300800 */
[----:B------:R-:W-:-:S04]  /*42cb0*/  ISETP.GE.AND P4, PT, R3, 0x181, PT ;  /* 0x000001810300780c */ /* 0x000fc80003f86270 */
[----:B------:R-:W-:Y:S02]  /*42cc0*/  ISETP.LT.OR P6, PT, R24, 0x1, !P4 ;  /* 0x000000011800780c */ /* 0x000fe400067c1670 */
[----:B------:R-:W-:-:S05]  /*42cd0*/  F2FP.SATFINITE.E4M3.F32.PACK_AB_MERGE_C R8, RZ, R8, RZ ;  /* 0x00000008ff08723e */ /* 0x000fca00048070ff */
[----:B------:R0:W-:Y:S06]  /*42ce0*/  @!P1 STG.E.U8 desc[UR8][R12.64+0x9], R8 ;  /* 0x000009080c009986 */ /* 0x0001ec000c101108 */
        /* <DEDUP_REMOVED lines=8> */
[----:B----4-:R-:W-:-:S05]  /*42d70*/  FMUL R10, R39, UR4 ;  /* 0x00000004270a7c20 */ /* 0x010fca0008400000 */
[----:B------:R-:W-:Y:S02]  /*42d80*/  F2FP.SATFINITE.E4M3.F32.PACK_AB_MERGE_C R10, RZ, R10, RZ ;  /* 0x0000000aff0a723e */ /* 0x000fe400048070ff */
[----:B0-----:R-:W-:-:S05]  /*42d90*/  @!P5 IADD3 R8, P1, R18, R8, RZ ;  /* 0x000000081208d210 */ /* 0x001fca0007f3e0ff */
[----:B------:R-:W-:-:S05]  /*42da0*/  @!P5 IMAD.X R9, R23, 0x1, R9, P1 ;  /* 0x000000011709d824 */ /* 0x000fca00008e0609 */
        /* <DEDUP_REMOVED lines=10> */
[----:B------:R-:W-:-:S05]  /*42e50*/  FMUL R14, R38, UR4 ;  /* 0x00000004260e7c20 */ /* 0x000fca0008400000 */
[----:B------:R-:W-:Y:S02]  /*42e60*/  F2FP.SATFINITE.E4M3.F32.PACK_AB_MERGE_C R14, RZ, R14, RZ ;  /* 0x0000000eff0e723e */ /* 0x000fe400048070ff */
[----:B0-----:R-:W-:-:S05]  /*42e70*/  @!P0 IADD3 R8, P1, R19, R8, RZ ;  /* 0x0000000813088210 */ /* 0x001fca0007f3e0ff */
[----:B------:R-:W-:-:S05]  /*42e80*/  @!P0 IMAD.X R9, R26, 0x1, R9, P1 ;  /* 0x000000011a098824 */ /* 0x000fca00008e0609 */
[----:B------:R0:W-:Y:S02]  /*42e90*/  @!P0 STG.E.U8 desc[UR8][R8.64+0x9], R14 ;  /* 0x0000090e08008986 */ /* 0x0001e4000c101108 */
[----:B0-----:R-:W-:-:S05]  /*42ea0*/  FMUL R8, R37, UR4 ;  /* 0x0000000425087c20 */ /* 0x001fca0008400000 */
[----:B------:R-:W-:-:S05]  /*42eb0*/  F2FP.SATFINITE.E4M3.F32.PACK_AB_MERGE_C R8, RZ, R8, RZ ;  /* 0x00000008ff08723e */ /* 0x000fca00048070ff */
[----:B------:R0:W-:Y:S01]  /*42ec0*/  @!P6 STG.E.U8 desc[UR8][R12.64], R8 ;  /* 0x000000080c00e986 */ /* 0x0001e2000c101108 */
[----:B------:R-:W-:Y:S01]  /*42ed0*/  ISETP.GE.AND P6, PT, R3, 0x189, PT ;  /* 0x000001890300780c */ /* 0x000fe20003fc6270 */
[----:B0-----:R-:W-:-:S05]  /*42ee0*/  FMUL R8, R36, UR4 ;  /* 0x0000000424087c20 */ /* 0x001fca0008400000 */
[----:B------:R-:W-:-:S05]  /*42ef0*/  F2FP.SATFINITE.E4M3.F32.PACK_AB_MERGE_C R8, RZ, R8, RZ ;  /* 0x00000008ff08723e */ /* 0x000fca00048070ff */
[----:B------:R2:W-:Y:S01]  /*42f00*/  @!P5 STG.E.U8 desc[UR8][R10.64+0x1], R8 ;  /* 0x000001080a00d986 */ /* 0x0005e2000c101108 */
[----:B------:R-:W-:Y:S02]  /*42f10*/  ISETP.LT.OR P5, PT, R24, 0x1, !P6 ;  /* 0x000000011800780c */ /* 0x000fe400077a1670 */
[----:B------:R-:W-:Y:S02]  /*42f20*/  LOP3.LUT R0, R0, 0xffbfffff, RZ, 0xc0, !PT ;  /* 0xffbfffff00007812 */ /* 0x000fe400078ec0ff */
[C---:B------:R-:W-:Y:S02]  /*42f30*/  LOP3.LUT P1, RZ, R2.reuse, 0x4, RZ, 0xc0, !PT ;  /* 0x0000000402ff7812 */ /* 0x040fe4000782c0ff */
[----:B------:R-:W-:Y:S02]  /*42f40*/  LOP3.LUT P0, RZ, R2, 0x2, RZ, 0xc0, !PT ;  /* 0x0000000202ff7812 */ /* 0x000fe4000780c0ff */
[----:B------:R-:W-:Y:S01]  /*42f50*/  @P6 LOP3.LUT R0, R0, 0x400000, RZ, 0xfc, !PT ;  /* 0x0040000000006812 */ /* 0x000fe200078efcff */
[----:B--2---:R-:W-:-:S05]  /*42f60*/  FMUL R8, R35, UR4 ;  /* 0x0000000423087c20 */ /* 0x004fca0008400000 */
[----:B------:R-:W-:Y:S01]  /*42f70*/  F2FP.SATFINITE.E4M3.F32.PACK_AB_MERGE_C R11, RZ, R8, RZ ;  /* 0x00000008ff0b723e */ /* 0x000fe200048070ff */
[----:B---3--:R-:W-:Y:S01]  /*42f80*/  FMUL R10, R34, UR4 ;  /* 0x00000004220a7c20 */ /* 0x008fe20008400000 */
[----:B------:R-:W-:Y:S06]  /*42f90*/  @P5 BRA `(.L_x_44) ;  /* 0x00000000002c5947 */ /* 0x000fec0003800000 */
[----:B------:R-:W-:Y:S01]  /*42fa0*/  IMAD.MOV.U32 R8, RZ, RZ, R6 ;  /* 0x000000ffff087224 */ /* 0x000fe200078e0006 */
[----:B------:R-:W-:Y:S01]  /*42fb0*/  ULDC.64 UR12, c[0x0][0x5c0] ;  /* 0x00017000000c7ab9 */ /* 0x000fe20000000a00 */
[----:B------:R-:W-:Y:S02]  /*42fc0*/  IMAD.MOV.U32 R9, RZ, RZ, R25 ;  /* 0x000000ffff097224 */ /* 0x000fe400078e0019 */
[----:B------:R-:W-:Y:S02]  /*42fd0*/  IMAD.U32 R3, RZ, RZ, UR12 ;  /* 0x0000000cff037e24 */ /* 0x000fe4000f8e00ff */
[----:B------:R-:W-:-:S04]  /*42fe0*/  IMAD.WIDE.U32 R8, R4, 0x180, R8 ;  /* 0x0000018004087825 */ /* 0x000fc800078e0008 */
[----:B------:R-:W-:Y:S01]  /*42ff0*/  IMAD R12, R5, 0x180, RZ ;  /* 0x00000180050c7824 */ /* 0x000fe200078e02ff */
[----:B------:R-:W-:Y:S01]  /*43000*/  IADD3 R8, P5, P6, R8, UR7, R3 ;  /* 0x0000000708087c10 */ /* 0x000fe2000febe003 */
[----:B------:R-:W-:Y:S02]  /*43010*/  IMAD.U32 R3, RZ, RZ, UR13 ;  /* 0x0000000dff037e24 */ /* 0x000fe4000f8e00ff */
[----:B------:R-:W-:-:S05]  /*43020*/  IMAD.IADD R9, R9, 0x1, R12 ;  /* 0x0000000109097824 */ /* 0x000fca00078e020c */
[----:B------:R-:W-:-:S05]  /*43030*/  IADD3.X R9, R9, UR6, R3, P5, P6 ;  /* 0x0000000609097c10 */ /* 0x000fca000afec403 */
[----:B------:R0:W-:Y:S02]  /*43040*/  STG.E.U8 desc[UR8][R8.64], R11 ;  /* 0x0000000b08007986 */ /* 0x0001e4000c101108 */
.L_x_44:
[----:B------:R-:W-:Y:S05]  /*43050*/  BSYNC B1 ;  /* 0x0000000000017941 */ /* 0x000fea0003800000 */
.L_x_43:
[----:B------:R-:W-:Y:S01]  /*43060*/  LOP3.LUT P5, RZ, R0, 0x400000, RZ, 0xc0, !PT ;  /* 0x0040000000ff7812 */ /* 0x000fe200078ac0ff */
[----:B------:R-:W-:Y:S01]  /*43070*/  BSSY B1, `(.L_x_45) ;  /* 0x000000f000017945 */ /* 0x000fe20003800000 */
[----:B------:R-:W-:Y:S02]  /*43080*/  F2FP.SATFINITE.E4M3.F32.PACK_AB_MERGE_C R10, RZ, R10, RZ ;  /* 0x0000000aff0a723e */ /* 0x000fe400048070ff */
[----:B------:R-:W-:-:S13]  /*43090*/  ISETP.LT.OR P5, PT, R24, 0x2, !P5 ;  /* 0x000000021800780c */ /* 0x000fda0006fa1670 */
[----:B------:R-:W-:Y:S05]  /*430a0*/  @P5 BRA `(.L_x_46) ;  /* 0x00000000002c5947 */ /* 0x000fea0003800000 */
[----:B0-----:R-:W-:Y:S01]  /*430b0*/  IMAD.MOV.U32 R8, RZ, RZ, R6 ;  /* 0x000000ffff087224 */ /* 0x001fe200078e0006 */
        /* <DEDUP_REMOVED lines=10> */
.L_x_46:
[----:B------:R-:W-:Y:S05]  /*43160*/  BSYNC B1 ;  /* 0x0000000000017941 */ /* 0x000fea0003800000 */
.L_x_45:
[----:B------:R-:W2:Y:S04]  /*43170*/  LDL.LU R17, [R1+0x460] ;  /* 0x0004600001117983 */ /* 0x000ea80000300800 */
[----:B------:R-:W3:Y:S04]  /*43180*/  LDL.LU R16, [R1+0x464] ;  /* 0x0004640001107983 */ /* 0x000ee80000300800 */
[----:B------:R-:W4:Y:S04]  /*43190*/  LDL.LU R15, [R1+0x468] ;  /* 0x00046800010f7983 */ /* 0x000f280000300800 */
[----:B------:R-:W5:Y:S01]  /*431a0*/  LDL.LU R14, [R1+0x46c] ;  /* 0x00046c00010e7983 */ /* 0x000f620000300800 */
[----:B------:R-:W-:Y:S01]  /*431b0*/  ISETP.LT.OR P6, PT, R24, 0x9, !P4 ;  /* 0x000000091800780c */ /* 0x000fe200067c1670 */
[----:B------:R-:W-:Y:S01]  /*431c0*/  BSSY B1, `(.L_x_47) ;  /* 0x000002b000017945 */ /* 0x000fe20003800000 */
[----:B------:R-:W-:-:S04]  /*431d0*/  LOP3.LUT R2, R2, 0xfffffffd, RZ, 0xc0, !PT ;  /* 0xfffffffd02027812 */ /* 0x000fc800078ec0ff */
[----:B------:R-:W-:-:S07]  /*431e0*/  @P0 LOP3.LUT R2, R2, 0x2, RZ, 0xfc, !PT ;  /* 0x0000000202020812 */ /* 0x000fce00078efcff */
[----:B01----:R-:W0:Y:S01]  /*431f0*/  @!P6 LDC.64 R8, c[0x0][0x5c0] ;  /* 0x00017000ff08eb82 */ /* 0x003e220000000a00 */
[----:B------:R-:W-:Y:S02]  /*43200*/  @!P6 IMAD.MOV.U32 R10, RZ, RZ, R6 ;  /* 0x000000ffff0ae224 */ /* 0x000fe400078e0006 */
[----:B------:R-:W-:Y:S02]  /*43210*/  @!P6 IMAD.MOV.U32 R11, RZ, RZ, R25 ;  /* 0x000000ffff0be224 */ /* 0x000fe400078e0019 */
[----:B------:R-:W-:Y:S02]  /*43220*/  @!P6 IMAD R3, R5, 0x180, RZ ;  /* 0x000001800503e824 */ /* 0x000fe400078e02ff */
[----:B------:R-:W-:-:S03]  /*43230*/  @!P6 IMAD.WIDE.U32 R10, R4, 0x180, R10 ;  /* 0x00000180040ae825 */ /* 0x000fc600078e000a */
[----:B0-----:R-:W-:-:S04]  /*43240*/  @!P6 IADD3 R12, P5, R10, R8, RZ ;  /* 0x000000080a0ce210 */ /* 0x001fc80007fbe0ff */
[----:B------:R-:W-:Y:S02]  /*43250*/  @!P6 IADD3.X R13, R9, R11, R3, P5, !PT ;  /* 0x0000000b090de210 */ /* 0x000fe40002ffe403 */
[----:B------:R-:W-:-:S13]  /*43260*/  ISETP.LT.OR P5, PT, R24, 0xa, !P4 ;  /* 0x0000000a1800780c */ /* 0x000fda00067a1670 */
[----:B------:R-:W0:Y:S01]  /*43270*/  @!P5 LDC.64 R10, c[0x0][0x5c0] ;  /* 0x00017000ff0adb82 */ /* 0x000e220000000a00 */
[----:B------:R-:W-:Y:S02]  /*43280*/  @!P5 IMAD.MOV.U32 R8, RZ, RZ, R6 ;  /* 0x000000ffff08d224 */ /* 0x000fe400078e0006 */
[----:B------:R-:W-:Y:S02]  /*43290*/  @!P5 IMAD.MOV.U32 R9, RZ, RZ, R25 ;  /* 0x000000ffff09d224 */ /* 0x000fe400078e0019 */
[----:B------:R-:W-:Y:S02]  /*432a0*/  @!P5 IMAD R3, R5, 0x180, RZ ;  /* 0x000001800503d824 */ /* 0x000fe400078e02ff */
[----:B------:R-:W-:-:S03]  /*432b0*/  @!P5 IMAD.WIDE.U32 R8, R4, 0x180, R8 ;  /* 0x000001800408d825 */ /* 0x000fc600078e0008 */
[----:B0-----:R-:W-:-:S04]  /*432c0*/  @!P5 IADD3 R8, P0, R8, R10, RZ ;  /* 0x0000000a0808d210 */ /* 0x001fc80007f1e0ff */
[----:B------:R-:W-:Y:S02]  /*432d0*/  @!P5 IADD3.X R9, R11, R9, R3, P0, !PT ;  /* 0x000000090b09d210 */ /* 0x000fe400007fe403 */
[----:B------:R-:W-:Y:S01]  /*432e0*/  LOP3.LUT P0, RZ, R2, 0x2, RZ, 0xc0, !PT ;  /* 0x0000000202ff7812 */ /* 0x000fe2000780c0ff */
[----:B--2---:R-:W-:-:S05]  /*432f0*/  FMUL R3, R17, UR4 ;  /* 0x0000000411037c20 */ /* 0x004fca0008400000 */
[----:B------:R-:W-:-:S05]  /*43300*/  F2FP.SATFINITE.E4M3.F32.PACK_AB_MERGE_C R3, RZ, R3, RZ ;  /* 0x00000003ff03723e */ /* 0x000fca00048070ff */
[----:B------:R3:W-:Y:S01]  /*43310*/  @!P6 STG.E.U8 desc[UR8][R12.64+0x8], R3 ;  /* 0x000008030c00e986 */ /* 0x0007e2000c101108 */
[----:B------:R-:W-:Y:S01]  /*43320*/  LOP3.LUT P6, RZ, R0, 0x400000, RZ, 0xc0, !PT ;  /* 0x0040000000ff7812 */ /* 0x000fe200078cc0ff */
[----:B---3--:R-:W-:-:S05]  /*43330*/  FMUL R3, R16, UR4 ;  /* 0x0000000410037c20 */ /* 0x008fca0008400000 */
[----:B------:R-:W-:-:S05]  /*43340*/  F2FP.SATFINITE.E4M3.F32.PACK_AB_MERGE_C R3, RZ, R3, RZ ;  /* 0x00000003ff03723e */ /* 0x000fca00048070ff */
[----:B------:R4:W-:Y:S01]  /*43350*/  @!P5 STG.E.U8 desc[UR8][R8.64+0x9], R3 ;  /* 0x000009030800d986 */ /* 0x0009e2000c101108 */
[----:B------:R-:W-:Y:S01]  /*43360*/  ISETP.LT.OR P5, PT, R24, 0x9, !P6 ;  /* 0x000000091800780c */ /* 0x000fe200077a1670 */
[----:B----4-:R-:W-:Y:S01]  /*43370*/  FMUL R8, R15, UR4 ;  /* 0x000000040f087c20 */ /* 0x010fe20008400000 */
[----:B-----5:R-:W-:-:S04]  /*43380*/  FMUL R3, R14, UR4 ;  /* 0x000000040e037c20 */ /* 0x020fc80008400000 */
[----:B------:R-:W-:Y:S02]  /*43390*/  F2FP.SATFINITE.E4M3.F32.PACK_AB_MERGE_C R11, RZ, R8, RZ ;  /* 0x00000008ff0b723e */ /* 0x000fe400048070ff */
[----:B------:R-:W-:-:S05]  /*433a0*/  F2FP.SATFINITE.E4M3.F32.PACK_AB_MERGE_C R10, RZ, R3, RZ ;  /* 0x00000003ff0a723e */ /* 0x000fca00048070ff */
[----:B------:R-:W-:Y:S05]  /*433b0*/  @P5 BRA `(.L_x_48) ;  /* 0x00000000002c5947 */ /* 0x000fea0003800000 */
        /* <DEDUP_REMOVED lines=11> */
.L_x_48:
[----:B------:R-:W-:Y:S05]  /*43470*/  BSYNC B1 ;  /* 0x0000000000017941 */ /* 0x000fea0003800000 */
.L_x_47:
[----:B------:R-:W-:Y:S01]  /*43480*/  LOP3.LUT P5, RZ, R0, 0x400000, RZ, 0xc0, !PT ;  /* 0x0040000000ff7812 */ /* 0x000fe200078ac0ff */
[----:B------:R-:W-:Y:S03]  /*43490*/  BSSY B1, `(.L_x_49) ;  /* 0x000000e000017945 */ /* 0x000fe60003800000 */
        /* <DEDUP_REMOVED lines=13> */
.L_x_50:
[----:B------:R-:W-:Y:S05]  /*43570*/  BSYNC B1 ;  /* 0x0000000000017941 */ /* 0x000fea0003800000 */
.L_x_49:
[----:B------:R-:W-:Y:S01]  /*43580*/  LOP3.LUT R2, R2, 0xffffefff, RZ, 0xc0, !PT ;  /* 0xffffefff02027812 */ /* 0x000fe200078ec0ff */
[----:B------:R-:W2:Y:S03]  /*43590*/  LDL.LU R3, [R1+0x470] ;  /* 0x0004700001037983 */ /* 0x000ea60000300800 */
[----:B------:R-:W-:Y:S01]  /*435a0*/  @P3 LOP3.LUT R2, R2, 0x1000, RZ, 0xfc, !PT ;  /* 0x0000100002023812 */ /* 0x000fe200078efcff */
[----:B------:R-:W3:Y:S01]  /*435b0*/  LDL.LU R42, [R1+0x474] ;  /* 0x00047400012a7983 */ /* 0x000ee20000300800 */
[----:B------:R-:W-:Y:S02]  /*435c0*/  ISETP.LT.OR P3, PT, R24, 0x11, !P0 ;  /* 0x000000111800780c */ /* 0x000fe40004761670 */
[----:B------:R-:W-:Y:S01]  /*435d0*/  LOP3.LUT R0, R0, 0xffffff7f, RZ, 0xc0, !PT ;  /* 0xffffff7f00007812 */ /* 0x000fe200078ec0ff */
[----:B------:R-:W4:Y:S01]  /*435e0*/  LDL.LU R50, [R1+0x478] ;  /* 0x0004780001327983 */ /* 0x000f220000300800 */
[----:B------:R-:W-:Y:S01]  /*435f0*/  LOP3.LUT R2, R2, 0xfffffff7, RZ, 0xc0, !PT ;  /* 0xfffffff702027812 */ /* 0x000fe200078ec0ff */
[----:B------:R-:W-:Y:S01]  /*43600*/  IMAD.U32 R36, RZ, RZ, UR7 ;  /* 0x00000007ff247e24 */ /* 0x000fe2000f8e00ff */
[----:B------:R-:W-:Y:S01]  /*43610*/  R2UR UR12, R79 ;  /* 0x000000004f0c72ca */ /* 0x000fe200000e0000 */
[----:B------:R-:W-:Y:S01]  /*43620*/  IMAD.U32 R37, RZ, RZ, UR6 ;  /* 0x00000006ff257e24 */ /* 0x000fe2000f8e00ff */
[----:B------:R-:W-:Y:S01]  /*43630*/  @P4 LOP3.LUT R2, R2, 0x8, RZ, 0xfc, !PT ;  /* 0x0000000802024812 */ /* 0x000fe200078efcff */
[----:B------:R-:W-:Y:S01]  /*43640*/  IMAD.U32 R38, RZ, RZ, UR7 ;  /* 0x00000007ff267e24 */ /* 0x000fe2000f8e00ff */
[----:B------:R-:W5:Y:S01]  /*43650*/  LDL.LU R52, [R1+0x47c] ;  /* 0x00047c0001347983 */ /* 0x000f620000300800 */
[----:B------:R-:W-:Y:S01]  /*43660*/  IMAD.U32 R39, RZ, RZ, UR6 ;  /* 0x00000006ff277e24 */ /* 0x000fe2000f8e00ff */
[----:B------:R-:W-:Y:S01]  /*43670*/  LOP3.LUT R2, R2, 0xfffffffd, RZ, 0xc0, !PT ;  /* 0xfffffffd02027812 */ /* 0x000fe200078ec0ff */
[----:B01----:R-:W0:Y:S01]  /*43680*/  @!P3 LDC.64 R8, c[0x0][0x5c0] ;  /* 0x00017000ff08bb82 */ /* 0x003e220000000a00 */
[----:B------:R-:W-:Y:S01]  /*43690*/  @P3 LOP3.LUT R0, R0, 0x80, RZ, 0xfc, !PT ;  /* 0x0000008000003812 */ /* 0x000fe200078efcff */
[----:B------:R-:W-:Y:S01]  /*436a0*/  IMAD.U32 R40, RZ, RZ, UR7 ;  /* 0x00000007ff287e24 */ /* 0x000fe2000f8e00ff */
[----:B------:R-:W-:Y:S01]  /*436b0*/  @P0 LOP3.LUT R2, R2, 0x2, RZ, 0xfc, !PT ;  /* 0x0000000202020812 */ /* 0x000fe200078efcff */
[----:B------:R-:W-:Y:S01]  /*436c0*/  IMAD.U32 R41, RZ, RZ, UR6 ;  /* 0x00000006ff297e24 */ /* 0x000fe2000f8e00ff */
[C---:B------:R-:W-:Y:S01]  /*436d0*/  LOP3.LUT P4, RZ, R0.reuse, 0x2000, RZ, 0xc0, !PT ;  /* 0x0000200000ff7812 */ /* 0x040fe2000788c0ff */
[----:B------:R-:W-:Y:S01]  /*436e0*/  IMAD.U32 R43, RZ, RZ, UR7 ;  /* 0x00000007ff2b7e24 */ /* 0x000fe2000f8e00ff */
[----:B------:R-:W-:Y:S01]  /*436f0*/  LOP3.LUT R0, R0, 0xfff7ffff, RZ, 0xc0, !PT ;  /* 0xfff7ffff00007812 */ /* 0x000fe200078ec0ff */
[----:B------:R-:W-:Y:S01]  /*43700*/  IMAD.U32 R45, RZ, RZ, UR6 ;  /* 0x00000006ff2d7e24 */ /* 0x000fe2000f8e00ff */
[----:B------:R-:W5:Y:S01]  /*43710*/  LDL.LU R51, [R1+0x480] ;  /* 0x0004800001337983 */ /* 0x000f620000300800 */
[----:B------:R-:W-:-:S02]  /*43720*/  IMAD.U32 R47, RZ, RZ, UR7 ;  /* 0x00000007ff2f7e24 */ /* 0x000fc4000f8e00ff */
[----:B------:R-:W-:Y:S01]  /*43730*/  IMAD.U32 R49, RZ, RZ, UR6 ;  /* 0x00000006ff317e24 */ /* 0x000fe2000f8e00ff */
[----:B0-----:R-:W-:-:S04]  /*43740*/  @!P3 IADD3 R16, P5, P6, R6, UR7, R8 ;  /* 0x000000070610bc10 */ /* 0x001fc8000febe008 */
[----:B------:R-:W-:Y:S02]  /*43750*/  @!P3 IADD3.X R17, R25, UR6, R9, P5, P6 ;  /* 0x000000061911bc10 */ /* 0x000fe4000afec409 */
[----:B------:R-:W-:-:S13]  /*43760*/  ISETP.LT.OR P3, PT, R24, 0x12, !P0 ;  /* 0x000000121800780c */ /* 0x000fda0004761670 */
[----:B------:R-:W0:Y:S01]  /*43770*/  @!P3 LDC.64 R8, c[0x0][0x5c0] ;  /* 0x00017000ff08bb82 */ /* 0x000e220000000a00 */
[----:B------:R-:W-:-:S04]  /*43780*/  @P3 LOP3.LUT R0, R0, 0x80000, RZ, 0xfc, !PT ;  /* 0x0008000000003812 */ /* 0x000fc800078efcff */
[----:B------:R-:W-:Y:S02]  /*43790*/  LOP3.LUT R0, R0, 0xffefffff, RZ, 0xc0, !PT ;  /* 0xffefffff00007812 */ /* 0x000fe400078ec0ff */
        /* <DEDUP_REMOVED lines=17> */
[----:B------:R-:W0:Y:S01]  /*438b0*/  @!P0 LDC.64 R8, c[0x0][0x5c0] ;  /* 0x00017000ff088b82 */ /* 0x000e220000000a00 */
[C---:B------:R-:W-:Y:S02]  /*438c0*/  LOP3.LUT P3, RZ, R2.reuse, 0x1000, RZ, 0xc0, !PT ;  /* 0x0000100002ff7812 */ /* 0x040fe4000786c0ff */
[----:B------:R-:W-:-:S04]  /*438d0*/  LOP3.LUT R2, R2, 0xfffffffb, RZ, 0xc0, !PT ;  /* 0xfffffffb02027812 */ /* 0x000fc800078ec0ff */
        /* <DEDUP_REMOVED lines=17> */
[----:B------:R-:W-:Y:S01]  /*439f0*/  ISETP.LT.OR P1, PT, R24, 0x1a, !P4 ;  /* 0x0000001a1800780c */ /* 0x000fe20006721670 */
[----:B--2---:R-:W-:-:S05]  /*43a00*/  FMUL R3, R3, UR4 ;  /* 0x0000000403037c20 */ /* 0x004fca0008400000 */
[----:B------:R-:W-:-:S05]  /*43a10*/  F2FP.SATFINITE.E4M3.F32.PACK_AB_MERGE_C R3, RZ, R3, RZ ;  /* 0x00000003ff03723e */ /* 0x000fca00048070ff */
[----:B------:R-:W0:Y:S01]  /*43a20*/  @!P0 LDC.64 R8, c[0x0][0x5c0] ;  /* 0x00017000ff088b82 */ /* 0x000e220000000a00 */
[----:B------:R-:W-:Y:S02]  /*43a30*/  @P0 LOP3.LUT R0, R0, 0x1000, RZ, 0xfc, !PT ;  /* 0x0000100000000812 */ /* 0x000fe400078efcff */
[----:B------:R-:W-:Y:S02]  /*43a40*/  @P1 LOP3.LUT R2, R2, 0x10, RZ, 0xfc, !PT ;  /* 0x0000001002021812 */ /* 0x000fe400078efcff */
[----:B------:R-:W-:Y:S02]  /*43a50*/  LOP3.LUT R0, R0, 0xfffff7ff, RZ, 0xc0, !PT ;  /* 0xfffff7ff00007812 */ /* 0x000fe400078ec0ff */
[----:B------:R-:W-:-:S04]  /*43a60*/  LOP3.LUT R2, R2, 0xffffffdf, RZ, 0xc0, !PT ;  /* 0xffffffdf02027812 */ /* 0x000fc800078ec0ff */
[----:B------:R-:W-:Y:S01]  /*43a70*/  @P2 LOP3.LUT R2, R2, 0x20, RZ, 0xfc, !PT ;  /* 0x0000002002022812 */ /* 0x000fe200078efcff */
[----:B------:R-:W-:-:S03]  /*43a80*/  IMAD.U32 R44, RZ, RZ, UR6 ;  /* 0x00000006ff2c7e24 */ /* 0x000fc6000f8e00ff */
        /* <DEDUP_REMOVED lines=18> */
[----:B------:R-:W-:Y:S02]  /*43bb0*/  @P0 LOP3.LUT R0, R0, 0x200, RZ, 0xfc, !PT ;  /* 0x0000020000000812 */ /* 0x000fe400078efcff */
[----:B------:R-:W-:Y:S02]  /*43bc0*/  @P4 LOP3.LUT R2, R2, 0x40, RZ, 0xfc, !PT ;  /* 0x0000004002024812 */ /* 0x000fe400078efcff */
[----:B0-----:R-:W-:-:S04]  /*43bd0*/  @!P0 IADD3 R32, P5, P6, R6, UR12, R8 ;  /* 0x0000000c06208c10 */ /* 0x001fc8000febe008 */
[----:B------:R-:W-:Y:S02]  /*43be0*/  @!P0 IADD3.X R33, R25, UR61, R9, P5, P6 ;  /* 0x0000003d19218c10 */ /* 0x000fe4000afec409 */
[----:B------:R-:W0:Y:S01]  /*43bf0*/  @!P1 LDC.64 R8, c[0x0][0x5c0] ;  /* 0x00017000ff089b82 */ /* 0x000e220000000a00 */
[----:B------:R-:W-:Y:S02]  /*43c00*/  ISETP.LT.OR P0, PT, R24, 0x11, !P2 ;  /* 0x000000111800780c */ /* 0x000fe40005701670 */
[----:B0-----:R-:W-:-:S04]  /*43c10*/  @!P1 IADD3 R34, P5, P6, R6, UR12, R8 ;  /* 0x0000000c06229c10 */ /* 0x001fc8000febe008 */
[----:B------:R-:W-:Y:S02]  /*43c20*/  @!P1 IADD3.X R35, R25, UR61, R9, P5, P6 ;  /* 0x0000003d19239c10 */ /* 0x000fe4000afec409 */
[C---:B------:R-:W-:Y:S02]  /*43c30*/  LOP3.LUT P1, RZ, R0.reuse, 0x20000, RZ, 0xc0, !PT ;  /* 0x0002000000ff7812 */ /* 0x040fe4000782c0ff */
[----:B------:R-:W-:-:S03]  /*43c40*/  LOP3.LUT R0, R0, 0xffffffef, RZ, 0xc0, !PT ;  /* 0xffffffef00007812 */ /* 0x000fc600078ec0ff */
[----:B------:R-:W-:Y:S02]  /*43c50*/  @!P0 IADD3 R36, P6, P5, R36, UR60, R6 ;  /* 0x0000003c24248c10 */ /* 0x000fe4000fdde006 */
[----:B------:R-:W-:Y:S02]  /*43c60*/  @P0 LOP3.LUT R0, R0, 0x10, RZ, 0xfc, !PT ;  /* 0x0000001000000812 */ /* 0x000fe400078efcff */
[----:B------:R-:W-:Y:S02]  /*43c70*/  @!P0 IADD3.X R37, R37, UR10, R25, P6, P5 ;  /* 0x0000000a25258c10 */ /* 0x000fe4000b7ea419 */
[----:B------:R-:W-:Y:S02]  /*43c80*/  ISETP.LT.OR P0, PT, R24, 0x12, !P2 ;  /* 0x000000121800780c */ /* 0x000fe40005701670 */
[----:B------:R-:W-:-:S11]  /*43c90*/  LOP3.LUT R0, R0, 0xfffffff7, RZ, 0xc0, !PT ;  /* 0xfffffff700007812 */ /* 0x000fd600078ec0ff */
        /* <DEDUP_REMOVED lines=10> */
[--C-:B------:R-:W-:Y:S02]  /*43d40*/  @!P0 IADD3 R43, P6, P5, R43, UR60, R6.reuse ;  /* 0x0000003c2b2b8c10 */ /* 0x100fe4000fdde006 */
[----:B------:R-:W-:Y:S02]  /*43d50*/  @P0 LOP3.LUT R0, R0, 0x2, RZ, 0xfc, !PT ;  /* 0x0000000200000812 */ /* 0x000fe400078efcff */
[--C-:B------:R-:W-:Y:S02]  /*43d60*/  @!P0 IADD3.X R45, R45, UR10, R25.reuse, P6, P5 ;  /* 0x0000000a2d2d8c10 */ /* 0x100fe4000b7ea419 */
[----:B------:R-:W-:Y:S02]  /*43d70*/  @!P4 IADD3 R47, P6, P5, R47, UR12, R6 ;  /* 0x0000000c2f2fcc10 */ /* 0x000fe4000fdde006 */
[----:B------:R-:W-:Y:S02]  /*43d80*/  LOP3.LUT P0, RZ, R0, 0x80, RZ, 0xc0, !PT ;  /* 0x0000008000ff7812 */ /* 0x000fe4000780c0ff */
[----:B------:R-:W-:-:S02]  /*43d90*/  @!P4 IADD3.X R49, R49, UR61, R25, P6, P5 ;  /* 0x0000003d3131cc10 */ /* 0x000fc4000b7ea419 */
[----:B------:R-:W-:-:S13]  /*43da0*/  ISETP.LT.OR P5, PT, R24, 0x11, !P1 ;  /* 0x000000111800780c */ /* 0x000fda0004fa1670 */
[----:B------:R-:W0:Y:S02]  /*43db0*/  @!P5 LDC.64 R8, c[0x0][0x5c0] ;  /* 0x00017000ff08db82 */ /* 0x000e240000000a00 */
[----:B0-----:R-:W-:-:S05]  /*43dc0*/  @!P5 IADD3 R8, P6, R6, R8, RZ ;  /* 0x000000080608d210 */ /* 0x001fca0007fde0ff */
[----:B------:R-:W-:-:S05]  /*43dd0*/  @!P5 IMAD.X R9, R25, 0x1, R9, P6 ;  /* 0x000000011909d824 */ /* 0x000fca00030e0609 */
[----:B------:R3:W-:Y:S01]  /*43de0*/  @!P5 STG.E.U8 desc[UR8][R8.64+0x10], R3 ;  /* 0x000010030800d986 */ /* 0x0007e2000c101108 */
[----:B------:R-:W-:Y:S02]  /*43df0*/  ISETP.LT.OR P5, PT, R24, 0x12, !P1 ;  /* 0x000000121800780c */ /* 0x000fe40004fa1670 */
[----:B------:R-:W-:Y:S01]  /*43e00*/  LOP3.LUT R2, R2, 0xffffff7f, RZ, 0xc0, !PT ;  /* 0xffffff7f02027812 */ /* 0x000fe200078ec0ff */
[----:B------:R-:W-:Y:S01]  /*43e10*/  IMAD.U32 R46, RZ, RZ, UR7 ;  /* 0x00000007ff2e7e24 */ /* 0x000fe2000f8e00ff */
[----:B------:R-:W-:Y:S01]  /*43e20*/  LOP3.LUT P1, RZ, R0, 0x80000, RZ, 0xc0, !PT ;  /* 0x0008000000ff7812 */ /* 0x000fe2000782c0ff */
[----:B---3--:R-:W-:-:S08]  /*43e30*/  FMUL R3, R42, UR4 ;  /* 0x000000042a037c20 */ /* 0x008fd00008400000 */
[----:B------:R-:W0:Y:S01]  /*43e40*/  @!P5 LDC.64 R8, c[0x0][0x5c0] ;  /* 0x00017000ff08db82 */ /* 0x000e220000000a00 */
[----:B------:R-:W-:Y:S02]  /*43e50*/  F2FP.SATFINITE.E4M3.F32.PACK_AB_MERGE_C R3, RZ, R3, RZ ;  /* 0x00000003ff03723e */ /* 0x000fe400048070ff */
[----:B0-----:R-:W-:-:S05]  /*43e60*/  @!P5 IADD3 R8, P6, R6, R8, RZ ;  /* 0x000000080608d210 */ /* 0x001fca0007fde0ff */
[----:B------:R-:W-:-:S05]  /*43e70*/  @!P5 IMAD.X R9, R25, 0x1, R9, P6 ;  /* 0x000000011909d824 */ /* 0x000fca00030e0609 */
[----:B------:R4:W-:Y:S02]  /*43e80*/  @!P5 STG.E.U8 desc[UR8][R8.64+0x11], R3 ;  /* 0x000011030800d986 */ /* 0x0009e4000c101108 */
[----:B----4-:R-:W-:Y:S02]  /*43e90*/  FMUL R3, R50, UR4 ;  /* 0x0000000432037c20 */ /* 0x010fe40008400000 */
[----:B------:R-:W2:Y:S01]  /*43ea0*/  LDL.LU R50, [R1+0x484] ;  /* 0x0004840001327983 */ /* 0x000ea20000300800 */
[----:B------:R-:W-:Y:S01]  /*43eb0*/  ISETP.LT.OR P5, PT, R24, 0x12, !P3 ;  /* 0x000000121800780c */ /* 0x000fe20005fa1670 */
[----:B------:R-:W-:Y:S02]  /*43ec0*/  IMAD.U32 R42, RZ, RZ, UR7 ;  /* 0x00000007ff2a7e24 */ /* 0x000fe4000f8e00ff */
[----:B------:R-:W3:Y:S01]  /*43ed0*/  LDL.LU R53, [R1+0x488] ;  /* 0x0004880001357983 */ /* 0x000ee20000300800 */
[----:B------:R-:W-:-:S09]  /*43ee0*/  F2FP.SATFINITE.E4M3.F32.PACK_AB_MERGE_C R3, RZ, R3, RZ ;  /* 0x00000003ff03723e */ /* 0x000fd200048070ff */
[----:B------:R-:W-:-:S04]  /*43ef0*/  @!P5 IADD3 R42, P2, P6, R42, UR12, R6 ;  /* 0x0000000c2a2adc10 */ /* 0x000fc8000fe5e006 */
[----:B------:R-:W-:Y:S02]  /*43f00*/  @!P5 IADD3.X R44, R44, UR61, R25, P2, P6 ;  /* 0x0000003d2c2cdc10 */ /* 0x000fe400097ec419 */
[----:B------:R-:W-:Y:S02]  /*43f10*/  ISETP.LT.OR P6, PT, R24, 0x19, !P3 ;  /* 0x000000191800780c */ /* 0x000fe40005fc1670 */
[----:B------:R-:W-:Y:S01]  /*43f20*/  @P5 LOP3.LUT R2, R2, 0x80, RZ, 0xfc, !PT ;  /* 0x0000008002025812 */ /* 0x000fe200078efcff */
[----:B------:R5:W-:Y:S03]  /*43f30*/  @!P0 STG.E.U8 desc[UR8][R16.64+0x10], R3 ;  /* 0x0000100310008986 */ /* 0x000be6000c101108 */
[----:B------:R-:W-:Y:S02]  /*43f40*/  LOP3.LUT R2, R2, 0xfffffeff, RZ, 0xc0, !PT ;  /* 0xfffffeff02027812 */ /* 0x000fe400078ec0ff */
[----:B------:R-:W-:Y:S01]  /*43f50*/  ISETP.LT.OR P0, PT, R24, 0x1a, !P3 ;  /* 0x0000001a1800780c */ /* 0x000fe20005f01670 */
[----:B-----5:R-:W-:-:S02]  /*43f60*/  FMUL R3, R52, UR4 ;  /* 0x0000000434037c20 */ /* 0x020fc40008400000 */
[----:B------:R-:W4:Y:S02]  /*43f70*/  LDL.LU R52, [R1+0x48c] ;  /* 0x00048c0001347983 */ /* 0x000f240000300800 */
[----:B------:R-:W-:Y:S01]  /*43f80*/  @P6 LOP3.LUT R2, R2, 0x100, RZ, 0xfc, !PT ;  /* 0x0000010002026812 */ /* 0x000fe200078efcff */
[----:B------:R-:W-:Y:S01]  /*43f90*/  IMAD.U32 R48, RZ, RZ, UR6 ;  /* 0x00000006ff307e24 */ /* 0x000fe2000f8e00ff */
[----:B------:R-:W-:Y:S01]  /*43fa0*/  @!P6 IADD3 R46, P2, P4, R46, UR12, R6 ;  /* 0x0000000c2e2eec10 */ /* 0x000fe2000fc5e006 */
[----:B------:R-:W-:Y:S01]  /*43fb0*/  IMAD.U32 R16, RZ, RZ, UR7 ;  /* 0x00000007ff107e24 */ /* 0x000fe2000f8e00ff */
[----:B------:R-:W-:Y:S01]  /*43fc0*/  LOP3.LUT R2, R2, 0xfffffdff, RZ, 0xc0, !PT ;  /* 0xfffffdff02027812 */ /* 0x000fe200078ec0ff */
[----:B------:R-:W5:Y:S03]  /*43fd0*/  LDL.LU R55, [R1+0x490] ;  /* 0x0004900001377983 */ /* 0x000f660000300800 */
[----:B------:R-:W-:Y:S01]  /*43fe0*/  @P3 LOP3.LUT R2, R2, 0x200, RZ, 0xfc, !PT ;  /* 0x0000020002023812 */ /* 0x000fe200078efcff */
[----:B------:R-:W-:Y:S01]  /*43ff0*/  IMAD.U32 R17, RZ, RZ, UR6 ;  /* 0x00000006ff117e24 */ /* 0x000fe2000f8e00ff */
[----:B------:R-:W-:-:S02]  /*44000*/  @!P6 IADD3.X R48, R48, UR61, R25, P2, P4 ;  /* 0x0000003d3030ec10 */ /* 0x000fc400097e8419 */
[----:B------:R-:W-:Y:S02]  /*44010*/  @!P0 IADD3 R16, P2, P4, R16, UR12, R6 ;  /* 0x0000000c10108c10 */ /* 0x000fe4000fc5e006 */
[----:B------:R-:W-:Y:S02]  /*44020*/  LOP3.LUT R2, R2, 0xfffffbff, RZ, 0xc0, !PT ;  /* 0xfffffbff02027812 */ /* 0x000fe400078ec0ff */
[----:B------:R-:W-:Y:S02]  /*44030*/  LOP3.LUT P6, RZ, R0, 0x20000, RZ, 0xc0, !PT ;  /* 0x0002000000ff7812 */ /* 0x000fe400078cc0ff */
[----:B------:R-:W-:Y:S02]  /*44040*/  F2FP.SATFINITE.E4M3.F32.PACK_AB_MERGE_C R3, RZ, R3, RZ ;  /* 0x00000003ff03723e */ /* 0x000fe400048070ff */
[----:B------:R-:W-:Y:S02]  /*44050*/  @!P0 IADD3.X R17, R17, UR61, R25, P2, P4 ;  /* 0x0000003d11118c10 */ /* 0x000fe400097e8419 */
[----:B------:R-:W-:Y:S01]  /*44060*/  @P0 LOP3.LUT R2, R2, 0x400, RZ, 0xfc, !PT ;  /* 0x0000040002020812 */ /* 0x000fe200078efcff */
[----:B------:R0:W-:Y:S01]  /*44070*/  @!P1 STG.E.U8 desc[UR8][R12.64+0x11], R3 ;  /* 0x000011030c009986 */ /* 0x0001e2000c101108 */
[----:B------:R-:W-:Y:S01]  /*44080*/  ISETP.LT.OR P0, PT, R24, 0x19, !P6 ;  /* 0x000000191800780c */ /* 0x000fe20007701670 */
[----:B0-----:R-:W-:-:S02]  /*44090*/  FMUL R3, R51, UR4 ;  /* 0x0000000433037c20 */ /* 0x001fc40008400000 */
[----:B------:R-:W5:Y:S10]  /*440a0*/  LDL.LU R51, [R1+0x494] ;  /* 0x0004940001337983 */ /* 0x000f740000300800 */
[----:B------:R-:W0:Y:S01]  /*440b0*/  @!P0 LDC.64 R8, c[0x0][0x5c0] ;  /* 0x00017000ff088b82 */ /* 0x000e220000000a00 */
[----:B------:R-:W-:-:S02]  /*440c0*/  F2FP.SATFINITE.E4M3.F32.PACK_AB_MERGE_C R3, RZ, R3, RZ ;  /* 0x00000003ff03723e */ /* 0x000fc400048070ff */
[----:B0-----:R-:W-:-:S05]  /*440d0*/  @!P0 IADD3 R8, P3, R6, R8, RZ ;  /* 0x0000000806088210 */ /* 0x001fca0007f7e0ff */
[----:B------:R-:W-:-:S05]  /*440e0*/  @!P0 IMAD.X R9, R25, 0x1, R9, P3 ;  /* 0x0000000119098824 */ /* 0x000fca00018e0609 */
[----:B------:R0:W-:Y:S01]  /*440f0*/  @!P0 STG.E.U8 desc[UR8][R8.64+0x18], R3 ;  /* 0x0000180308008986 */ /* 0x0001e2000c101108 */
[----:B------:R-:W-:-:S13]  /*44100*/  ISETP.LT.OR P3, PT, R24, 0x1a, !P6 ;  /* 0x0000001a1800780c */ /* 0x000fda0007761670 */
[----:B0-----:R-:W0:Y:S01]  /*44110*/  @!P3 LDC.64 R8, c[0x0][0x5c0] ;  /* 0x00017000ff08bb82 */ /* 0x001e220000000a00 */
[----:B--2---:R-:W-:Y:S02]  /*44120*/  FMUL R3, R50, UR4 ;  /* 0x0000000432037c20 */ /* 0x004fe40008400000 */
[----:B------:R-:W2:Y:S01]  /*44130*/  LDL.LU R50, [R1+0x498] ;  /* 0x0004980001327983 */ /* 0x000ea20000300800 */
[----:B0-----:R-:W-:Y:S02]  /*44140*/  @!P3 IADD3 R8, P6, R6, R8, RZ ;  /* 0x000000080608b210 */ /* 0x001fe40007fde0ff */
[----:B------:R-:W-:Y:S01]  /*44150*/  F2FP.SATFINITE.E4M3.F32.PACK_AB_MERGE_C R3, RZ, R3, RZ ;  /* 0x00000003ff03723e */ /* 0x000fe200048070ff */
[----:B------:R-:W2:Y:S02]  /*44160*/  LDL.LU R54, [R1+0x49c] ;  /* 0x00049c0001367983 */ /* 0x000ea40000300800 */
[----:B------:R-:W-:Y:S01]  /*44170*/  @!P3 IMAD.X R9, R25, 0x1, R9, P6 ;  /* 0x000000011909b824 */ /* 0x000fe200030e0609 */
[----:B------:R-:W-:-:S04]  /*44180*/  LOP3.LUT P5, RZ, R0, 0x100000, RZ, 0xc0, !PT ;  /* 0x0010000000ff7812 */ /* 0x000fc800078ac0ff */
[----:B------:R3:W-:Y:S01]  /*44190*/  @!P3 STG.E.U8 desc[UR8][R8.64+0x19], R3 ;  /* 0x000019030800b986 */ /* 0x0007e2000c101108 */
[----:B------:R-:W-:Y:S01]  /*441a0*/  LOP3.LUT P4, RZ, R0, 0x40000, RZ, 0xc0, !PT ;  /* 0x0004000000ff7812 */ /* 0x000fe2000788c0ff */
[----:B---3--:R-:W-:Y:S02]  /*441b0*/  FMUL R3, R53, UR4 ;  /* 0x0000000435037c20 */ /* 0x008fe40008400000 */
[----:B------:R-:W3:Y:S03]  /*441c0*/  LDL.LU R53, [R1+0x4a0] ;  /* 0x0004a00001357983 */ /* 0x000ee60000300800 */
[----:B------:R-:W-:-:S05]  /*441d0*/  F2FP.SATFINITE.E4M3.F32.PACK_AB_MERGE_C R3, RZ, R3, RZ ;  /* 0x00000003ff03723e */ /* 0x000fca00048070ff */
[----:B------:R4:W-:Y:S01]  /*441e0*/  @!P5 STG.E.U8 desc[UR8][R26.64+0x18], R3 ;  /* 0x000018031a00d986 */ /* 0x0009e2000c101108 */
[----:B------:R-:W-:Y:S01]  /*441f0*/  LOP3.LUT P2, RZ, R0, 0x10000, RZ, 0xc0, !PT ;  /* 0x0001000000ff7812 */ /* 0x000fe2000784c0ff */
[----:B----4-:R-:W-:Y:S02]  /*44200*/  FMUL R3, R52, UR4 ;  /* 0x0000000434037c20 */ /* 0x010fe40008400000 */
[----:B------:R-:W4:Y:S03]  /*44210*/  LDL.LU R52, [R1+0x4a4] ;  /* 0x0004a40001347983 */ /* 0x000f260000300800 */
[----:B------:R-:W-:-:S05]  /*44220*/  F2FP.SATFINITE.E4M3.F32.PACK_AB_MERGE_C R3, RZ, R3, RZ ;  /* 0x00000003ff03723e */ /* 0x000fca00048070ff */
[----:B------:R5:W-:Y:S02]  /*44230*/  @!P4 STG.E.U8 desc[UR8][R20.64+0x19], R3 ;  /* 0x000019031400c986 */ /* 0x000be4000c101108 */
[----:B-----5:R-:W-:-:S05]  /*44240*/  FMUL R3, R55, UR4 ;  /* 0x0000000437037c20 */ /* 0x020fca0008400000 */
[----:B------:R-:W-:-:S05]  /*44250*/  F2FP.SATFINITE.E4M3.F32.PACK_AB_MERGE_C R3, RZ, R3, RZ ;  /* 0x00000003ff03723e */ /* 0x000fca00048070ff */
[----:B------:R0:W-:Y:S02]  /*44260*/  @!P2 STG.E.U8 desc[UR8][R14.64+0x10], R3 ;  /* 0x000010030e00a986 */ /* 0x0001e4000c101108 */
[----:B0-----:R-:W-:Y:S02]  /*44270*/  FMUL R3, R51, UR4 ;  /* 0x0000000433037c20 */ /* 0x001fe40008400000 */
[----:B------:R-:W5:Y:S01]  /*44280*/  LDL.LU R51, [R1+0x4a8] ;  /* 0x0004a80001337983 */ /* 0x000f620000300800 */
[----:B------:R-:W-:-:S03]  /*44290*/  LOP3.LUT P1, RZ, R0, 0x8000, RZ, 0xc0, !PT ;  /* 0x0000800000ff7812 */ /* 0x000fc6000782c0ff */
[----:B------:R-:W5:Y:S01]  /*442a0*/  LDL.LU R55, [R1+0x4ac] ;  /* 0x0004ac0001377983 */ /* 0x000f620000300800 */
[----:B------:R-:W-:-:S09]  /*442b0*/  F2FP.SATFINITE.E4M3.F32.PACK_AB_MERGE_C R3, RZ, R3, RZ ;  /* 0x00000003ff03723e */ /* 0x000fd200048070ff */
[----:B------:R2:W-:Y:S01]  /*442c0*/  @!P1 STG.E.U8 desc[UR8][R10.64+0x11], R3 ;  /* 0x000011030a009986 */ /* 0x0005e2000c101108 */
[----:B------:R-:W-:Y:S02]  /*442d0*/  LOP3.LUT P3, RZ, R0, 0x4000, RZ, 0xc0, !PT ;  /* 0x0000400000ff7812 */ /* 0x000fe4000786c0ff */
[----:B------:R-:W-:-:S11]  /*442e0*/  LOP3.LUT R2, R2, 0xfffff7ff, RZ, 0xc0, !PT ;  /* 0xfffff7ff02027812 */ /* 0x000fd600078ec0ff */
[----:B------:R-:W-:Y:S02]  /*442f0*/  @P3 LOP3.LUT R2, R2, 0x800, RZ, 0xfc, !PT ;  /* 0x0000080002023812 */ /* 0x000fe400078efcff */
[----:B------:R-:W-:-:S13]  /*44300*/  LOP3.LUT P3, RZ, R0, 0x10, RZ, 0xc0, !PT ;  /* 0x0000001000ff7812 */ /* 0x000fda000786c0ff */
[----:B------:R-:W0:Y:S01]  /*44310*/  @!P3 LDC.64 R8, c[0x0][0x5c0] ;  /* 0x00017000ff08bb82 */ /* 0x000e220000000a00 */
[----:B--2---:R-:W-:Y:S02]  /*44320*/  FMUL R3, R50, UR4 ;  /* 0x0000000432037c20 */ /* 0x004fe40008400000 */
[----:B------:R-:W2:Y:S01]  /*44330*/  LDL.LU R50, [R1+0x4b0] ;  /* 0x0004b00001327983 */ /* 0x000ea20000300800 */
[----:B------:R-:W-:Y:S02]  /*44340*/  LOP3.LUT P0, RZ, R0, 0x8, RZ, 0xc0, !PT ;  /* 0x0000000800ff7812 */ /* 0x000fe4000780c0ff */
[----:B0-----:R-:W-:Y:S02]  /*44350*/  @!P3 IADD3 R8, P1, R36, R8, RZ ;  /* 0x000000082408b210 */ /* 0x001fe40007f3e0ff */
[----:B------:R-:W-:-:S03]  /*44360*/  F2FP.SATFINITE.E4M3.F32.PACK_AB_MERGE_C R3, RZ, R3, RZ ;  /* 0x00000003ff03723e */ /* 0x000fc600048070ff */
[----:B------:R-:W-:-:S05]  /*44370*/  @!P3 IMAD.X R9, R37, 0x1, R9, P1 ;  /* 0x000000012509b824 */ /* 0x000fca00008e0609 */
[----:B------:R0:W-:Y:S02]  /*44380*/  @!P3 STG.E.U8 desc[UR8][R8.64+0x10], R3 ;  /* 0x000010030800b986 */ /* 0x0001e4000c101108 */
[----:B0-----:R-:W0:Y:S01]  /*44390*/  @!P0 LDC.64 R8, c[0x0][0x5c0] ;  /* 0x00017000ff088b82 */ /* 0x001e220000000a00 */
[----:B------:R-:W-:Y:S01]  /*443a0*/  LOP3.LUT P5, RZ, R0, 0x4, RZ, 0xc0, !PT ;  /* 0x0000000400ff7812 */ /* 0x000fe200078ac0ff */
[----:B------:R-:W-:Y:S02]  /*443b0*/  FMUL R3, R54, UR4 ;  /* 0x0000000436037c20 */ /* 0x000fe40008400000 */
[----:B------:R-:W2:Y:S03]  /*443c0*/  LDL.LU R54, [R1+0x4b4] ;  /* 0x0004b40001367983 */ /* 0x000ea60000300800 */
[----:B------:R-:W-:Y:S02]  /*443d0*/  F2FP.SATFINITE.E4M3.F32.PACK_AB_MERGE_C R3, RZ, R3, RZ ;  /* 0x00000003ff03723e */ /* 0x000fe400048070ff */
[----:B0-----:R-:W-:-:S05]  /*443e0*/  @!P0 IADD3 R8, P3, R38, R8, RZ ;  /* 0x0000000826088210 */ /* 0x001fca0007f7e0ff */
[----:B------:R-:W-:Y:S01]  /*443f0*/  @!P0 IMAD.X R9, R39, 0x1, R9, P3 ;  /* 0x0000000127098824 */ /* 0x000fe200018e0609 */
[----:B------:R-:W-:-:S04]  /*44400*/  LOP3.LUT P3, RZ, R2, 0x800, RZ, 0xc0, !PT ;  /* 0x0000080002ff7812 */ /* 0x000fc8000786c0ff */
[----:B------:R0:W-:Y:S01]  /*44410*/  @!P0 STG.E.U8 desc[UR8][R8.64+0x11], R3 ;  /* 0x0000110308008986 */ /* 0x0001e2000c101108 */
[----:B------:R-:W-:Y:S01]  /*44420*/  LOP3.LUT P6, RZ, R0, 0x1000, RZ, 0xc0, !PT ;  /* 0x0000100000ff7812 */ /* 0x000fe200078cc0ff */
[----:B0-----:R-:W0:Y:S01]  /*44430*/  @!P5 LDC.64 R8, c[0x0][0x5c0] ;  /* 0x00017000ff08db82 */ /* 0x001e220000000a00 */
        /* <DEDUP_REMOVED lines=8> */
[----:B------:R5:W-:Y:S01]  /*444c0*/  @!P6 STG.E.U8 desc[UR8][R18.64+0x19], R3 ;  /* 0x000019031200e986 */ /* 0x000be2000c101108 */
[----:B0-----:R-:W-:-:S05]  /*444d0*/  @!P5 IADD3 R8, P6, R40, R8, RZ ;  /* 0x000000082808d210 */ /* 0x001fca0007fde0ff */
[----:B------:R-:W-:Y:S02]  /*444e0*/  @!P5 IMAD.X R9, R41, 0x1, R9, P6 ;  /* 0x000000012909d824 */ /* 0x000fe400030e0609 */
[----:B-----5:R-:W-:Y:S02]  /*444f0*/  FMUL R3, R51, UR4 ;  /* 0x0000000433037c20 */ /* 0x020fe40008400000 */
[----:B------:R-:W5:Y:S03]  /*44500*/  LDL.LU R51, [R1+0x4c0] ;  /* 0x0004c00001337983 */ /* 0x000f660000300800 */
[----:B------:R-:W-:-:S05]  /*44510*/  F2FP.SATFINITE.E4M3.F32.PACK_AB_MERGE_C R3, RZ, R3, RZ ;  /* 0x00000003ff03723e */ /* 0x000fca00048070ff */
[----:B------:R0:W-:Y:S02]  /*44520*/  @!P5 STG.E.U8 desc[UR8][R8.64+0x18], R3 ;  /* 0x000018030800d986 */ /* 0x0001e4000c101108 */
[----:B0-----:R-:W0:Y:S01]  /*44530*/  @!P4 LDC.64 R8, c[0x0][0x5c0] ;  /* 0x00017000ff08cb82 */ /* 0x001e220000000a00 */
[----:B------:R-:W-:-:S05]  /*44540*/  FMUL R3, R55, UR4 ;  /* 0x0000000437037c20 */ /* 0x000fca0008400000 */
[----:B------:R-:W-:Y:S02]  /*44550*/  F2FP.SATFINITE.E4M3.F32.PACK_AB_MERGE_C R3, RZ, R3, RZ ;  /* 0x00000003ff03723e */ /* 0x000fe400048070ff */
[----:B0-----:R-:W-:-:S05]  /*44560*/  @!P4 IADD3 R8, P5, R43, R8, RZ ;  /* 0x000000082b08c210 */ /* 0x001fca0007fbe0ff */
[----:B------:R-:W-:-:S05]  /*44570*/  @!P4 IMAD.X R9, R45, 0x1, R9, P5 ;  /* 0x000000012d09c824 */ /* 0x000fca00028e0609 */
[----:B------:R2:W-:Y:S02]  /*44580*/  @!P4 STG.E.U8 desc[UR8][R8.64+0x19], R3 ;  /* 0x000019030800c986 */ /* 0x0005e4000c101108 */
[----:B--2---:R-:W-:Y:S02]  /*44590*/  FMUL R3, R50, UR4 ;  /* 0x0000000432037c20 */ /* 0x004fe40008400000 */
[----:B------:R-:W2:Y:S01]  /*445a0*/  LDL.LU R50, [R1+0x4c4] ;  /* 0x0004c40001327983 */ /* 0x000ea20000300800 */
[----:B------:R-:W-:-:S03]  /*445b0*/  LOP3.LUT P4, RZ, R2, 0x40, RZ, 0xc0, !PT ;  /* 0x0000004002ff7812 */ /* 0x000fc6000788c0ff */
[----:B------:R-:W2:Y:S01]  /*445c0*/  LDL.LU R55, [R1+0x4c8] ;  /* 0x0004c80001377983 */ /* 0x000ea20000300800 */
[----:B------:R-:W-:Y:S02]  /*445d0*/  LOP3.LUT P2, RZ, R0, 0x800, RZ, 0xc0, !PT ;  /* 0x0000080000ff7812 */ /* 0x000fe4000784c0ff */
[----:B------:R-:W-:-:S07]  /*445e0*/  F2FP.SATFINITE.E4M3.F32.PACK_AB_MERGE_C R3, RZ, R3, RZ ;  /* 0x00000003ff03723e */ /* 0x000fce00048070ff */
[----:B------:R-:W0:Y:S01]  /*445f0*/  @!P4 LDC.64 R8, c[0x0][0x5c0] ;  /* 0x00017000ff08cb82 */ /* 0x000e220000000a00 */
[----:B------:R-:W-:-:S03]  /*44600*/  LOP3.LUT P1, RZ, R0, 0x400, RZ, 0xc0, !PT ;  /* 0x0000040000ff7812 */ /* 0x000fc6000782c0ff */
[----:B------:R1:W-:Y:S01]  /*44610*/  @!P2 STG.E.U8 desc[UR8][R30.64+0x10], R3 ;  /* 0x000010031e00a986 */ /* 0x0003e2000c101108 */
[----:B------:R-:W-:Y:S01]  /*44620*/  LOP3.LUT P5, RZ, R2, 0x80, RZ, 0xc0, !PT ;  /* 0x0000008002ff7812 */ /* 0x000fe200078ac0ff */
[----:B-1----:R-:W-:Y:S02]  /*44630*/  FMUL R3, R54, UR4 ;  /* 0x0000000436037c20 */ /* 0x002fe40008400000 */
[----:B------:R-:W2:Y:S03]  /*44640*/  LDL.LU R54, [R1+0x4cc] ;  /* 0x0004cc0001367983 */ /* 0x000ea60000300800 */
[----:B------:R-:W-:-:S05]  /*44650*/  F2FP.SATFINITE.E4M3.F32.PACK_AB_MERGE_C R3, RZ, R3, RZ ;  /* 0x00000003ff03723e */ /* 0x000fca00048070ff */
[----:B------:R3:W-:Y:S01]  /*44660*/  @!P1 STG.E.U8 desc[UR8][R28.64+0x11], R3 ;  /* 0x000011031c009986 */ /* 0x0007e2000c101108 */
[----:B0-----:R-:W-:-:S05]  /*44670*/  @!P4 IADD3 R8, P1, R47, R8, RZ ;  /* 0x000000082f08c210 */ /* 0x001fca0007f3e0ff */
[----:B------:R-:W-:Y:S02]  /*44680*/  @!P4 IMAD.X R9, R49, 0x1, R9, P1 ;  /* 0x000000013109c824 */ /* 0x000fe400008e0609 */
[----:B---3--:R-:W-:Y:S02]  /*44690*/  FMUL R3, R53, UR4 ;  /* 0x0000000435037c20 */ /* 0x008fe40008400000 */
[----:B------:R-:W3:Y:S03]  /*446a0*/  LDL.LU R53, [R1+0x4d0] ;  /* 0x0004d00001357983 */ /* 0x000ee60000300800 */
[----:B------:R-:W-:-:S05]  /*446b0*/  F2FP.SATFINITE.E4M3.F32.PACK_AB_MERGE_C R3, RZ, R3, RZ ;  /* 0x00000003ff03723e */ /* 0x000fca00048070ff */
[----:B------:R0:W-:Y:S02]  /*446c0*/  @!P4 STG.E.U8 desc[UR8][R8.64+0x10], R3 ;  /* 0x000010030800c986 */ /* 0x0001e4000c101108 */
[----:B0-----:R-:W0:Y:S01]  /*446d0*/  @!P5 LDC.64 R8, c[0x0][0x5c0] ;  /* 0x00017000ff08db82 */ /* 0x001e220000000a00 */
[----:B----4-:R-:W-:Y:S02]  /*446e0*/  FMUL R3, R52, UR4 ;  /* 0x0000000434037c20 */ /* 0x010fe40008400000 */
[----:B------:R-:W4:Y:S03]  /*446f0*/  LDL.LU R52, [R1+0x4d4] ;  /* 0x0004d40001347983 */ /* 0x000f260000300800 */
[----:B------:R-:W-:Y:S02]  /*44700*/  F2FP.SATFINITE.E4M3.F32.PACK_AB_MERGE_C R3, RZ, R3, RZ ;  /* 0x00000003ff03723e */ /* 0x000fe400048070ff */
[----:B0-----:R-:W-:-:S05]  /*44710*/  @!P5 IADD3 R8, P4, R42, R8, RZ ;  /* 0x000000082a08d210 */ /* 0x001fca0007f9e0ff */
[----:B------:R-:W-:-:S05]  /*44720*/  @!P5 IMAD.X R9, R44, 0x1, R9, P4 ;  /* 0x000000012c09d824 */ /* 0x000fca00020e0609 */
[----:B------:R5:W-:Y:S01]  /*44730*/  @!P5 STG.E.U8 desc[UR8][R8.64+0x11], R3 ;  /* 0x000011030800d986 */ /* 0x000be2000c101108 */
[----:B------:R-:W-:Y:S01]  /*44740*/  LOP3.LUT P5, RZ, R0, 0x200, RZ, 0xc0, !PT ;  /* 0x0000020000ff7812 */ /* 0x000fe200078ac0ff */
[----:B-----5:R-:W-:Y:S02]  /*44750*/  FMUL R3, R51, UR4 ;  /* 0x0000000433037c20 */ /* 0x020fe40008400000 */
[----:B------:R-:W5:Y:S03]  /*44760*/  LDL.LU R51, [R1+0x4d8] ;  /* 0x0004d80001337983 */ /* 0x000f660000300800 */
[----:B------:R-:W-:-:S07]  /*44770*/  F2FP.SATFINITE.E4M3.F32.PACK_AB_MERGE_C R3, RZ, R3, RZ ;  /* 0x00000003ff03723e */ /* 0x000fce00048070ff */
[----:B------:R2:W-:Y:S01]  /*44780*/  @!P5 STG.E.U8 desc[UR8][R32.64+0x18], R3 ;  /* 0x000018032000d986 */ /* 0x0005e2000c101108 */
[----:B------:R-:W-:-:S13]  /*44790*/  LOP3.LUT P6, RZ, R2, 0x100, RZ, 0xc0, !PT ;  /* 0x0000010002ff7812 */ /* 0x000fda00078cc0ff */
[----:B------:R-:W0:Y:S01]  /*447a0*/  @!P6 LDC.64 R8, c[0x0][0x5c0] ;  /* 0x00017000ff08eb82 */ /* 0x000e220000000a00 */
[----:B------:R-:W-:Y:S01]  /*447b0*/  LOP3.LUT P0, RZ, R2, 0x400, RZ, 0xc0, !PT ;  /* 0x0000040002ff7812 */ /* 0x000fe2000780c0ff */
[----:B--2---:R-:W-:Y:S02]  /*447c0*/  FMUL R3, R50, UR4 ;  /* 0x0000000432037c20 */ /* 0x004fe40008400000 */
[----:B------:R-:W2:Y:S01]  /*447d0*/  LDL.LU R50, [R1+0x4dc] ;  /* 0x0004dc0001327983 */ /* 0x000ea20000300800 */
[----:B0-----:R-:W-:-:S05]  /*447e0*/  @!P6 IADD3 R14, P5, R46, R8, RZ ;  /* 0x000000082e0ee210 */ /* 0x001fca0007fbe0ff */
[----:B------:R-:W-:-:S04]  /*447f0*/  @!P6 IMAD.X R15, R48, 0x1, R9, P5 ;  /* 0x00000001300fe824 */ /* 0x000fc800028e0609 */
[----:B------:R-:W0:Y:S01]  /*44800*/  @!P0 LDC.64 R8, c[0x0][0x5c0] ;  /* 0x00017000ff088b82 */ /* 0x000e220000000a00 */
[----:B------:R-:W-:Y:S02]  /*44810*/  LOP3.LUT P4, RZ, R2, 0x8, RZ, 0xc0, !PT ;  /* 0x0000000802ff7812 */ /* 0x000fe4000788c0ff */
[----:B0-----:R-:W-:-:S05]  /*44820*/  @!P0 IADD3 R16, P5, R16, R8, RZ ;  /* 0x0000000810108210 */ /* 0x001fca0007fbe0ff */
[----:B------:R-:W-:Y:S01]  /*44830*/  @!P0 IMAD.X R17, R17, 0x1, R9, P5 ;  /* 0x0000000111118824 */ /* 0x000fe200028e0609 */
[----:B------:R-:W-:Y:S02]  /*44840*/  ISETP.LT.OR P5, PT, R24, 0x11, !P4 ;  /* 0x000000111800780c */ /* 0x000fe400067a1670 */
[----:B------:R-:W-:-:S11]  /*44850*/  LOP3.LUT P1, RZ, R2, 0x10, RZ, 0xc0, !PT ;  /* 0x0000001002ff7812 */ /* 0x000fd6000782c0ff */
[----:B------:R-:W0:Y:S01]  /*44860*/  @!P5 LDC.64 R8, c[0x0][0x5c0] ;  /* 0x00017000ff08db82 */ /* 0x000e220000000a00 */
[----:B------:R-:W-:Y:S02]  /*44870*/  @!P5 IMAD.MOV.U32 R10, RZ, RZ, R6 ;  /* 0x000000ffff0ad224 */ /* 0x000fe400078e0006 */
[----:B------:R-:W-:Y:S01]  /*44880*/  @!P5 IMAD.MOV.U32 R11, RZ, RZ, R25 ;  /* 0x000000ffff0bd224 */ /* 0x000fe200078e0019 */
[----:B------:R-:W-:Y:S01]  /*44890*/  F2FP.SATFINITE.E4M3.F32.PACK_AB_MERGE_C R3, RZ, R3, RZ ;  /* 0x00000003ff03723e */ /* 0x000fe200048070ff */
[----:B------:R-:W-:-:S04]  /*448a0*/  @!P5 IMAD.WIDE.U32 R10, R4, 0x180, R10 ;  /* 0x00000180040ad825 */ /* 0x000fc800078e000a */
[----:B------:R1:W-:Y:S02]  /*448b0*/  @!P1 STG.E.U8 desc[UR8][R34.64+0x19], R3 ;  /* 0x0000190322009986 */ /* 0x0003e4000c101108 */
[----:B-1----:R-:W-:Y:S01]  /*448c0*/  @!P5 IMAD R3, R5, 0x180, RZ ;  /* 0x000001800503d824 */ /* 0x002fe200078e02ff */
[----:B0-----:R-:W-:-:S04]  /*448d0*/  @!P5 IADD3 R12, P1, R10, R8, RZ ;  /* 0x000000080a0cd210 */ /* 0x001fc80007f3e0ff */
[----:B------:R-:W-:Y:S01]  /*448e0*/  @!P5 IADD3.X R13, R9, R11, R3, P1, !PT ;  /* 0x0000000b090dd210 */ /* 0x000fe20000ffe403 */
[----:B------:R-:W-:-:S05]  /*448f0*/  FMUL R3, R55, UR4 ;  /* 0x0000000437037c20 */ /* 0x000fca0008400000 */
        /* <DEDUP_REMOVED lines=9> */
[----:B------:R-:W-:Y:S01]  /*44990*/  @!P6 IADD3.X R9, R11, R9, R3, P1, !PT ;  /* 0x000000090b09e210 */ /* 0x000fe20000ffe403 */
[----:B------:R-:W-:-:S05]  /*449a0*/  FMUL R3, R54, UR4 ;  /* 0x0000000436037c20 */ /* 0x000fca0008400000 */
[----:B------:R-:W-:-:S05]  /*449b0*/  F2FP.SATFINITE.E4M3.F32.PACK_AB_MERGE_C R3, RZ, R3, RZ ;  /* 0x00000003ff03723e */ /* 0x000fca00048070ff */
[----:B------:R3:W-:Y:S02]  /*449c0*/  @!P0 STG.E.U8 desc[UR8][R16.64+0x19], R3 ;  /* 0x0000190310008986 */ /* 0x0007e4000c101108 */
[----:B---3--:R-:W-:-:S05]  /*449d0*/  FMUL R3, R53, UR4 ;  /* 0x0000000435037c20 */ /* 0x008fca0008400000 */
[----:B------:R-:W-:-:S05]  /*449e0*/  F2FP.SATFINITE.E4M3.F32.PACK_AB_MERGE_C R3, RZ, R3, RZ ;  /* 0x00000003ff03723e */ /* 0x000fca00048070ff */
[----:B------:R4:W-:Y:S01]  /*449f0*/  @!P5 STG.E.U8 desc[UR8][R12.64+0x10], R3 ;  /* 0x000010030c00d986 */ /* 0x0009e2000c101108 */
[----:B------:R-:W-:-:S04]  /*44a00*/  LOP3.LUT P5, RZ, R0, 0x400000, RZ, 0xc0, !PT ;  /* 0x0040000000ff7812 */ /* 0x000fc800078ac0ff */
[----:B------:R-:W-:Y:S01]  /*44a10*/  ISETP.LT.OR P5, PT, R24, 0x11, !P5 ;  /* 0x000000111800780c */ /* 0x000fe20006fa1670 */
[----:B----4-:R-:W-:-:S05]  /*44a20*/  FMUL R3, R52, UR4 ;  /* 0x0000000434037c20 */ /* 0x010fca0008400000 */
[----:B------:R-:W-:Y:S01]  /*44a30*/  F2FP.SATFINITE.E4M3.F32.PACK_AB_MERGE_C R3, RZ, R3, RZ ;  /* 0x00000003ff03723e */ /* 0x000fe200048070ff */
[----:B------:R-:W-:Y:S04]  /*44a40*/  BSSY B1, `(.L_x_51) ;  /* 0x0000016000017945 */ /* 0x000fe80003800000 */
[----:B------:R5:W-:Y:S01]  /*44a50*/  @!P6 STG.E.U8 desc[UR8][R8.64+0x11], R3 ;  /* 0x000011030800e986 */ /* 0x000be2000c101108 */
[C---:B------:R-:W-:Y:S02]  /*44a60*/  LOP3.LUT P3, RZ, R2.reuse, 0x200, RZ, 0xc0, !PT ;  /* 0x0000020002ff7812 */ /* 0x040fe4000786c0ff */
[C---:B------:R-:W-:Y:S02]  /*44a70*/  LOP3.LUT P2, RZ, R2.reuse, 0x20, RZ, 0xc0, !PT ;  /* 0x0000002002ff7812 */ /* 0x040fe4000784c0ff */
[----:B------:R-:W-:-:S02]  /*44a80*/  LOP3.LUT P1, RZ, R2, 0x4, RZ, 0xc0, !PT ;  /* 0x0000000402ff7812 */ /* 0x000fc4000782c0ff */
[----:B------:R-:W-:Y:S01]  /*44a90*/  LOP3.LUT P0, RZ, R2, 0x2, RZ, 0xc0, !PT ;  /* 0x0000000202ff7812 */ /* 0x000fe2000780c0ff */
[----:B-----5:R-:W-:-:S05]  /*44aa0*/  FMUL R8, R51, UR4 ;  /* 0x0000000433087c20 */ /* 0x020fca0008400000 */
[----:B------:R-:W-:Y:S01]  /*44ab0*/  F2FP.SATFINITE.E4M3.F32.PACK_AB_MERGE_C R11, RZ, R8, RZ ;  /* 0x00000008ff0b723e */ /* 0x000fe200048070ff */
[----:B--2---:R-:W-:-:S05]  /*44ac0*/  FMUL R3, R50, UR4 ;  /* 0x0000000432037c20 */ /* 0x004fca0008400000 */
[----:B------:R-:W-:Y:S01]  /*44ad0*/  F2FP.SATFINITE.E4M3.F32.PACK_AB_MERGE_C R10, RZ, R3, RZ ;  /* 0x00000003ff0a723e */ /* 0x000fe200048070ff */
        /* <DEDUP_REMOVED lines=12> */
.L_x_52:
[----:B------:R-:W-:Y:S05]  /*44ba0*/  BSYNC B1 ;  /* 0x0000000000017941 */ /* 0x000fea0003800000 */
.L_x_51:
        /* <DEDUP_REMOVED lines=15> */
.L_x_54:
[----:B------:R-:W-:Y:S05]  /*44ca0*/  BSYNC B1 ;  /* 0x0000000000017941 */ /* 0x000fea0003800000 */
.L_x_53:
        /* <DEDUP_REMOVED lines=48> */
.L_x_56:
[----:B------:R-:W-:Y:S05]  /*44fb0*/  BSYNC B1 ;  /* 0x0000000000017941 */ /* 0x000fea0003800000 */
.L_x_55:
        /* <DEDUP_REMOVED lines=15> */
.L_x_58:
[----:B------:R-:W-:Y:S05]  /*450b0*/  BSYNC B1 ;  /* 0x0000000000017941 */ /* 0x000fea0003800000 */
.L_x_57:
[----:B------:R-:W-:Y:S01]  /*450c0*/  LOP3.LUT R2, R2, 0xffffefff, RZ, 0xc0, !PT ;  /* 0xffffefff02027812 */ /* 0x000fe200078ec0ff */
[----:B------:R-:W2:Y:S03]  /*450d0*/  LDL.LU R3, [R1+0x4f0] ;  /* 0x0004f00001037983 */ /* 0x000ea60000300800 */
[----:B------:R-:W-:Y:S01]  /*450e0*/  @P3 LOP3.LUT R2, R2, 0x1000, RZ, 0xfc, !PT ;  /* 0x0000100002023812 */ /* 0x000fe200078efcff */
[----:B------:R-:W3:Y:S01]  /*450f0*/  LDL.LU R56, [R1+0x4f4] ;  /* 0x0004f40001387983 */ /* 0x000ee20000300800 */
[----:B------:R-:W-:Y:S02]  /*45100*/  ISETP.LT.OR P3, PT, R24, 0x21, !P0 ;  /* 0x000000211800780c */ /* 0x000fe40004761670 */
[----:B------:R-:W-:Y:S01]  /*45110*/  LOP3.LUT R0, R0, 0xffdfffff, RZ, 0xc0, !PT ;  /* 0xffdfffff00007812 */ /* 0x000fe200078ec0ff */
[----:B------:R-:W4:Y:S01]  /*45120*/  LDL.LU R55, [R1+0x4f8] ;  /* 0x0004f80001377983 */ /* 0x000f220000300800 */
[----:B------:R-:W-:-:S02]  /*45130*/  LOP3.LUT R2, R2, 0xfffffff7, RZ, 0xc0, !PT ;  /* 0xfffffff702027812 */ /* 0x000fc400078ec0ff */
[----:B------:R-:W-:Y:S01]  /*45140*/  R2UR UR12, R79 ;  /* 0x000000004f0c72ca */ /* 0x000fe200000e0000 */
[----:B------:R-:W5:Y:S06]  /*45150*/  LDL.LU R54, [R1+0x4fc] ;  /* 0x0004fc0001367983 */ /* 0x000f6c0000300800 */
[----:B01----:R-:W0:Y:S01]  /*45160*/  @!P3 LDC.64 R8, c[0x0][0x5c0] ;  /* 0x00017000ff08bb82 */ /* 0x003e220000000a00 */
[----:B------:R-:W-:Y:S01]  /*45170*/  @P3 LOP3.LUT R0, R0, 0x200000, RZ, 0xfc, !PT ;  /* 0x0020000000003812 */ /* 0x000fe200078efcff */
[----:B------:R-:W5:Y:S01]  /*45180*/  LDL.LU R53, [R1+0x500] ;  /* 0x0005000001357983 */ /* 0x000f620000300800 */
[----:B------:R-:W-:Y:S01]  /*45190*/  @P4 LOP3.LUT R2, R2, 0x8, RZ, 0xfc, !PT ;  /* 0x0000000802024812 */ /* 0x000fe200078efcff */
[----:B------:R-:W-:Y:S01]  /*451a0*/  IMAD.U32 R36, RZ, RZ, UR7 ;  /* 0x00000007ff247e24 */ /* 0x000fe2000f8e00ff */
[C---:B------:R-:W-:Y:S01]  /*451b0*/  LOP3.LUT P4, RZ, R0.reuse, 0x2000, RZ, 0xc0, !PT ;  /* 0x0000200000ff7812 */ /* 0x040fe2000788c0ff */
[----:B------:R-:W5:Y:S01]  /*451c0*/  LDL.LU R52, [R1+0x504] ;  /* 0x0005040001347983 */ /* 0x000f620000300800 */
[----:B------:R-:W-:Y:S01]  /*451d0*/  LOP3.LUT R0, R0, 0xfff7ffff, RZ, 0xc0, !PT ;  /* 0xfff7ffff00007812 */ /* 0x000fe200078ec0ff */
[----:B------:R-:W-:Y:S01]  /*451e0*/  IMAD.U32 R37, RZ, RZ, UR6 ;  /* 0x00000006ff257e24 */ /* 0x000fe2000f8e00ff */
[----:B------:R-:W-:Y:S01]  /*451f0*/  LOP3.LUT R2, R2, 0xfffffffd, RZ, 0xc0, !PT ;  /* 0xfffffffd02027812 */ /* 0x000fe200078ec0ff */
[----:B------:R-:W-:-:S02]  /*45200*/  IMAD.U32 R38, RZ, RZ, UR7 ;  /* 0x00000007ff267e24 */ /* 0x000fc4000f8e00ff */
[----:B------:R-:W-:Y:S01]  /*45210*/  IMAD.U32 R39, RZ, RZ, UR6 ;  /* 0x00000006ff277e24 */ /* 0x000fe2000f8e00ff */
[----:B------:R-:W-:Y:S01]  /*45220*/  @P0 LOP3.LUT R2, R2, 0x2, RZ, 0xfc, !PT ;  /* 0x0000000202020812 */ /* 0x000fe200078efcff */
[----:B------:R-:W-:Y:S02]  /*45230*/  IMAD.U32 R40, RZ, RZ, UR7 ;  /* 0x00000007ff287e24 */ /* 0x000fe4000f8e00ff */
[----:B------:R-:W-:Y:S02]  /*45240*/  IMAD.U32 R41, RZ, RZ, UR6 ;  /* 0x00000006ff297e24 */ /* 0x000fe4000f8e00ff */
[----:B------:R-:W-:Y:S02]  /*45250*/  IMAD.U32 R42, RZ, RZ, UR7 ;  /* 0x00000007ff2a7e24 */ /* 0x000fe4000f8e00ff */
[----:B------:R-:W-:Y:S02]  /*45260*/  IMAD.U32 R43, RZ, RZ, UR6 ;  /* 0x00000006ff2b7e24 */ /* 0x000fe4000f8e00ff */
[----:B------:R-:W-:Y:S01]  /*45270*/  IMAD.U32 R44, RZ, RZ, UR7 ;  /* 0x00000007ff2c7e24 */ /* 0x000fe2000f8e00ff */
[----:B0-----:R-:W-:Y:S01]  /*45280*/  @!P3 IADD3 R16, P5, P6, R6, UR7, R8 ;  /* 0x000000070610bc10 */ /* 0x001fe2000febe008 */
[----:B------:R-:W-:-:S02]  /*45290*/  IMAD.U32 R45, RZ, RZ, UR6 ;  /* 0x00000006ff2d7e24 */ /* 0x000fc4000f8e00ff */
[----:B------:R-:W-:Y:S01]  /*452a0*/  IMAD.U32 R46, RZ, RZ, UR7 ;  /* 0x00000007ff2e7e24 */ /* 0x000fe2000f8e00ff */
[----:B------:R-:W-:Y:S01]  /*452b0*/  @!P3 IADD3.X R17, R25, UR6, R9, P5, P6 ;  /* 0x000000061911bc10 */ /* 0x000fe2000afec409 */
[----:B------:R-:W-:Y:S01]  /*452c0*/  IMAD.U32 R47, RZ, RZ, UR6 ;  /* 0x00000006ff2f7e24 */ /* 0x000fe2000f8e00ff */
[----:B------:R-:W-:Y:S01]  /*452d0*/  ISETP.LT.OR P3, PT, R24, 0x22, !P0 ;  /* 0x000000221800780c */ /* 0x000fe20004761670 */
[----:B------:R-:W-:Y:S02]  /*452e0*/  IMAD.U32 R48, RZ, RZ, UR7 ;  /* 0x00000007ff307e24 */ /* 0x000fe4000f8e00ff */
[----:B------:R-:W-:Y:S02]  /*452f0*/  IMAD.U32 R49, RZ, RZ, UR6 ;  /* 0x00000006ff317e24 */ /* 0x000fe4000f8e00ff */
[----:B------:R-:W-:Y:S02]  /*45300*/  IMAD.U32 R50, RZ, RZ, UR7 ;  /* 0x00000007ff327e24 */ /* 0x000fe4000f8e00ff */
[----:B------:R-:W-:-:S06]  /*45310*/  IMAD.U32 R51, RZ, RZ, UR6 ;  /* 0x00000006ff337e24 */ /* 0x000fcc000f8e00ff */
        /* <DEDUP_REMOVED lines=41> */
[----:B--2---:R-:W-:-:S10]  /*455b0*/  FMUL R3, R3, UR4 ;  /* 0x0000000403037c20 */ /* 0x004fd40008400000 */
[----:B------:R-:W0:Y:S01]  /*455c0*/  @!P0 LDC.64 R8, c[0x0][0x5c0] ;  /* 0x00017000ff088b82 */ /* 0x000e220000000a00 */
[----:B------:R-:W-:Y:S02]  /*455d0*/  @P0 LOP3.LUT R0, R0, 0x1000, RZ, 0xfc, !PT ;  /* 0x0000100000000812 */ /* 0x000fe400078efcff */
[----:B------:R-:W-:Y:S02]  /*455e0*/  @P1 LOP3.LUT R2, R2, 0x10, RZ, 0xfc, !PT ;  /* 0x0000001002021812 */ /* 0x000fe400078efcff */
[----:B------:R-:W-:Y:S02]  /*455f0*/  LOP3.LUT R0, R0, 0xfffff7ff, RZ, 0xc0, !PT ;  /* 0xfffff7ff00007812 */ /* 0x000fe400078ec0ff */
        /* <DEDUP_REMOVED lines=22> */
[----:B------:R-:W-:Y:S02]  /*45760*/  LOP3.LUT R0, R0, 0xffffffef, RZ, 0xc0, !PT ;  /* 0xffffffef00007812 */ /* 0x000fe400078ec0ff */
[----:B------:R-:W-:Y:S02]  /*45770*/  LOP3.LUT R2, R2, 0xffffff7f, RZ, 0xc0, !PT ;  /* 0xffffff7f02027812 */ /* 0x000fe400078ec0ff */
[----:B0-----:R-:W-:-:S04]  /*45780*/  @!P0 IADD3 R32, P5, P6, R6, UR12, R8 ;  /* 0x0000000c06208c10 */ /* 0x001fc8000febe008 */
[----:B------:R-:W-:Y:S02]  /*45790*/  @!P0 IADD3.X R33, R25, UR61, R9, P5, P6 ;  /* 0x0000003d19218c10 */ /* 0x000fe4000afec409 */
[----:B------:R-:W0:Y:S01]  /*457a0*/  @!P1 LDC.64 R8, c[0x0][0x5c0] ;  /* 0x00017000ff089b82 */ /* 0x000e220000000a00 */
[----:B------:R-:W-:-:S13]  /*457b0*/  ISETP.LT.OR P0, PT, R24, 0x21, !P2 ;  /* 0x000000211800780c */ /* 0x000fda0005701670 */
[----:B------:R-:W-:-:S04]  /*457c0*/  @P0 LOP3.LUT R0, R0, 0x10, RZ, 0xfc, !PT ;  /* 0x0000001000000812 */ /* 0x000fc800078efcff */
[----:B------:R-:W-:Y:S02]  /*457d0*/  LOP3.LUT R0, R0, 0xfffffff7, RZ, 0xc0, !PT ;  /* 0xfffffff700007812 */ /* 0x000fe400078ec0ff */
[----:B0-----:R-:W-:-:S04]  /*457e0*/  @!P1 IADD3 R34, P5, P6, R6, UR12, R8 ;  /* 0x0000000c06229c10 */ /* 0x001fc8000febe008 */
[----:B------:R-:W-:Y:S02]  /*457f0*/  @!P1 IADD3.X R35, R25, UR61, R9, P5, P6 ;  /* 0x0000003d19239c10 */ /* 0x000fe4000afec409 */
[----:B------:R-:W-:-:S04]  /*45800*/  @!P0 IADD3 R36, P6, P5, R36, UR60, R6 ;  /* 0x0000003c24248c10 */ /* 0x000fc8000fdde006 */
[----:B------:R-:W-:Y:S02]  /*45810*/  @!P0 IADD3.X R37, R37, UR10, R25, P6, P5 ;  /* 0x0000000a25258c10 */ /* 0x000fe4000b7ea419 */
[----:B------:R-:W-:-:S13]  /*45820*/  ISETP.LT.OR P0, PT, R24, 0x22, !P2 ;  /* 0x000000221800780c */ /* 0x000fda0005701670 */
        /* <DEDUP_REMOVED lines=14> */
[----:B------:R-:W-:Y:S02]  /*45910*/  F2FP.SATFINITE.E4M3.F32.PACK_AB_MERGE_C R3, RZ, R3, RZ ;  /* 0x00000003ff03723e */ /* 0x000fe400048070ff */
[----:B------:R-:W-:-:S02]  /*45920*/  @!P4 IADD3.X R45, R45, UR61, R25, P6, P5 ;  /* 0x0000003d2d2dcc10 */ /* 0x000fc4000b7ea419 */
[----:B------:R-:W-:Y:S02]  /*45930*/  ISETP.LT.OR P5, PT, R24, 0x22, !P3 ;  /* 0x000000221800780c */ /* 0x000fe40005fa1670 */
[----:B------:R-:W-:-:S11]  /*45940*/  LOP3.LUT P2, RZ, R0, 0x200000, RZ, 0xc0, !PT ;  /* 0x0020000000ff7812 */ /* 0x000fd6000784c0ff */
        /* <DEDUP_REMOVED lines=8> */
[----:B------:R-:W-:Y:S02]  /*459d0*/  LOP3.LUT R2, R2, 0xfffffdff, RZ, 0xc0, !PT ;  /* 0xfffffdff02027812 */ /* 0x000fe400078ec0ff */
[----:B------:R-:W-:Y:S02]  /*459e0*/  LOP3.LUT P6, RZ, R0, 0x20000, RZ, 0xc0, !PT ;  /* 0x0002000000ff7812 */ /* 0x000fe400078cc0ff */
[----:B------:R-:W-:-:S02]  /*459f0*/  ISETP.LT.OR P0, PT, R24, 0x2a, !P3 ;  /* 0x0000002a1800780c */ /* 0x000fc40005f01670 */
[----:B------:R-:W-:Y:S02]  /*45a00*/  @P3 LOP3.LUT R2, R2, 0x200, RZ, 0xfc, !PT ;  /* 0x0000020002023812 */ /* 0x000fe400078efcff */
[----:B------:R-:W-:Y:S02]  /*45a10*/  ISETP.LT.OR P3, PT, R24, 0x21, !P6 ;  /* 0x000000211800780c */ /* 0x000fe40007761670 */
[----:B------:R-:W-:Y:S02]  /*45a20*/  LOP3.LUT R2, R2, 0xfffffbff, RZ, 0xc0, !PT ;  /* 0xfffffbff02027812 */ /* 0x000fe400078ec0ff */
[----:B------:R-:W-:-:S05]  /*45a30*/  LOP3.LUT P1, RZ, R0, 0x80000, RZ, 0xc0, !PT ;  /* 0x0008000000ff7812 */ /* 0x000fca000782c0ff */
[----:B------:R-:W-:Y:S02]  /*45a40*/  @!P0 IADD3 R50, P4, P5, R50, UR12, R6 ;  /* 0x0000000c32328c10 */ /* 0x000fe4000fd9e006 */
[----:B------:R-:W-:Y:S02]  /*45a50*/  @P0 LOP3.LUT R2, R2, 0x400, RZ, 0xfc, !PT ;  /* 0x0000040002020812 */ /* 0x000fe400078efcff */
[----:B------:R-:W0:Y:S01]  /*45a60*/  @!P3 LDC.64 R8, c[0x0][0x5c0] ;  /* 0x00017000ff08bb82 */ /* 0x000e220000000a00 */
[----:B------:R-:W-:Y:S02]  /*45a70*/  @!P0 IADD3.X R51, R51, UR61, R25, P4, P5 ;  /* 0x0000003d33338c10 */ /* 0x000fe4000a7ea419 */
[----:B------:R-:W-:Y:S02]  /*45a80*/  ISETP.LT.OR P0, PT, R24, 0x22, !P6 ;  /* 0x000000221800780c */ /* 0x000fe40007701670 */
[----:B0-----:R-:W-:-:S05]  /*45a90*/  @!P3 IADD3 R8, P4, R6, R8, RZ ;  /* 0x000000080608b210 */ /* 0x001fca0007f9e0ff */
[----:B------:R-:W-:-:S05]  /*45aa0*/  @!P3 IMAD.X R9, R25, 0x1, R9, P4 ;  /* 0x000000011909b824 */ /* 0x000fca00020e0609 */
[----:B------:R0:W-:Y:S02]  /*45ab0*/  @!P3 STG.E.U8 desc[UR8][R8.64+0x20], R3 ;  /* 0x000020030800b986 */ /* 0x0001e4000c101108 */
[----:B0-----:R-:W0:Y:S01]  /*45ac0*/  @!P0 LDC.64 R8, c[0x0][0x5c0] ;  /* 0x00017000ff088b82 */ /* 0x001e220000000a00 */
[----:B---3--:R-:W-:-:S05]  /*45ad0*/  FMUL R3, R56, UR4 ;  /* 0x0000000438037c20 */ /* 0x008fca0008400000 */
[----:B------:R-:W-:Y:S02]  /*45ae0*/  F2FP.SATFINITE.E4M3.F32.PACK_AB_MERGE_C R3, RZ, R3, RZ ;  /* 0x00000003ff03723e */ /* 0x000fe400048070ff */
[----:B0-----:R-:W-:-:S05]  /*45af0*/  @!P0 IADD3 R8, P3, R6, R8, RZ ;  /* 0x0000000806088210 */ /* 0x001fca0007f7e0ff */
[----:B------:R-:W-:-:S05]  /*45b00*/  @!P0 IMAD.X R9, R25, 0x1, R9, P3 ;  /* 0x0000000119098824 */ /* 0x000fca00018e0609 */
[----:B------:R4:W-:Y:S02]  /*45b10*/  @!P0 STG.E.U8 desc[UR8][R8.64+0x21], R3 ;  /* 0x0000210308008986 */ /* 0x0009e4000c101108 */
[----:B----4-:R-:W-:Y:S02]  /*45b20*/  FMUL R3, R55, UR4 ;  /* 0x0000000437037c20 */ /* 0x010fe40008400000 */
[----:B------:R-:W2:Y:S03]  /*45b30*/  LDL.LU R55, [R1+0x508] ;  /* 0x0005080001377983 */ /* 0x000ea60000300800 */
[----:B------:R-:W-:-:S05]  /*45b40*/  F2FP.SATFINITE.E4M3.F32.PACK_AB_MERGE_C R3, RZ, R3, RZ ;  /* 0x00000003ff03723e */ /* 0x000fca00048070ff */
[----:B------:R5:W-:Y:S02]  /*45b50*/  @!P2 STG.E.U8 desc[UR8][R16.64+0x20], R3 ;  /* 0x000020031000a986 */ /* 0x000be4000c101108 */
[----:B-----5:R-:W-:Y:S02]  /*45b60*/  FMUL R3, R54, UR4 ;  /* 0x0000000436037c20 */ /* 0x020fe40008400000 */
[----:B------:R-:W3:Y:S04]  /*45b70*/  LDL.LU R54, [R1+0x50c] ;  /* 0x00050c0001367983 */ /* 0x000ee80000300800 */
[----:B------:R-:W4:Y:S01]  /*45b80*/  LDL.LU R57, [R1+0x510] ;  /* 0x0005100001397983 */ /* 0x000f220000300800 */
[----:B------:R-:W-:Y:S02]  /*45b90*/  F2FP.SATFINITE.E4M3.F32.PACK_AB_MERGE_C R3, RZ, R3, RZ ;  /* 0x00000003ff03723e */ /* 0x000fe400048070ff */
[----:B------:R-:W-:-:S03]  /*45ba0*/  ISETP.LT.OR P0, PT, R24, 0x29, !P6 ;  /* 0x000000291800780c */ /* 0x000fc60007701670 */
[----:B------:R0:W-:Y:S10]  /*45bb0*/  @!P1 STG.E.U8 desc[UR8][R12.64+0x21], R3 ;  /* 0x000021030c009986 */ /* 0x0001f4000c101108 */
[----:B------:R-:W1:Y:S01]  /*45bc0*/  @!P0 LDC.64 R8, c[0x0][0x5c0] ;  /* 0x00017000ff088b82 */ /* 0x000e620000000a00 */
[----:B0-----:R-:W-:-:S02]  /*45bd0*/  FMUL R3, R53, UR4 ;  /* 0x0000000435037c20 */ /* 0x001fc40008400000 */
[----:B------:R-:W5:Y:S03]  /*45be0*/  LDL.LU R53, [R1+0x514] ;  /* 0x0005140001357983 */ /* 0x000f660000300800 */
[----:B------:R-:W-:Y:S02]  /*45bf0*/  F2FP.SATFINITE.E4M3.F32.PACK_AB_MERGE_C R3, RZ, R3, RZ ;  /* 0x00000003ff03723e */ /* 0x000fe400048070ff */
[----:B-1----:R-:W-:-:S05]  /*45c00*/  @!P0 IADD3 R8, P3, R6, R8, RZ ;  /* 0x0000000806088210 */ /* 0x002fca0007f7e0ff */
[----:B------:R-:W-:-:S05]  /*45c10*/  @!P0 IMAD.X R9, R25, 0x1, R9, P3 ;  /* 0x0000000119098824 */ /* 0x000fca00018e0609 */
[----:B------:R0:W-:Y:S02]  /*45c20*/  @!P0 STG.E.U8 desc[UR8][R8.64+0x28], R3 ;  /* 0x0000280308008986 */ /* 0x0001e4000c101108 */
[----:B0-----:R-:W-:Y:S02]  /*45c30*/  FMUL R3, R52, UR4 ;  /* 0x0000000434037c20 */ /* 0x001fe40008400000 */
[----:B------:R-:W5:Y:S01]  /*45c40*/  LDL.LU R52, [R1+0x518] ;  /* 0x0005180001347983 */ /* 0x000f620000300800 */
[----:B------:R-:W-:Y:S02]  /*45c50*/  ISETP.LT.OR P3, PT, R24, 0x2a, !P6 ;  /* 0x0000002a1800780c */ /* 0x000fe40007761670 */
[----:B------:R-:W-:Y:S01]  /*45c60*/  F2FP.SATFINITE.E4M3.F32.PACK_AB_MERGE_C R3, RZ, R3, RZ ;  /* 0x00000003ff03723e */ /* 0x000fe200048070ff */
[----:B------:R-:W5:Y:S10]  /*45c70*/  LDL.LU R56, [R1+0x51c] ;  /* 0x00051c0001387983 */ /* 0x000f740000300800 */
[----:B------:R-:W0:Y:S01]  /*45c80*/  @!P3 LDC.64 R8, c[0x0][0x5c0] ;  /* 0x00017000ff08bb82 */ /* 0x000e220000000a00 */
[----:B------:R-:W-:-:S02]  /*45c90*/  LOP3.LUT P5, RZ, R0, 0x100000, RZ, 0xc0, !PT ;  /* 0x0010000000ff7812 */ /* 0x000fc400078ac0ff */
[----:B------:R-:W-:Y:S02]  /*45ca0*/  LOP3.LUT P4, RZ, R0, 0x40000, RZ, 0xc0, !PT ;  /* 0x0004000000ff7812 */ /* 0x000fe4000788c0ff */
[----:B0-----:R-:W-:-:S05]  /*45cb0*/  @!P3 IADD3 R8, P6, R6, R8, RZ ;  /* 0x000000080608b210 */ /* 0x001fca0007fde0ff */
[----:B------:R-:W-:-:S05]  /*45cc0*/  @!P3 IMAD.X R9, R25, 0x1, R9, P6 ;  /* 0x000000011909b824 */ /* 0x000fca00030e0609 */
[----:B------:R2:W-:Y:S01]  /*45cd0*/  @!P3 STG.E.U8 desc[UR8][R8.64+0x29], R3 ;  /* 0x000029030800b986 */ /* 0x0005e2000c101108 */
[C---:B------:R-:W-:Y:S02]  /*45ce0*/  LOP3.LUT P2, RZ, R0.reuse, 0x10000, RZ, 0xc0, !PT ;  /* 0x0001000000ff7812 */ /* 0x040fe4000784c0ff */
[----:B------:R-:W-:Y:S01]  /*45cf0*/  LOP3.LUT P1, RZ, R0, 0x8000, RZ, 0xc0, !PT ;  /* 0x0000800000ff7812 */ /* 0x000fe2000782c0ff */
[----:B--2---:R-:W-:Y:S02]  /*45d00*/  FMUL R3, R55, UR4 ;  /* 0x0000000437037c20 */ /* 0x004fe40008400000 */
[----:B------:R-:W2:Y:S03]  /*45d10*/  LDL.LU R55, [R1+0x520] ;  /* 0x0005200001377983 */ /* 0x000ea60000300800 */
[----:B------:R-:W-:-:S05]  /*45d20*/  F2FP.SATFINITE.E4M3.F32.PACK_AB_MERGE_C R3, RZ, R3, RZ ;  /* 0x00000003ff03723e */ /* 0x000fca00048070ff */
[----:B------:R3:W-:Y:S02]  /*45d30*/  @!P5 STG.E.U8 desc[UR8][R26.64+0x28], R3 ;  /* 0x000028031a00d986 */ /* 0x0007e4000c101108 */
[----:B---3--:R-:W-:Y:S02]  /*45d40*/  FMUL R3, R54, UR4 ;  /* 0x0000000436037c20 */ /* 0x008fe40008400000 */
[----:B------:R-:W3:Y:S03]  /*45d50*/  LDL.LU R54, [R1+0x524] ;  /* 0x0005240001367983 */ /* 0x000ee60000300800 */
[----:B------:R-:W-:-:S05]  /*45d60*/  F2FP.SATFINITE.E4M3.F32.PACK_AB_MERGE_C R3, RZ, R3, RZ ;  /* 0x00000003ff03723e */ /* 0x000fca00048070ff */
[----:B------:R4:W-:Y:S02]  /*45d70*/  @!P4 STG.E.U8 desc[UR8][R20.64+0x29], R3 ;  /* 0x000029031400c986 */ /* 0x0009e4000c101108 */
[----:B----4-:R-:W-:-:S05]  /*45d80*/  FMUL R3, R57, UR4 ;  /* 0x0000000439037c20 */ /* 0x010fca0008400000 */
[----:B------:R-:W-:-:S05]  /*45d90*/  F2FP.SATFINITE.E4M3.F32.PACK_AB_MERGE_C R3, RZ, R3, RZ ;  /* 0x00000003ff03723e */ /* 0x000fca00048070ff */
[----:B------:R5:W-:Y:S02]  /*45da0*/  @!P2 STG.E.U8 desc[UR8][R14.64+0x20], R3 ;  /* 0x000020030e00a986 */ /* 0x000be4000c101108 */
[----:B-----5:R-:W-:Y:S02]  /*45db0*/  FMUL R3, R53, UR4 ;  /* 0x0000000435037c20 */ /* 0x020fe40008400000 */
[----:B------:R-:W4:Y:S04]  /*45dc0*/  LDL.LU R53, [R1+0x528] ;  /* 0x0005280001357983 */ /* 0x000f280000300800 */
[----:B------:R-:W5:Y:S01]  /*45dd0*/  LDL.LU R57, [R1+0x52c] ;  /* 0x00052c0001397983 */ /* 0x000f620000300800 */
[----:B------:R-:W-:-:S05]  /*45de0*/  F2FP.SATFINITE.E4M3.F32.PACK_AB_MERGE_C R3, RZ, R3, RZ ;  /* 0x00000003ff03723e */ /* 0x000fca00048070ff */
[----:B------:R0:W-:Y:S02]  /*45df0*/  @!P1 STG.E.U8 desc[UR8][R10.64+0x21], R3 ;  /* 0x000021030a009986 */ /* 0x0001e4000c101108 */
[----:B0-----:R-:W-:Y:S02]  /*45e00*/  FMUL R3, R52, UR4 ;  /* 0x0000000434037c20 */ /* 0x001fe40008400000 */
[----:B------:R-:W5:Y:S01]  /*45e10*/  LDL.LU R52, [R1+0x530] ;  /* 0x0005300001347983 */ /* 0x000f620000300800 */
[----:B------:R-:W-:Y:S02]  /*45e20*/  LOP3.LUT P3, RZ, R0, 0x4000, RZ, 0xc0, !PT ;  /* 0x0000400000ff7812 */ /* 0x000fe4000786c0ff */
[----:B------:R-:W-:-:S11]  /*45e30*/  LOP3.LUT R2, R2, 0xfffff7ff, RZ, 0xc0, !PT ;  /* 0xfffff7ff02027812 */ /* 0x000fd600078ec0ff */
[----:B------:R-:W-:Y:S02]  /*45e40*/  @P3 LOP3.LUT R2, R2, 0x800, RZ, 0xfc, !PT ;  /* 0x0000080002023812 */ /* 0x000fe400078efcff */
[----:B------:R-:W-:-:S13]  /*45e50*/  LOP3.LUT P3, RZ, R0, 0x10, RZ, 0xc0, !PT ;  /* 0x0000001000ff7812 */ /* 0x000fda000786c0ff */
[----:B------:R-:W0:Y:S01]  /*45e60*/  @!P3 LDC.64 R8, c[0x0][0x5c0] ;  /* 0x00017000ff08bb82 */ /* 0x000e220000000a00 */
[----:B------:R-:W-:Y:S02]  /*45e70*/  LOP3.LUT P0, RZ, R0, 0x8, RZ, 0xc0, !PT ;  /* 0x0000000800ff7812 */ /* 0x000fe4000780c0ff */
[----:B------:R-:W-:Y:S02]  /*45e80*/  F2FP.SATFINITE.E4M3.F32.PACK_AB_MERGE_C R3, RZ, R3, RZ ;  /* 0x00000003ff03723e */ /* 0x000fe400048070ff */
[----:B0-----:R-:W-:-:S05]  /*45e90*/  @!P3 IADD3 R8, P1, R36, R8, RZ ;  /* 0x000000082408b210 */ /* 0x001fca0007f3e0ff */
[----:B------:R-:W-:-:S05]  /*45ea0*/  @!P3 IMAD.X R9, R37, 0x1, R9, P1 ;  /* 0x000000012509b824 */ /* 0x000fca00008e0609 */
[----:B------:R0:W-:Y:S02]  /*45eb0*/  @!P3 STG.E.U8 desc[UR8][R8.64+0x20], R3 ;  /* 0x000020030800b986 */ /* 0x0001e4000c101108 */
[----:B0-----:R-:W0:Y:S01]  /*45ec0*/  @!P0 LDC.64 R8, c[0x0][0x5c0] ;  /* 0x00017000ff088b82 */ /* 0x001e220000000a00 */
[----:B------:R-:W-:Y:S01]  /*45ed0*/  LOP3.LUT P5, RZ, R0, 0x4, RZ, 0xc0, !PT ;  /* 0x0000000400ff7812 */ /* 0x000fe200078ac0ff */
[----:B------:R-:W-:Y:S02]  /*45ee0*/  FMUL R3, R56, UR4 ;  /* 0x0000000438037c20 */ /* 0x000fe40008400000 */
[----:B------:R-:W5:Y:S03]  /*45ef0*/  LDL.LU R56, [R1+0x534] ;  /* 0x0005340001387983 */ /* 0x000f660000300800 */
[----:B------:R-:W-:Y:S02]  /*45f00*/  F2FP.SATFINITE.E4M3.F32.PACK_AB_MERGE_C R3, RZ, R3, RZ ;  /* 0x00000003ff03723e */ /* 0x000fe400048070ff */
[----:B0-----:R-:W-:-:S05]  /*45f10*/  @!P0 IADD3 R8, P3, R38, R8, RZ ;  /* 0x0000000826088210 */ /* 0x001fca0007f7e0ff */
[----:B------:R-:W-:Y:S01]  /*45f20*/  @!P0 IMAD.X R9, R39, 0x1, R9, P3 ;  /* 0x0000000127098824 */ /* 0x000fe200018e0609 */
[----:B------:R-:W-:-:S04]  /*45f30*/  LOP3.LUT P3, RZ, R2, 0x800, RZ, 0xc0, !PT ;  /* 0x0000080002ff7812 */ /* 0x000fc8000786c0ff */
[----:B------:R0:W-:Y:S01]  /*45f40*/  @!P0 STG.E.U8 desc[UR8][R8.64+0x21], R3 ;  /* 0x0000210308008986 */ /* 0x0001e2000c101108 */
[C---:B------:R-:W-:Y:S01]  /*45f50*/  LOP3.LUT P6, RZ, R0.reuse, 0x1000, RZ, 0xc0, !PT ;  /* 0x0000100000ff7812 */ /* 0x040fe200078cc0ff */
[----:B0-----:R-:W0:Y:S01]  /*45f60*/  @!P5 LDC.64 R8, c[0x0][0x5c0] ;  /* 0x00017000ff08db82 */ /* 0x001e220000000a00 */
        /* <DEDUP_REMOVED lines=8> */
[----:B------:R4:W-:Y:S01]  /*45ff0*/  @!P6 STG.E.U8 desc[UR8][R18.64+0x29], R3 ;  /* 0x000029031200e986 */ /* 0x0009e2000c101108 */
[----:B0-----:R-:W-:-:S05]  /*46000*/  @!P5 IADD3 R8, P6, R40, R8, RZ ;  /* 0x000000082808d210 */ /* 0x001fca0007fde0ff */
[----:B------:R-:W-:Y:S02]  /*46010*/  @!P5 IMAD.X R9, R41, 0x1, R9, P6 ;  /* 0x000000012909d824 */ /* 0x000fe400030e0609 */
[----:B----4-:R-:W-:Y:S02]  /*46020*/  FMUL R3, R53, UR4 ;  /* 0x0000000435037c20 */ /* 0x010fe40008400000 */
[----:B------:R-:W4:Y:S03]  /*46030*/  LDL.LU R53, [R1+0x540] ;  /* 0x0005400001357983 */ /* 0x000f260000300800 */
[----:B------:R-:W-:-:S05]  /*46040*/  F2FP.SATFINITE.E4M3.F32.PACK_AB_MERGE_C R3, RZ, R3, RZ ;  /* 0x00000003ff03723e */ /* 0x000fca00048070ff */
[----:B------:R0:W-:Y:S02]  /*46050*/  @!P5 STG.E.U8 desc[UR8][R8.64+0x28], R3 ;  /* 0x000028030800d986 */ /* 0x0001e4000c101108 */
[----:B0-----:R-:W0:Y:S01]  /*46060*/  @!P4 LDC.64 R8, c[0x0][0x5c0] ;  /* 0x00017000ff08cb82 */ /* 0x001e220000000a00 */
[----:B-----5:R-:W-:-:S05]  /*46070*/  FMUL R3, R57, UR4 ;  /* 0x0000000439037c20 */ /* 0x020fca0008400000 */
[----:B------:R-:W-:Y:S02]  /*46080*/  F2FP.SATFINITE.E4M3.F32.PACK_AB_MERGE_C R3, RZ, R3, RZ ;  /* 0x00000003ff03723e */ /* 0x000fe400048070ff */
[----:B0-----:R-:W-:-:S05]  /*46090*/  @!P4 IADD3 R8, P5, R42, R8, RZ ;  /* 0x000000082a08c210 */ /* 0x001fca0007fbe0ff */
[----:B------:R-:W-:-:S05]  /*460a0*/  @!P4 IMAD.X R9, R43, 0x1, R9, P5 ;  /* 0x000000012b09c824 */ /* 0x000fca00028e0609 */
[----:B------:R0:W-:Y:S02]  /*460b0*/  @!P4 STG.E.U8 desc[UR8][R8.64+0x29], R3 ;  /* 0x000029030800c986 */ /* 0x0001e4000c101108 */
[----:B0-----:R-:W-:Y:S02]  /*460c0*/  FMUL R3, R52, UR4 ;  /* 0x0000000434037c20 */ /* 0x001fe40008400000 */
[----:B------:R-:W5:Y:S01]  /*460d0*/  LDL.LU R52, [R1+0x544] ;  /* 0x0005440001347983 */ /* 0x000f620000300800 */
[----:B------:R-:W-:-:S03]  /*460e0*/  LOP3.LUT P4, RZ, R2, 0x40, RZ, 0xc0, !PT ;  /* 0x0000004002ff7812 */ /* 0x000fc6000788c0ff */
[----:B------:R-:W5:Y:S01]  /*460f0*/  LDL.LU R57, [R1+0x548] ;  /* 0x0005480001397983 */ /* 0x000f620000300800 */
[----:B------:R-:W-:Y:S02]  /*46100*/  LOP3.LUT P2, RZ, R0, 0x800, RZ, 0xc0, !PT ;  /* 0x0000080000ff7812 */ /* 0x000fe4000784c0ff */
[----:B------:R-:W-:-:S07]  /*46110*/  F2FP.SATFINITE.E4M3.F32.PACK_AB_MERGE_C R3, RZ, R3, RZ ;  /* 0x00000003ff03723e */ /* 0x000fce00048070ff */
[----:B------:R-:W0:Y:S01]  /*46120*/  @!P4 LDC.64 R8, c[0x0][0x5c0] ;  /* 0x00017000ff08cb82 */ /* 0x000e220000000a00 */
[----:B------:R-:W-:-:S03]  /*46130*/  LOP3.LUT P1, RZ, R0, 0x400, RZ, 0xc0, !PT ;  /* 0x0000040000ff7812 */ /* 0x000fc6000782c0ff */
[----:B------:R1:W-:Y:S01]  /*46140*/  @!P2 STG.E.U8 desc[UR8][R30.64+0x20], R3 ;  /* 0x000020031e00a986 */ /* 0x0003e2000c101108 */
[----:B------:R-:W-:Y:S01]  /*46150*/  LOP3.LUT P5, RZ, R2, 0x80, RZ, 0xc0, !PT ;  /* 0x0000008002ff7812 */ /* 0x000fe200078ac0ff */
[----:B-1----:R-:W-:Y:S02]  /*46160*/  FMUL R3, R56, UR4 ;  /* 0x0000000438037c20 */ /* 0x002fe40008400000 */
[----:B------:R-:W5:Y:S03]  /*46170*/  LDL.LU R56, [R1+0x54c] ;  /* 0x00054c0001387983 */ /* 0x000f660000300800 */
[----:B------:R-:W-:-:S05]  /*46180*/  F2FP.SATFINITE.E4M3.F32.PACK_AB_MERGE_C R3, RZ, R3, RZ ;  /* 0x00000003ff03723e */ /* 0x000fca00048070ff */
[----:B------:R2:W-:Y:S01]  /*46190*/  @!P1 STG.E.U8 desc[UR8][R28.64+0x21], R3 ;  /* 0x000021031c009986 */ /* 0x0005e2000c101108 */
[----:B0-----:R-:W-:-:S05]  /*461a0*/  @!P4 IADD3 R8, P1, R44, R8, RZ ;  /* 0x000000082c08c210 */ /* 0x001fca0007f3e0ff */
[----:B------:R-:W-:Y:S02]  /*461b0*/  @!P4 IMAD.X R9, R45, 0x1, R9, P1 ;  /* 0x000000012d09c824 */ /* 0x000fe400008e0609 */
[----:B--2---:R-:W-:Y:S02]  /*461c0*/  FMUL R3, R55, UR4 ;  /* 0x0000000437037c20 */ /* 0x004fe40008400000 */
[----:B------:R-:W2:Y:S03]  /*461d0*/  LDL.LU R55, [R1+0x550] ;  /* 0x0005500001377983 */ /* 0x000ea60000300800 */
[----:B------:R-:W-:-:S05]  /*461e0*/  F2FP.SATFINITE.E4M3.F32.PACK_AB_MERGE_C R3, RZ, R3, RZ ;  /* 0x00000003ff03723e */ /* 0x000fca00048070ff */
[----:B------:R0:W-:Y:S02]  /*461f0*/  @!P4 STG.E.U8 desc[UR8][R8.64+0x20], R3 ;  /* 0x000020030800c986 */ /* 0x0001e4000c101108 */
[----:B0-----:R-:W0:Y:S01]  /*46200*/  @!P5 LDC.64 R8, c[0x0][0x5c0] ;  /* 0x00017000ff08db82 */ /* 0x001e220000000a00 */
[----:B---3--:R-:W-:Y:S02]  /*46210*/  FMUL R3, R54, UR4 ;  /* 0x0000000436037c20 */ /* 0x008fe40008400000 */
[----:B------:R-:W3:Y:S03]  /*46220*/  LDL.LU R54, [R1+0x554] ;  /* 0x0005540001367983 */ /* 0x000ee60000300800 */
[----:B------:R-:W-:Y:S02]  /*46230*/  F2FP.SATFINITE.E4M3.F32.PACK_AB_MERGE_C R3, RZ, R3, RZ ;  /* 0x00000003ff03723e */ /* 0x000fe400048070ff */
[----:B0-----:R-:W-:-:S05]  /*46240*/  @!P5 IADD3 R8, P4, R46, R8, RZ ;  /* 0x000000082e08d210 */ /* 0x001fca0007f9e0ff */
[----:B------:R-:W-:-:S05]  /*46250*/  @!P5 IMAD.X R9, R47, 0x1, R9, P4 ;  /* 0x000000012f09d824 */ /* 0x000fca00020e0609 */
[----:B------:R4:W-:Y:S01]  /*46260*/  @!P5 STG.E.U8 desc[UR8][R8.64+0x21], R3 ;  /* 0x000021030800d986 */ /* 0x0009e2000c101108 */
[----:B------:R-:W-:Y:S01]  /*46270*/  LOP3.LUT P5, RZ, R0, 0x200, RZ, 0xc0, !PT ;  /* 0x0000020000ff7812 */ /* 0x000fe200078ac0ff */
[----:B----4-:R-:W-:Y:S02]  /*46280*/  FMUL R3, R53, UR4 ;  /* 0x0000000435037c20 */ /* 0x010fe40008400000 */
[----:B------:R-:W4:Y:S03]  /*46290*/  LDL.LU R53, [R1+0x558] ;  /* 0x0005580001357983 */ /* 0x000f260000300800 */
[----:B------:R-:W-:-:S07]  /*462a0*/  F2FP.SATFINITE.E4M3.F32.PACK_AB_MERGE_C R3, RZ, R3, RZ ;  /* 0x00000003ff03723e */ /* 0x000fce00048070ff */
[----:B------:R5:W-:Y:S02]  /*462b0*/  @!P5 STG.E.U8 desc[UR8][R32.64+0x28], R3 ;  /* 0x000028032000d986 */ /* 0x000be4000c101108 */
[----:B-----5:R-:W-:Y:S02]  /*462c0*/  FMUL R3, R52, UR4 ;  /* 0x0000000434037c20 */ /* 0x020fe40008400000 */
[----:B------:R-:W5:Y:S01]  /*462d0*/  LDL.LU R52, [R1+0x55c] ;  /* 0x00055c0001347983 */ /* 0x000f620000300800 */
[----:B------:R-:W-:-:S13]  /*462e0*/  LOP3.LUT P6, RZ, R2, 0x100, RZ, 0xc0, !PT ;  /* 0x0000010002ff7812 */ /* 0x000fda00078cc0ff */
[----:B------:R-:W0:Y:S01]  /*462f0*/  @!P6 LDC.64 R8, c[0x0][0x5c0] ;  /* 0x00017000ff08eb82 */ /* 0x000e220000000a00 */
[----:B------:R-:W-:Y:S02]  /*46300*/  LOP3.LUT P0, RZ, R2, 0x400, RZ, 0xc0, !PT ;  /* 0x0000040002ff7812 */ /* 0x000fe4000780c0ff */
[----:B0-----:R-:W-:-:S05]  /*46310*/  @!P6 IADD3 R14, P5, R48, R8, RZ ;  /* 0x00000008300ee210 */ /* 0x001fca0007fbe0ff */
[----:B------:R-:W-:-:S06]  /*46320*/  @!P6 IMAD.X R15, R49, 0x1, R9, P5 ;  /* 0x00000001310fe824 */ /* 0x000fcc00028e0609 */
        /* <DEDUP_REMOVED lines=29> */
[----:B--2---:R-:W-:-:S05]  /*46500*/  FMUL R3, R55, UR4 ;  /* 0x0000000437037c20 */ /* 0x004fca0008400000 */
[----:B------:R-:W-:-:S05]  /*46510*/  F2FP.SATFINITE.E4M3.F32.PACK_AB_MERGE_C R3, RZ, R3, RZ ;  /* 0x00000003ff03723e */ /* 0x000fca00048070ff */
[----:B------:R3:W-:Y:S01]  /*46520*/  @!P5 STG.E.U8 desc[UR8][R12.64+0x20], R3 ;  /* 0x000020030c00d986 */ /* 0x0007e2000c101108 */
[----:B------:R-:W-:-:S04]  /*46530*/  LOP3.LUT P5, RZ, R0, 0x400000, RZ, 0xc0, !PT ;  /* 0x0040000000ff7812 */ /* 0x000fc800078ac0ff */
[----:B------:R-:W-:Y:S01]  /*46540*/  ISETP.LT.OR P5, PT, R24, 0x21, !P5 ;  /* 0x000000211800780c */ /* 0x000fe20006fa1670 */
[----:B---3--:R-:W-:-:S05]  /*46550*/  FMUL R3, R54, UR4 ;  /* 0x0000000436037c20 */ /* 0x008fca0008400000 */
[----:B------:R-:W-:Y:S01]  /*46560*/  F2FP.SATFINITE.E4M3.F32.PACK_AB_MERGE_C R3, RZ, R3, RZ ;  /* 0x00000003ff03723e */ /* 0x000fe200048070ff */
[----:B------:R-:W-:Y:S04]  /*46570*/  BSSY B1, `(.L_x_59) ;  /* 0x0000016000017945 */ /* 0x000fe80003800000 */
[----:B------:R4:W-:Y:S01]  /*46580*/  @!P6 STG.E.U8 desc[UR8][R8.64+0x21], R3 ;  /* 0x000021030800e986 */ /* 0x0009e2000c101108 */
[C---:B------:R-:W-:Y:S02]  /*46590*/  LOP3.LUT P3, RZ, R2.reuse, 0x200, RZ, 0xc0, !PT ;  /* 0x0000020002ff7812 */ /* 0x040fe4000786c0ff */
[C---:B------:R-:W-:Y:S02]  /*465a0*/  LOP3.LUT P2, RZ, R2.reuse, 0x20, RZ, 0xc0, !PT ;  /* 0x0000002002ff7812 */ /* 0x040fe4000784c0ff */
[----:B------:R-:W-:-:S02]  /*465b0*/  LOP3.LUT P1, RZ, R2, 0x4, RZ, 0xc0, !PT ;  /* 0x0000000402ff7812 */ /* 0x000fc4000782c0ff */
[----:B------:R-:W-:Y:S01]  /*465c0*/  LOP3.LUT P0, RZ, R2, 0x2, RZ, 0xc0, !PT ;  /* 0x0000000202ff7812 */ /* 0x000fe2000780c0ff */
[----:B----4-:R-:W-:-:S05]  /*465d0*/  FMUL R8, R53, UR4 ;  /* 0x0000000435087c20 */ /* 0x010fca0008400000 */
[----:B------:R-:W-:Y:S01]  /*465e0*/  F2FP.SATFINITE.E4M3.F32.PACK_AB_MERGE_C R11, RZ, R8, RZ ;  /* 0x00000008ff0b723e */ /* 0x000fe200048070ff */
[----:B-----5:R-:W-:-:S05]  /*465f0*/  FMUL R3, R52, UR4 ;  /* 0x0000000434037c20 */ /* 0x020fca0008400000 */
        /* <DEDUP_REMOVED lines=13> */
.L_x_60:
[----:B------:R-:W-:Y:S05]  /*466d0*/  BSYNC B1 ;  /* 0x0000000000017941 */ /* 0x000fea0003800000 */
.L_x_59:
        /* <DEDUP_REMOVED lines=15> */
.L_x_62:
[----:B------:R-:W-:Y:S05]  /*467d0*/  BSYNC B1 ;  /* 0x0000000000017941 */ /* 0x000fea0003800000 */
.L_x_61:
        /* <DEDUP_REMOVED lines=48> */
.L_x_64:
[----:B------:R-:W-:Y:S05]  /*46ae0*/  BSYNC B1 ;  /* 0x0000000000017941 */ /* 0x000fea0003800000 */
.L_x_63:
        /* <DEDUP_REMOVED lines=15> */
.L_x_66:
[----:B------:R-:W-:Y:S05]  /*46be0*/  BSYNC B1 ;  /* 0x0000000000017941 */ /* 0x000fea0003800000 */
.L_x_65:
        /* <DEDUP_REMOVED lines=353> */
.L_x_68:
[----:B------:R-:W-:Y:S05]  /*48200*/  BSYNC B1 ;  /* 0x0000000000017941 */ /* 0x000fea0003800000 */
.L_x_67:
        /* <DEDUP_REMOVED lines=15> */
.L_x_70:
[----:B------:R-:W-:Y:S05]  /*48300*/  BSYNC B1 ;  /* 0x0000000000017941 */ /* 0x000fea0003800000 */
.L_x_69:
        /* <DEDUP_REMOVED lines=48> */
.L_x_72:
[----:B------:R-:W-:Y:S05]  /*48610*/  BSYNC B1 ;  /* 0x0000000000017941 */ /* 0x000fea0003800000 */
.L_x_71:
        /* <DEDUP_REMOVED lines=15> */
.L_x_74:
[----:B------:R-:W-:Y:S05]  /*48710*/  BSYNC B1 ;  /* 0x0000000000017941 */ /* 0x000fea0003800000 */
.L_x_73:
        /* <DEDUP_REMOVED lines=353> */
.L_x_76:
[----:B------:R-:W-:Y:S05]  /*49d30*/  BSYNC B1 ;  /* 0x0000000000017941 */ /* 0x000fea0003800000 */
.L_x_75:
        /* <DEDUP_REMOVED lines=15> */
.L_x_78:
[----:B------:R-:W-:Y:S05]  /*49e30*/  BSYNC B1 ;  /* 0x0000000000017941 */ /* 0x000fea0003800000 */
.L_x_77:
        /* <DEDUP_REMOVED lines=48> */
.L_x_80:
[----:B------:R-:W-:Y:S05]  /*4a140*/  BSYNC B1 ;  /* 0x0000000000017941 */ /* 0x000fea0003800000 */
.L_x_79:
        /* <DEDUP_REMOVED lines=15> */
.L_x_82:
[----:B------:R-:W-:Y:S05]  /*4a240*/  BSYNC B1 ;  /* 0x0000000000017941 */ /* 0x000fea0003800000 */
.L_x_81:
        /* <DEDUP_REMOVED lines=353> */
.L_x_84:
[----:B------:R-:W-:Y:S05]  /*4b860*/  BSYNC B1 ;  /* 0x0000000000017941 */ /* 0x000fea0003800000 */
.L_x_83:
        /* <DEDUP_REMOVED lines=15> */
.L_x_86:
[----:B------:R-:W-:Y:S05]  /*4b960*/  BSYNC B1 ;  /* 0x0000000000017941 */ /* 0x000fea0003800000 */
.L_x_85:
        /* <DEDUP_REMOVED lines=48> */
.L_x_88:
[----:B------:R-:W-:Y:S05]  /*4bc70*/  BSYNC B1 ;  /* 0x0000000000017941 */ /* 0x000fea0003800000 */
.L_x_87:
        /* <DEDUP_REMOVED lines=15> */
.L_x_90:
[----:B------:R-:W-:Y:S05]  /*4bd70*/  BSYNC B1 ;  /* 0x0000000000017941 */ /* 0x000fea0003800000 */
.L_x_89:
        /* <DEDUP_REMOVED lines=353> */
.L_x_92:
[----:B------:R-:W-:Y:S05]  /*4d390*/  BSYNC B1 ;  /* 0x0000000000017941 */ /* 0x000fea0003800000 */
.L_x_91:
        /* <DEDUP_REMOVED lines=15> */
.L_x_94:
[----:B------:R-:W-:Y:S05]  /*4d490*/  BSYNC B1 ;  /* 0x0000000000017941 */ /* 0x000fea0003800000 */
.L_x_93:
        /* <DEDUP_REMOVED lines=48> */
.L_x_96:
[----:B------:R-:W-:Y:S05]  /*4d7a0*/  BSYNC B1 ;  /* 0x0000000000017941 */ /* 0x000fea0003800000 */
.L_x_95:
        /* <DEDUP_REMOVED lines=15> */
.L_x_98:
[----:B------:R-:W-:Y:S05]  /*4d8a0*/  BSYNC B1 ;  /* 0x0000000000017941 */ /* 0x000fea0003800000 */
.L_x_97:
        /* <DEDUP_REMOVED lines=353> */
.L_x_100:
[----:B------:R-:W-:Y:S05]  /*4eec0*/  BSYNC B1 ;  /* 0x0000000000017941 */ /* 0x000fea0003800000 */
.L_x_99:
        /* <DEDUP_REMOVED lines=15> */
.L_x_102:
[----:B------:R-:W-:Y:S05]  /*4efc0*/  BSYNC B1 ;  /* 0x0000000000017941 */ /* 0x000fea0003800000 */
.L_x_101:
        /* <DEDUP_REMOVED lines=28> */
[----:B-----5:R-:W-:-:S05]  /*4f190*/  FMUL R10, R14, UR4 ;  /* 0x000000040e0a7c20 */ /* 0x020fca0008400000 */
[----:B------:R-:W-:Y:S01]  /*4f1a0*/  F2FP.SATFINITE.E4M3.F32.PACK_AB_MERGE_C R10, RZ, R10, RZ ;  /* 0x0000000aff0a723e */ /* 0x000fe200048070ff */
[----:B---3--:R-:W-:Y:S01]  /*4f1b0*/  FMUL R3, R16, UR4 ;  /* 0x0000000410037c20 */ /* 0x008fe20008400000 */
[----:B----4-:R-:W-:-:S04]  /*4f1c0*/  FMUL R12, R15, UR4 ;  /* 0x000000040f0c7c20 */ /* 0x010fc80008400000 */
[----:B------:R-:W-:Y:S02]  /*4f1d0*/  F2FP.SATFINITE.E4M3.F32.PACK_AB_MERGE_C R3, RZ, R3, RZ ;  /* 0x00000003ff03723e */ /* 0x000fe400048070ff */
[----:B------:R-:W-:-:S03]  /*4f1e0*/  F2FP.SATFINITE.E4M3.F32.PACK_AB_MERGE_C R12, RZ, R12, RZ ;  /* 0x0000000cff0c723e */ /* 0x000fc600048070ff */
[----:B------:R0:W-:Y:S01]  /*4f1f0*/  @!P5 STG.E.U8 desc[UR8][R8.64+0x79], R3 ;  /* 0x000079030800d986 */ /* 0x0001e2000c101108 */
[----:B------:R-:W-:-:S13]  /*4f200*/  ISETP.LT.OR P5, PT, R24, 0x79, !P6 ;  /* 0x000000791800780c */ /* 0x000fda00077a1670 */
[----:B0-----:R-:W-:Y:S05]  /*4f210*/  @P5 BRA `(.L_x_104) ;  /* 0x00000000002c5947 */ /* 0x001fea0003800000 */
[----:B------:R-:W-:Y:S01]  /*4f220*/  IMAD.MOV.U32 R8, RZ, RZ, R6 ;  /* 0x000000ffff087224 */ /* 0x000fe200078e0006 */
[----:B------:R-:W-:Y:S01]  /*4f230*/  ULDC.64 UR12, c[0x0][0x5c0] ;  /* 0x00017000000c7ab9 */ /* 0x000fe20000000a00 */
[----:B------:R-:W-:Y:S02]  /*4f240*/  IMAD.MOV.U32 R9, RZ, RZ, R25 ;  /* 0x000000ffff097224 */ /* 0x000fe400078e0019 */
[----:B------:R-:W-:Y:S02]  /*4f250*/  IMAD R3, R5, 0x180, RZ ;  /* 0x0000018005037824 */ /* 0x000fe400078e02ff */
[----:B------:R-:W-:-:S04]  /*4f260*/  IMAD.WIDE.U32 R8, R4, 0x180, R8 ;  /* 0x0000018004087825 */ /* 0x000fc800078e0008 */
[----:B------:R-:W-:Y:S02]  /*4f270*/  IMAD.U32 R11, RZ, RZ, UR12 ;  /* 0x0000000cff0b7e24 */ /* 0x000fe4000f8e00ff */
[----:B------:R-:W-:Y:S02]  /*4f280*/  IMAD.IADD R3, R9, 0x1, R3 ;  /* 0x0000000109037824 */ /* 0x000fe400078e0203 */
[----:B------:R-:W-:Y:S01]  /*4f290*/  IMAD.U32 R9, RZ, RZ, UR13 ;  /* 0x0000000dff097e24 */ /* 0x000fe2000f8e00ff */
[----:B------:R-:W-:-:S04]  /*4f2a0*/  IADD3 R8, P5, P6, R8, UR7, R11 ;  /* 0x0000000708087c10 */ /* 0x000fc8000febe00b */
[----:B------:R-:W-:-:S05]  /*4f2b0*/  IADD3.X R9, R3, UR6, R9, P5, P6 ;  /* 0x0000000603097c10 */ /* 0x000fca000afec409 */
[----:B------:R0:W-:Y:S04]  /*4f2c0*/  STG.E.U8 desc[UR8][R8.64+0x78], R12 ;  /* 0x0000780c08007986 */ /* 0x0001e8000c101108 */
.L_x_104:
[----:B------:R-:W-:Y:S05]  /*4f2d0*/  BSYNC B1 ;  /* 0x0000000000017941 */ /* 0x000fea0003800000 */
.L_x_103:
[----:B------:R-:W-:Y:S01]  /*4f2e0*/  LOP3.LUT P5, RZ, R0, 0x400000, RZ, 0xc0, !PT ;  /* 0x0040000000ff7812 */ /* 0x000fe200078ac0ff */
[----:B------:R-:W-:Y:S03]  /*4f2f0*/  BSSY B1, `(.L_x_105) ;  /* 0x000000e000017945 */ /* 0x000fe60003800000 */
[----:B------:R-:W-:-:S13]  /*4f300*/  ISETP.LT.OR P5, PT, R24, 0x7a, !P5 ;  /* 0x0000007a1800780c */ /* 0x000fda0006fa1670 */
[----:B------:R-:W-:Y:S05]  /*4f310*/  @P5 BRA `(.L_x_106) ;  /* 0x00000000002c5947 */ /* 0x000fea0003800000 */
[----:B0-----:R-:W-:Y:S01]  /*4f320*/  IMAD.MOV.U32 R8, RZ, RZ, R6 ;  /* 0x000000ffff087224 */ /* 0x001fe200078e0006 */
        /* <DEDUP_REMOVED lines=10> */
.L_x_106:
[----:B------:R-:W-:Y:S05]  /*4f3d0*/  BSYNC B1 ;  /* 0x0000000000017941 */ /* 0x000fea0003800000 */
.L_x_105:
        /* <DEDUP_REMOVED lines=226> */
[----:B------:R-:W-:Y:S01]  /*50200*/  FMUL R3, R56, UR4 ;  /* 0x0000000438037c20 */ /* 0x000fe20008400000 */
[----:B------:R-:W-:Y:S01]  /*50210*/  LOP3.LUT P6, RZ, R0, 0x1000, RZ, 0xc0, !PT ;  /* 0x0000100000ff7812 */ /* 0x000fe200078cc0ff */
[----:B------:R-:W5:Y:S03]  /*50220*/  LDL.LU R56, [R1+0x834] ;  /* 0x0008340001387983 */ /* 0x000f660000300800 */
[----:B------:R-:W-:Y:S02]  /*50230*/  F2FP.SATFINITE.E4M3.F32.PACK_AB_MERGE_C R3, RZ, R3, RZ ;  /* 0x00000003ff03723e */ /* 0x000fe400048070ff */
[----:B0-----:R-:W-:-:S05]  /*50240*/  @!P0 IADD3 R8, P3, R38, R8, RZ ;  /* 0x0000000826088210 */ /* 0x001fca0007f7e0ff */
[----:B------:R-:W-:Y:S01]  /*50250*/  @!P0 IMAD.X R9, R39, 0x1, R9, P3 ;  /* 0x0000000127098824 */ /* 0x000fe200018e0609 */
[----:B------:R-:W-:-:S04]  /*50260*/  LOP3.LUT P3, RZ, R2, 0x800, RZ, 0xc0, !PT ;  /* 0x0000080002ff7812 */ /* 0x000fc8000786c0ff */
[----:B------:R0:W-:Y:S02]  /*50270*/  @!P0 STG.E.U8 desc[UR8][R8.64+0x81], R3 ;  /* 0x0000810308008986 */ /* 0x0001e4000c101108 */
        /* <DEDUP_REMOVED lines=23> */
[----:B------:R-:W5:Y:S04]  /*503f0*/  LDL.LU R52, [R1+0x844] ;  /* 0x0008440001347983 */ /* 0x000f680000300800 */
[----:B------:R-:W5:Y:S01]  /*50400*/  LDL.LU R57, [R1+0x848] ;  /* 0x0008480001397983 */ /* 0x000f620000300800 */
[----:B------:R-:W-:Y:S02]  /*50410*/  LOP3.LUT P2, RZ, R0, 0x800, RZ, 0xc0, !PT ;  /* 0x0000080000ff7812 */ /* 0x000fe4000784c0ff */
[----:B------:R-:W-:-:S02]  /*50420*/  LOP3.LUT P4, RZ, R2, 0x40, RZ, 0xc0, !PT ;  /* 0x0000004002ff7812 */ /* 0x000fc4000788c0ff */
[----:B------:R-:W-:Y:S02]  /*50430*/  F2FP.SATFINITE.E4M3.F32.PACK_AB_MERGE_C R3, RZ, R3, RZ ;  /* 0x00000003ff03723e */ /* 0x000fe400048070ff */
[----:B------:R-:W-:-:S07]  /*50440*/  LOP3.LUT P1, RZ, R0, 0x400, RZ, 0xc0, !PT ;  /* 0x0000040000ff7812 */ /* 0x000fce000782c0ff */
[----:B------:R0:W-:Y:S02]  /*50450*/  @!P2 STG.E.U8 desc[UR8][R30.64+0x80], R3 ;  /* 0x000080031e00a986 */ /* 0x0001e4000c101108 */
[----:B------:R-:W1:Y:S01]  /*50460*/  @!P4 LDC.64 R8, c[0x0][0x5c0] ;  /* 0x00017000ff08cb82 */ /* 0x000e620000000a00 */
[----:B0-----:R-:W-:Y:S02]  /*50470*/  FMUL R3, R56, UR4 ;  /* 0x0000000438037c20 */ /* 0x001fe40008400000 */
[----:B------:R-:W5:Y:S03]  /*50480*/  LDL.LU R56, [R1+0x84c] ;  /* 0x00084c0001387983 */ /* 0x000f660000300800 */
[----:B------:R-:W-:-:S05]  /*50490*/  F2FP.SATFINITE.E4M3.F32.PACK_AB_MERGE_C R3, RZ, R3, RZ ;  /* 0x00000003ff03723e */ /* 0x000fca00048070ff */
[----:B------:R2:W-:Y:S01]  /*504a0*/  @!P1 STG.E.U8 desc[UR8][R28.64+0x81], R3 ;  /* 0x000081031c009986 */ /* 0x0005e2000c101108 */
[----:B-1----:R-:W-:-:S05]  /*504b0*/  @!P4 IADD3 R8, P1, R44, R8, RZ ;  /* 0x000000082c08c210 */ /* 0x002fca0007f3e0ff */
[----:B------:R-:W-:Y:S01]  /*504c0*/  @!P4 IMAD.X R9, R45, 0x1, R9, P1 ;  /* 0x000000012d09c824 */ /* 0x000fe200008e0609 */
[----:B------:R-:W-:Y:S01]  /*504d0*/  LOP3.LUT P5, RZ, R2, 0x80, RZ, 0xc0, !PT ;  /* 0x0000008002ff7812 */ /* 0x000fe200078ac0ff */
[----:B--2---:R-:W-:Y:S02]  /*504e0*/  FMUL R3, R55, UR4 ;  /* 0x0000000437037c20 */ /* 0x004fe40008400000 */
[----:B------:R-:W2:Y:S01]  /*504f0*/  LDL.LU R55, [R1+0x850] ;  /* 0x0008500001377983 */ /* 0x000ea20000300800 */
[----:B---3--:R-:W-:-:S03]  /*50500*/  FMUL R10, R54, UR4 ;  /* 0x00000004360a7c20 */ /* 0x008fc60008400000 */
[----:B------:R-:W3:Y:S01]  /*50510*/  LDL.LU R54, [R1+0x854] ;  /* 0x0008540001367983 */ /* 0x000ee20000300800 */
[----:B------:R-:W-:Y:S02]  /*50520*/  F2FP.SATFINITE.E4M3.F32.PACK_AB_MERGE_C R3, RZ, R3, RZ ;  /* 0x00000003ff03723e */ /* 0x000fe400048070ff */
[----:B------:R-:W-:-:S03]  /*50530*/  F2FP.SATFINITE.E4M3.F32.PACK_AB_MERGE_C R11, RZ, R10, RZ ;  /* 0x0000000aff0b723e */ /* 0x000fc600048070ff */
[----:B------:R0:W-:Y:S02]  /*50540*/  @!P4 STG.E.U8 desc[UR8][R8.64+0x80], R3 ;  /* 0x000080030800c986 */ /* 0x0001e4000c101108 */
[----:B0-----:R-:W0:Y:S01]  /*50550*/  @!P5 LDC.64 R8, c[0x0][0x5c0] ;  /* 0x00017000ff08db82 */ /* 0x001e220000000a00 */
[----:B----4-:R-:W-:Y:S02]  /*50560*/  FMUL R10, R53, UR4 ;  /* 0x00000004350a7c20 */ /* 0x010fe40008400000 */
[----:B------:R-:W4:Y:S01]  /*50570*/  LDL.LU R53, [R1+0x858] ;  /* 0x0008580001357983 */ /* 0x000f220000300800 */
[----:B-----5:R-:W-:-:S03]  /*50580*/  FMUL R3, R52, UR4 ;  /* 0x0000000434037c20 */ /* 0x020fc60008400000 */
[----:B------:R-:W5:Y:S01]  /*50590*/  LDL.LU R52, [R1+0x85c] ;  /* 0x00085c0001347983 */ /* 0x000f620000300800 */
[----:B------:R-:W-:Y:S02]  /*505a0*/  LOP3.LUT P6, RZ, R2, 0x100, RZ, 0xc0, !PT ;  /* 0x0000010002ff7812 */ /* 0x000fe400078cc0ff */
[----:B0-----:R-:W-:-:S05]  /*505b0*/  @!P5 IADD3 R8, P4, R46, R8, RZ ;  /* 0x000000082e08d210 */ /* 0x001fca0007f9e0ff */
[----:B------:R-:W-:-:S05]  /*505c0*/  @!P5 IMAD.X R9, R47, 0x1, R9, P4 ;  /* 0x000000012f09d824 */ /* 0x000fca00020e0609 */
[----:B------:R0:W-:Y:S01]  /*505d0*/  @!P5 STG.E.U8 desc[UR8][R8.64+0x81], R11 ;  /* 0x0000810b0800d986 */ /* 0x0001e2000c101108 */
[----:B------:R-:W-:Y:S01]  /*505e0*/  LOP3.LUT P5, RZ, R0, 0x200, RZ, 0xc0, !PT ;  /* 0x0000020000ff7812 */ /* 0x000fe200078ac0ff */
[----:B0-----:R-:W0:Y:S01]  /*505f0*/  @!P6 LDC.64 R8, c[0x0][0x5c0] ;  /* 0x00017000ff08eb82 */ /* 0x001e220000000a00 */
[----:B------:R-:W-:Y:S02]  /*50600*/  LOP3.LUT P0, RZ, R2, 0x400, RZ, 0xc0, !PT ;  /* 0x0000040002ff7812 */ /* 0x000fe4000780c0ff */
[----:B------:R-:W-:-:S09]  /*50610*/  F2FP.SATFINITE.E4M3.F32.PACK_AB_MERGE_C R13, RZ, R10, RZ ;  /* 0x0000000aff0d723e */ /* 0x000fd200048070ff */
[----:B------:R1:W-:Y:S01]  /*50620*/  @!P5 STG.E.U8 desc[UR8][R32.64+0x88], R13 ;  /* 0x0000880d2000d986 */ /* 0x0003e2000c101108 */
[----:B0-----:R-:W-:-:S05]  /*50630*/  @!P6 IADD3 R14, P5, R48, R8, RZ ;  /* 0x00000008300ee210 */ /* 0x001fca0007fbe0ff */
[----:B------:R-:W-:Y:S02]  /*50640*/  @!P6 IMAD.X R15, R49, 0x1, R9, P5 ;  /* 0x00000001310fe824 */ /* 0x000fe400028e0609 */
        /* <DEDUP_REMOVED lines=11> */
[----:B------:R-:W-:Y:S01]  /*50700*/  @!P1 STG.E.U8 desc[UR8][R34.64+0x89], R19 ;  /* 0x0000891322009986 */ /* 0x000fe2000c101108 */
[----:B------:R-:W-:Y:S01]  /*50710*/  @!P5 IMAD R3, R5, 0x180, RZ ;  /* 0x000001800503d824 */ /* 0x000fe200078e02ff */
[----:B0-----:R-:W-:-:S04]  /*50720*/  @!P5 IADD3 R12, P1, R10, R8, RZ ;  /* 0x000000080a0cd210 */ /* 0x001fc80007f3e0ff */
[----:B-1----:R-:W-:Y:S01]  /*50730*/  @!P5 IADD3.X R13, R9, R11, R3, P1, !PT ;  /* 0x0000000b090dd210 */ /* 0x002fe20000ffe403 */
        /* <DEDUP_REMOVED lines=10> */
[----:B------:R-:W-:Y:S01]  /*507e0*/  @!P6 IADD3.X R9, R11, R9, R3, P1, !PT ;  /* 0x000000090b09e210 */ /* 0x000fe20000ffe403 */
[----:B------:R-:W-:-:S05]  /*507f0*/  FMUL R3, R56, UR4 ;  /* 0x0000000438037c20 */ /* 0x000fca0008400000 */
[----:B------:R-:W-:Y:S01]  /*50800*/  F2FP.SATFINITE.E4M3.F32.PACK_AB_MERGE_C R11, RZ, R3, RZ ;  /* 0x00000003ff0b723e */ /* 0x000fe200048070ff */
[----:B--2---:R-:W-:-:S05]  /*50810*/  FMUL R3, R55, UR4 ;  /* 0x0000000437037c20 */ /* 0x004fca0008400000 */
[----:B0-----:R-:W-:Y:S01]  /*50820*/  F2FP.SATFINITE.E4M3.F32.PACK_AB_MERGE_C R15, RZ, R3, RZ ;  /* 0x00000003ff0f723e */ /* 0x001fe200048070ff */
[----:B---3--:R-:W-:Y:S01]  /*50830*/  FMUL R3, R54, UR4 ;  /* 0x0000000436037c20 */ /* 0x008fe20008400000 */
[----:B------:R0:W-:Y:S04]  /*50840*/  @!P0 STG.E.U8 desc[UR8][R16.64+0x89], R11 ;  /* 0x0000890b10008986 */ /* 0x0001e8000c101108 */
[----:B------:R-:W-:Y:S01]  /*50850*/  F2FP.SATFINITE.E4M3.F32.PACK_AB_MERGE_C R19, RZ, R3, RZ ;  /* 0x00000003ff13723e */ /* 0x000fe200048070ff */
[----:B------:R0:W-:Y:S01]  /*50860*/  @!P5 STG.E.U8 desc[UR8][R12.64+0x80], R15 ;  /* 0x0000800f0c00d986 */ /* 0x0001e2000c101108 */
[----:B------:R-:W-:-:S03]  /*50870*/  LOP3.LUT P5, RZ, R0, 0x400000, RZ, 0xc0, !PT ;  /* 0x0040000000ff7812 */ /* 0x000fc600078ac0ff */
[----:B------:R0:W-:Y:S01]  /*50880*/  @!P6 STG.E.U8 desc[UR8][R8.64+0x81], R19 ;  /* 0x000081130800e986 */ /* 0x0001e2000c101108 */
[----:B------:R-:W-:Y:S01]  /*50890*/  ISETP.LT.OR P5, PT, R24, 0x81, !P5 ;  /* 0x000000811800780c */ /* 0x000fe20006fa1670 */
[----:B------:R-:W-:Y:S01]  /*508a0*/  BSSY B1, `(.L_x_107) ;  /* 0x0000015000017945 */ /* 0x000fe20003800000 */
[C---:B------:R-:W-:Y:S02]  /*508b0*/  LOP3.LUT P3, RZ, R2.reuse, 0x200, RZ, 0xc0, !PT ;  /* 0x0000020002ff7812 */ /* 0x040fe4000786c0ff */
[C---:B------:R-:W-:Y:S02]  /*508c0*/  LOP3.LUT P2, RZ, R2.reuse, 0x20, RZ, 0xc0, !PT ;  /* 0x0000002002ff7812 */ /* 0x040fe4000784c0ff */
[C---:B------:R-:W-:Y:S02]  /*508d0*/  LOP3.LUT P1, RZ, R2.reuse, 0x4, RZ, 0xc0, !PT ;  /* 0x0000000402ff7812 */ /* 0x040fe4000782c0ff */
[----:B------:R-:W-:Y:S01]  /*508e0*/  LOP3.LUT P0, RZ, R2, 0x2, RZ, 0xc0, !PT ;  /* 0x0000000202ff7812 */ /* 0x000fe2000780c0ff */
[----:B----4-:R-:W-:-:S05]  /*508f0*/  FMUL R3, R53, UR4 ;  /* 0x0000000435037c20 */ /* 0x010fca0008400000 */
[----:B------:R-:W-:Y:S01]  /*50900*/  F2FP.SATFINITE.E4M3.F32.PACK_AB_MERGE_C R21, RZ, R3, RZ ;  /* 0x00000003ff15723e */ /* 0x000fe200048070ff */
[----:B-----5:R-:W-:-:S05]  /*50910*/  FMUL R10, R52, UR4 ;  /* 0x00000004340a7c20 */ /* 0x020fca0008400000 */
[----:B------:R-:W-:Y:S01]  /*50920*/  F2FP.SATFINITE.E4M3.F32.PACK_AB_MERGE_C R3, RZ, R10, RZ ;  /* 0x0000000aff03723e */ /* 0x000fe200048070ff */
[----:B0-----:R-:W-:Y:S06]  /*50930*/  @P5 BRA `(.L_x_108) ;  /* 0x00000000002c5947 */ /* 0x001fec0003800000 */
[----:B------:R-:W-:Y:S01]  /*50940*/  IMAD.MOV.U32 R8, RZ, RZ, R6 ;  /* 0x000000ffff087224 */ /* 0x000fe200078e0006 */
[----:B------:R-:W-:Y:S01]  /*50950*/  ULDC.64 UR12, c[0x0][0x5c0] ;  /* 0x00017000000c7ab9 */ /* 0x000fe20000000a00 */
[----:B------:R-:W-:Y:S02]  /*50960*/  IMAD.MOV.U32 R9, RZ, RZ, R25 ;  /* 0x000000ffff097224 */ /* 0x000fe400078e0019 */
[----:B------:R-:W-:Y:S02]  /*50970*/  IMAD R11, R5, 0x180, RZ ;  /* 0x00000180050b7824 */ /* 0x000fe400078e02ff */
[----:B------:R-:W-:-:S04]  /*50980*/  IMAD.WIDE.U32 R8, R4, 0x180, R8 ;  /* 0x0000018004087825 */ /* 0x000fc800078e0008 */
[----:B------:R-:W-:Y:S02]  /*50990*/  IMAD.U32 R13, RZ, RZ, UR12 ;  /* 0x0000000cff0d7e24 */ /* 0x000fe4000f8e00ff */
[----:B------:R-:W-:Y:S02]  /*509a0*/  IMAD.U32 R10, RZ, RZ, UR13 ;  /* 0x0000000dff0a7e24 */ /* 0x000fe4000f8e00ff */
[----:B------:R-:W-:Y:S01]  /*509b0*/  IMAD.IADD R11, R9, 0x1, R11 ;  /* 0x00000001090b7824 */ /* 0x000fe200078e020b */
[----:B------:R-:W-:-:S04]  /*509c0*/  IADD3 R8, P5, P6, R8, UR7, R13 ;  /* 0x0000000708087c10 */ /* 0x000fc8000febe00d */
[----:B------:R-:W-:-:S05]  /*509d0*/  IADD3.X R9, R11, UR6, R10, P5, P6 ;  /* 0x000000060b097c10 */ /* 0x000fca000afec40a */
[----:B------:R0:W-:Y:S04]  /*509e0*/  STG.E.U8 desc[UR8][R8.64+0x80], R21 ;  /* 0x0000801508007986 */ /* 0x0001e8000c101108 */
.L_x_108:
[----:B------:R-:W-:Y:S05]  /*509f0*/  BSYNC B1 ;  /* 0x0000000000017941 */ /* 0x000fea0003800000 */
.L_x_107:
        /* <DEDUP_REMOVED lines=15> */
.L_x_110:
[----:B------:R-:W-:Y:S05]  /*50af0*/  BSYNC B1 ;  /* 0x0000000000017941 */ /* 0x000fea0003800000 */
.L_x_109:
[----:B------:R-:W2:Y:S04]  /*50b00*/  LDL.LU R18, [R1+0x860] ;  /* 0x0008600001127983 */ /* 0x000ea80000300800 */
[----:B------:R-:W3:Y:S04]  /*50b10*/  LDL.LU R15, [R1+0x864] ;  /* 0x00086400010f7983 */ /* 0x000ee80000300800 */
[----:B------:R-:W4:Y:S04]  /*50b20*/  LDL.LU R17, [R1+0x868] ;  /* 0x0008680001117983 */ /* 0x000f280000300800 */
[----:B------:R-:W5:Y:S01]  /*50b30*/  LDL.LU R16, [R1+0x86c] ;  /* 0x00086c0001107983 */ /* 0x000f620000300800 */
[----:B------:R-:W-:Y:S01]  /*50b40*/  ISETP.LT.OR P6, PT, R24, 0x89, !P4 ;  /* 0x000000891800780c */ /* 0x000fe200067c1670 */
[----:B------:R-:W-:Y:S01]  /*50b50*/  BSSY B1, `(.L_x_111) ;  /* 0x000002a000017945 */ /* 0x000fe20003800000 */
[----:B------:R-:W-:-:S11]  /*50b60*/  P2R R14, PR, RZ, 0x1 ;  /* 0x00000001ff0e7803 */ /* 0x000fd60000000000 */
        /* <DEDUP_REMOVED lines=15> */
[----:B------:R-:W-:Y:S01]  /*50c60*/  ISETP.NE.AND P0, PT, R14, RZ, PT ;  /* 0x000000ff0e00720c */ /* 0x000fe20003f05270 */
[----:B--2---:R-:W-:-:S05]  /*50c70*/  FMUL R3, R18, UR4 ;  /* 0x0000000412037c20 */ /* 0x004fca0008400000 */
[----:B------:R-:W-:Y:S01]  /*50c80*/  F2FP.SATFINITE.E4M3.F32.PACK_AB_MERGE_C R11, RZ, R3, RZ ;  /* 0x00000003ff0b723e */ /* 0x000fe200048070ff */
[----:B---3--:R-:W-:-:S04]  /*50c90*/  FMUL R3, R15, UR4 ;  /* 0x000000040f037c20 */ /* 0x008fc80008400000 */
[----:B------:R0:W-:Y:S01]  /*50ca0*/  @!P6 STG.E.U8 desc[UR8][R12.64+0x88], R11 ;  /* 0x0000880b0c00e986 */ /* 0x0001e2000c101108 */
[----:B------:R-:W-:Y:S01]  /*50cb0*/  F2FP.SATFINITE.E4M3.F32.PACK_AB_MERGE_C R15, RZ, R3, RZ ;  /* 0x00000003ff0f723e */ /* 0x000fe200048070ff */
[----:B----4-:R-:W-:Y:S01]  /*50cc0*/  FMUL R3, R17, UR4 ;  /* 0x0000000411037c20 */ /* 0x010fe20008400000 */
[----:B------:R-:W-:Y:S01]  /*50cd0*/  LOP3.LUT P6, RZ, R0, 0x400000, RZ, 0xc0, !PT ;  /* 0x0040000000ff7812 */ /* 0x000fe200078cc0ff */
[----:B-----5:R-:W-:Y:S02]  /*50ce0*/  FMUL R10, R16, UR4 ;  /* 0x00000004100a7c20 */ /* 0x020fe40008400000 */
[----:B------:R0:W-:Y:S01]  /*50cf0*/  @!P5 STG.E.U8 desc[UR8][R8.64+0x89], R15 ;  /* 0x0000890f0800d986 */ /* 0x0001e2000c101108 */
[----:B------:R-:W-:Y:S02]  /*50d00*/  ISETP.LT.OR P5, PT, R24, 0x89, !P6 ;  /* 0x000000891800780c */ /* 0x000fe400077a1670 */
[----:B------:R-:W-:Y:S02]  /*50d10*/  F2FP.SATFINITE.E4M3.F32.PACK_AB_MERGE_C R3, RZ, R3, RZ ;  /* 0x00000003ff03723e */ /* 0x000fe400048070ff */
[----:B------:R-:W-:-:S09]  /*50d20*/  F2FP.SATFINITE.E4M3.F32.PACK_AB_MERGE_C R17, RZ, R10, RZ ;  /* 0x0000000aff11723e */ /* 0x000fd200048070ff */
[----:B0-----:R-:W-:Y:S05]  /*50d30*/  @P5 BRA `(.L_x_112) ;  /* 0x00000000002c5947 */ /* 0x001fea0003800000 */
        /* <DEDUP_REMOVED lines=11> */
.L_x_112:
[----:B------:R-:W-:Y:S05]  /*50df0*/  BSYNC B1 ;  /* 0x0000000000017941 */ /* 0x000fea0003800000 */
.L_x_111:
        /* <DEDUP_REMOVED lines=15> */
.L_x_114:
[----:B------:R-:W-:Y:S05]  /*50ef0*/  BSYNC B1 ;  /* 0x0000000000017941 */ /* 0x000fea0003800000 */
.L_x_113:
[----:B0-----:R-:W-:Y:S01]  /*50f00*/  P2R R3, PR, RZ, 0x8 ;  /* 0x00000008ff037803 */ /* 0x001fe20000000000 */
[----:B------:R-:W2:Y:S01]  /*50f10*/  LDL.LU R46, [R1+0x870] ;  /* 0x00087000012e7983 */ /* 0x000ea20000300800 */
[----:B------:R-:W-:Y:S02]  /*50f20*/  ISETP.LT.OR P3, PT, R24, 0x91, !P0 ;  /* 0x000000911800780c */ /* 0x000fe40004761670 */
[----:B------:R-:W-:Y:S01]  /*50f30*/  LOP3.LUT R0, R0, 0xffdfffff, RZ, 0xc0, !PT ;  /* 0xffdfffff00007812 */ /* 0x000fe200078ec0ff */
[----:B------:R-:W3:Y:S01]  /*50f40*/  LDL.LU R56, [R1+0x874] ;  /* 0x0008740001387983 */ /* 0x000ee20000300800 */
[----:B------:R-:W-:Y:S02]  /*50f50*/  LOP3.LUT R2, R2, 0xfffffff7, RZ, 0xc0, !PT ;  /* 0xfffffff702027812 */ /* 0x000fe400078ec0ff */
[----:B------:R-:W-:Y:S01]  /*50f60*/  R2UR UR12, R79 ;  /* 0x000000004f0c72ca */ /* 0x000fe200000e0000 */
[----:B------:R-:W4:Y:S06]  /*50f70*/  LDL.LU R55, [R1+0x878] ;  /* 0x0008780001377983 */ /* 0x000f2c0000300800 */
[----:B-1----:R-:W0:Y:S01]  /*50f80*/  @!P3 LDC.64 R8, c[0x0][0x5c0] ;  /* 0x00017000ff08bb82 */ /* 0x002e220000000a00 */
[----:B------:R-:W-:Y:S01]  /*50f90*/  @P3 LOP3.LUT R0, R0, 0x200000, RZ, 0xfc, !PT ;  /* 0x0020000000003812 */ /* 0x000fe200078efcff */
[----:B------:R-:W5:Y:S01]  /*50fa0*/  LDL.LU R54, [R1+0x87c] ;  /* 0x00087c0001367983 */ /* 0x000f620000300800 */
[----:B------:R-:W-:-:S02]  /*50fb0*/  @P4 LOP3.LUT R2, R2, 0x8, RZ, 0xfc, !PT ;  /* 0x0000000802024812 */ /* 0x000fc400078efcff */
[----:B0-----:R-:W-:Y:S01]  /*50fc0*/  @!P3 IADD3 R16, P5, P6, R6, UR7, R8 ;  /* 0x000000070610bc10 */ /* 0x001fe2000febe008 */
[----:B------:R-:W5:Y:S01]  /*50fd0*/  LDL.LU R53, [R1+0x880] ;  /* 0x0008800001357983 */ /* 0x000f620000300800 */
[----:B------:R-:W-:Y:S01]  /*50fe0*/  LOP3.LUT P4, RZ, R0, 0x2000, RZ, 0xc0, !PT ;  /* 0x0000200000ff7812 */ /* 0x000fe2000788c0ff */
[----:B------:R-:W-:Y:S01]  /*50ff0*/  IMAD.U32 R36, RZ, RZ, UR6 ;  /* 0x00000006ff247e24 */ /* 0x000fe2000f8e00ff */
[----:B------:R-:W-:Y:S01]  /*51000*/  @!P3 IADD3.X R17, R25, UR6, R9, P5, P6 ;  /* 0x000000061911bc10 */ /* 0x000fe2000afec409 */
[----:B------:R-:W5:Y:S01]  /*51010*/  LDL.LU R52, [R1+0x884] ;  /* 0x0008840001347983 */ /* 0x000f620000300800 */
[----:B------:R-:W-:Y:S01]  /*51020*/  ISETP.LT.OR P3, PT, R24, 0x92, !P0 ;  /* 0x000000921800780c */ /* 0x000fe20004761670 */
[----:B------:R-:W-:Y:S01]  /*51030*/  IMAD.U32 R37, RZ, RZ, UR7 ;  /* 0x00000007ff257e24 */ /* 0x000fe2000f8e00ff */
[----:B------:R-:W-:Y:S01]  /*51040*/  LOP3.LUT R0, R0, 0xfff7ffff, RZ, 0xc0, !PT ;  /* 0xfff7ffff00007812 */ /* 0x000fe200078ec0ff */
[----:B------:R-:W-:Y:S01]  /*51050*/  IMAD.U32 R38, RZ, RZ, UR6 ;  /* 0x00000006ff267e24 */ /* 0x000fe2000f8e00ff */
[----:B------:R-:W-:Y:S01]  /*51060*/  LOP3.LUT R2, R2, 0xfffffffd, RZ, 0xc0, !PT ;  /* 0xfffffffd02027812 */ /* 0x000fe200078ec0ff */
[----:B------:R-:W-:-:S02]  /*51070*/  IMAD.U32 R39, RZ, RZ, UR7 ;  /* 0x00000007ff277e24 */ /* 0x000fc4000f8e00ff */
[----:B------:R-:W-:Y:S01]  /*51080*/  IMAD.U32 R40, RZ, RZ, UR6 ;  /* 0x00000006ff287e24 */ /* 0x000fe2000f8e00ff */
[----:B------:R-:W-:Y:S01]  /*51090*/  @P0 LOP3.LUT R2, R2, 0x2, RZ, 0xfc, !PT ;  /* 0x0000000202020812 */ /* 0x000fe200078efcff */
[----:B------:R-:W-:Y:S02]  /*510a0*/  IMAD.U32 R41, RZ, RZ, UR7 ;  /* 0x00000007ff297e24 */ /* 0x000fe4000f8e00ff */
[----:B------:R-:W-:Y:S01]  /*510b0*/  IMAD.U32 R42, RZ, RZ, UR6 ;  /* 0x00000006ff2a7e24 */ /* 0x000fe2000f8e00ff */
[----:B------:R-:W-:Y:S01]  /*510c0*/  LOP3.LUT R2, R2, 0xfffffffb, RZ, 0xc0, !PT ;  /* 0xfffffffb02027812 */ /* 0x000fe200078ec0ff */
[----:B------:R-:W0:Y:S01]  /*510d0*/  @!P3 LDC.64 R8, c[0x0][0x5c0] ;  /* 0x00017000ff08bb82 */ /* 0x000e220000000a00 */
[----:B------:R-:W-:Y:S01]  /*510e0*/  @P3 LOP3.LUT R0, R0, 0x80000, RZ, 0xfc, !PT ;  /* 0x0008000000003812 */ /* 0x000fe200078efcff */
[----:B------:R-:W-:Y:S01]  /*510f0*/  IMAD.U32 R43, RZ, RZ, UR7 ;  /* 0x00000007ff2b7e24 */ /* 0x000fe2000f8e00ff */
[----:B------:R-:W-:Y:S01]  /*51100*/  @P1 LOP3.LUT R2, R2, 0x4, RZ, 0xfc, !PT ;  /* 0x0000000402021812 */ /* 0x000fe200078efcff */
[----:B------:R-:W-:Y:S01]  /*51110*/  IMAD.U32 R44, RZ, RZ, UR6 ;  /* 0x00000006ff2c7e24 */ /* 0x000fe2000f8e00ff */
[----:B------:R-:W-:Y:S01]  /*51120*/  LOP3.LUT R0, R0, 0xffefffff, RZ, 0xc0, !PT ;  /* 0xffefffff00007812 */ /* 0x000fe200078ec0ff */
[----:B------:R-:W-:Y:S01]  /*51130*/  IMAD.U32 R45, RZ, RZ, UR7 ;  /* 0x00000007ff2d7e24 */ /* 0x000fe2000f8e00ff */
[----:B------:R-:W-:Y:S01]  /*51140*/  LOP3.LUT R2, R2, 0xffffffef, RZ, 0xc0, !PT ;  /* 0xffffffef02027812 */ /* 0x000fe200078ec0ff */
[----:B------:R-:W-:-:S02]  /*51150*/  IMAD.U32 R47, RZ, RZ, UR6 ;  /* 0x00000006ff2f7e24 */ /* 0x000fc4000f8e00ff */
[----:B------:R-:W-:Y:S02]  /*51160*/  IMAD.U32 R48, RZ, RZ, UR7 ;  /* 0x00000007ff307e24 */ /* 0x000fe4000f8e00ff */
[----:B------:R-:W-:Y:S02]  /*51170*/  IMAD.U32 R49, RZ, RZ, UR6 ;  /* 0x00000006ff317e24 */ /* 0x000fe4000f8e00ff */
[----:B------:R-:W-:Y:S02]  /*51180*/  IMAD.U32 R50, RZ, RZ, UR7 ;  /* 0x00000007ff327e24 */ /* 0x000fe4000f8e00ff */
        /* <DEDUP_REMOVED lines=19> */
[----:B------:R-:W-:Y:S01]  /*512c0*/  ISETP.NE.AND P3, PT, R3, RZ, PT ;  /* 0x000000ff0300720c */ /* 0x000fe20003f65270 */
        /* <DEDUP_REMOVED lines=103> */
[----:B------:R4:W-:Y:S01]  /*51940*/  @!P0 STG.E.U8 desc[UR8][R8.64+0x91], R46 ;  /* 0x0000912e08008986 */ /* 0x0009e2000c101108 */
[----:B------:R-:W-:Y:S01]  /*51950*/  ISETP.LT.OR P0, PT, R24, 0x99, !P6 ;  /* 0x000000991800780c */ /* 0x000fe20007701670 */
[----:B----4-:R-:W-:Y:S02]  /*51960*/  FMUL R8, R55, UR4 ;  /* 0x0000000437087c20 */ /* 0x010fe40008400000 */
[----:B------:R-:W2:Y:S03]  /*51970*/  LDL.LU R55, [R1+0x888] ;  /* 0x0008880001377983 */ /* 0x000ea60000300800 */
[----:B------:R-:W-:-:S05]  /*51980*/  F2FP.SATFINITE.E4M3.F32.PACK_AB_MERGE_C R8, RZ, R8, RZ ;  /* 0x00000008ff08723e */ /* 0x000fca00048070ff */
[----:B------:R5:W-:Y:S02]  /*51990*/  @!P2 STG.E.U8 desc[UR8][R16.64+0x90], R8 ;  /* 0x000090081000a986 */ /* 0x000be4000c101108 */
[----:B-----5:R-:W-:Y:S02]  /*519a0*/  FMUL R8, R54, UR4 ;  /* 0x0000000436087c20 */ /* 0x020fe40008400000 */
[----:B------:R-:W3:Y:S03]  /*519b0*/  LDL.LU R54, [R1+0x88c] ;  /* 0x00088c0001367983 */ /* 0x000ee60000300800 */
[----:B------:R-:W-:Y:S01]  /*519c0*/  F2FP.SATFINITE.E4M3.F32.PACK_AB_MERGE_C R8, RZ, R8, RZ ;  /* 0x00000008ff08723e */ /* 0x000fe200048070ff */
[----:B------:R-:W4:Y:S04]  /*519d0*/  LDL.LU R57, [R1+0x890] ;  /* 0x0008900001397983 */ /* 0x000f280000300800 */
[----:B------:R0:W-:Y:S02]  /*519e0*/  @!P1 STG.E.U8 desc[UR8][R12.64+0x91], R8 ;  /* 0x000091080c009986 */ /* 0x0001e4000c101108 */
[----:B0-----:R-:W0:Y:S01]  /*519f0*/  @!P0 LDC.64 R8, c[0x0][0x5c0] ;  /* 0x00017000ff088b82 */ /* 0x001e220000000a00 */
[----:B------:R-:W-:-:S02]  /*51a00*/  FMUL R12, R53, UR4 ;  /* 0x00000004350c7c20 */ /* 0x000fc40008400000 */
[----:B------:R-:W5:Y:S03]  /*51a10*/  LDL.LU R53, [R1+0x894] ;  /* 0x0008940001357983 */ /* 0x000f660000300800 */
[----:B------:R-:W-:Y:S02]  /*51a20*/  F2FP.SATFINITE.E4M3.F32.PACK_AB_MERGE_C R12, RZ, R12, RZ ;  /* 0x0000000cff0c723e */ /* 0x000fe400048070ff */
[----:B0-----:R-:W-:-:S05]  /*51a30*/  @!P0 IADD3 R8, P3, R6, R8, RZ ;  /* 0x0000000806088210 */ /* 0x001fca0007f7e0ff */
        /* <DEDUP_REMOVED lines=9> */
[----:B------:R-:W-:Y:S02]  /*51ad0*/  LOP3.LUT R2, R2, 0xfffff7ff, RZ, 0xc0, !PT ;  /* 0xfffff7ff02027812 */ /* 0x000fe400078ec0ff */
[----:B0-----:R-:W-:-:S05]  /*51ae0*/  @!P3 IADD3 R8, P6, R6, R8, RZ ;  /* 0x000000080608b210 */ /* 0x001fca0007fde0ff */
[----:B------:R-:W-:-:S05]  /*51af0*/  @!P3 IMAD.X R9, R25, 0x1, R9, P6 ;  /* 0x000000011909b824 */ /* 0x000fca00030e0609 */
[----:B------:R2:W-:Y:S01]  /*51b00*/  @!P3 STG.E.U8 desc[UR8][R8.64+0x99], R12 ;  /* 0x0000990c0800b986 */ /* 0x0005e2000c101108 */
[C---:B------:R-:W-:Y:S02]  /*51b10*/  LOP3.LUT P3, RZ, R0.reuse, 0x4000, RZ, 0xc0, !PT ;  /* 0x0000400000ff7812 */ /* 0x040fe4000786c0ff */
[----:B------:R-:W-:-:S11]  /*51b20*/  LOP3.LUT P4, RZ, R0, 0x40000, RZ, 0xc0, !PT ;  /* 0x0004000000ff7812 */ /* 0x000fd6000788c0ff */
[----:B------:R-:W-:Y:S02]  /*51b30*/  @P3 LOP3.LUT R2, R2, 0x800, RZ, 0xfc, !PT ;  /* 0x0000080002023812 */ /* 0x000fe400078efcff */
[C---:B------:R-:W-:Y:S02]  /*51b40*/  LOP3.LUT P3, RZ, R0.reuse, 0x10, RZ, 0xc0, !PT ;  /* 0x0000001000ff7812 */ /* 0x040fe4000786c0ff */
        /* <DEDUP_REMOVED lines=10> */
[----:B----4-:R-:W-:Y:S01]  /*51bf0*/  FMUL R13, R57, UR4 ;  /* 0x00000004390d7c20 */ /* 0x010fe20008400000 */
[----:B0-----:R-:W0:Y:S04]  /*51c00*/  @!P3 LDC.64 R8, c[0x0][0x5c0] ;  /* 0x00017000ff08bb82 */ /* 0x001e280000000a00 */
[----:B------:R-:W-:Y:S01]  /*51c10*/  F2FP.SATFINITE.E4M3.F32.PACK_AB_MERGE_C R17, RZ, R13, RZ ;  /* 0x0000000dff11723e */ /* 0x000fe200048070ff */
[----:B-----5:R-:W-:Y:S02]  /*51c20*/  FMUL R13, R53, UR4 ;  /* 0x00000004350d7c20 */ /* 0x020fe40008400000 */
[----:B------:R-:W4:Y:S03]  /*51c30*/  LDL.LU R53, [R1+0x8a8] ;  /* 0x0008a80001357983 */ /* 0x000f260000300800 */
[----:B------:R-:W-:Y:S01]  /*51c40*/  F2FP.SATFINITE.E4M3.F32.PACK_AB_MERGE_C R13, RZ, R13, RZ ;  /* 0x0000000dff0d723e */ /* 0x000fe200048070ff */
[----:B------:R-:W5:Y:S04]  /*51c50*/  LDL.LU R57, [R1+0x8ac] ;  /* 0x0008ac0001397983 */ /* 0x000f680000300800 */
[----:B------:R-:W-:Y:S04]  /*51c60*/  @!P2 STG.E.U8 desc[UR8][R14.64+0x90], R17 ;  /* 0x000090110e00a986 */ /* 0x000fe8000c101108 */
[----:B------:R-:W-:Y:S01]  /*51c70*/  @!P1 STG.E.U8 desc[UR8][R10.64+0x91], R13 ;  /* 0x0000910d0a009986 */ /* 0x000fe2000c101108 */
[----:B0-----:R-:W-:Y:S01]  /*51c80*/  @!P3 IADD3 R8, P1, R3, R8, RZ ;  /* 0x000000080308b210 */ /* 0x001fe20007f3e0ff */
[----:B------:R-:W-:-:S02]  /*51c90*/  FMUL R3, R52, UR4 ;  /* 0x0000000434037c20 */ /* 0x000fc40008400000 */
[----:B------:R-:W5:Y:S01]  /*51ca0*/  LDL.LU R52, [R1+0x8b0] ;  /* 0x0008b00001347983 */ /* 0x000f620000300800 */
[----:B------:R-:W-:Y:S01]  /*51cb0*/  LOP3.LUT P0, RZ, R0, 0x8, RZ, 0xc0, !PT ;  /* 0x0000000800ff7812 */ /* 0x000fe2000780c0ff */
[----:B------:R-:W-:Y:S01]  /*51cc0*/  @!P3 IMAD.X R9, R36, 0x1, R9, P1 ;  /* 0x000000012409b824 */ /* 0x000fe200008e0609 */
[----:B------:R-:W-:-:S05]  /*51cd0*/  F2FP.SATFINITE.E4M3.F32.PACK_AB_MERGE_C R21, RZ, R3, RZ ;  /* 0x00000003ff15723e */ /* 0x000fca00048070ff */
[----:B------:R0:W-:Y:S01]  /*51ce0*/  @!P3 STG.E.U8 desc[UR8][R8.64+0x90], R21 ;  /* 0x000090150800b986 */ /* 0x0001e2000c101108 */
[----:B------:R-:W-:-:S03]  /*51cf0*/  FMUL R3, R56, UR4 ;  /* 0x0000000438037c20 */ /* 0x000fc60008400000 */
[----:B------:R-:W5:Y:S02]  /*51d00*/  LDL.LU R56, [R1+0x8b4] ;  /* 0x0008b40001387983 */ /* 0x000f640000300800 */
[----:B0-----:R-:W0:Y:S01]  /*51d10*/  @!P0 LDC.64 R8, c[0x0][0x5c0] ;  /* 0x00017000ff088b82 */ /* 0x001e220000000a00 */
[----:B------:R-:W-:Y:S02]  /*51d20*/  F2FP.SATFINITE.E4M3.F32.PACK_AB_MERGE_C R11, RZ, R3, RZ ;  /* 0x00000003ff0b723e */ /* 0x000fe400048070ff */
[----:B0-----:R-:W-:-:S05]  /*51d30*/  @!P0 IADD3 R8, P3, R37, R8, RZ ;  /* 0x0000000825088210 */ /* 0x001fca0007f7e0ff */
[----:B------:R-:W-:Y:S01]  /*51d40*/  @!P0 IMAD.X R9, R38, 0x1, R9, P3 ;  /* 0x0000000126098824 */ /* 0x000fe200018e0609 */
[----:B------:R-:W-:-:S04]  /*51d50*/  LOP3.LUT P3, RZ, R2, 0x800, RZ, 0xc0, !PT ;  /* 0x0000080002ff7812 */ /* 0x000fc8000786c0ff */
[----:B------:R0:W-:Y:S01]  /*51d60*/  @!P0 STG.E.U8 desc[UR8][R8.64+0x91], R11 ;  /* 0x0000910b08008986 */ /* 0x0001e2000c101108 */
[----:B--2---:R-:W-:-:S03]  /*51d70*/  FMUL R3, R55, UR4 ;  /* 0x0000000437037c20 */ /* 0x004fc60008400000 */
[----:B------:R-:W2:Y:S02]  /*51d80*/  LDL.LU R55, [R1+0x8b8] ;  /* 0x0008b80001377983 */ /* 0x000ea40000300800 */
[----:B------:R-:W-:Y:S01]  /*51d90*/  F2FP.SATFINITE.E4M3.F32.PACK_AB_MERGE_C R13, RZ, R3, RZ ;  /* 0x00000003ff0d723e */ /* 0x000fe200048070ff */
[----:B---3--:R-:W-:Y:S02]  /*51da0*/  FMUL R3, R54, UR4 ;  /* 0x0000000436037c20 */ /* 0x008fe40008400000 */
[----:B------:R-:W3:Y:S03]  /*51db0*/  LDL.LU R54, [R1+0x8bc] ;  /* 0x0008bc0001367983 */ /* 0x000ee60000300800 */
[----:B------:R-:W-:Y:S01]  /*51dc0*/  F2FP.SATFINITE.E4M3.F32.PACK_AB_MERGE_C R15, RZ, R3, RZ ;  /* 0x00000003ff0f723e */ /* 0x000fe200048070ff */
[----:B------:R1:W-:Y:S01]  /*51dd0*/  @!P3 STG.E.U8 desc[UR8][R22.64+0x98], R13 ;  /* 0x0000980d1600b986 */ /* 0x0003e2000c101108 */
[----:B----4-:R-:W-:-:S03]  /*51de0*/  FMUL R3, R53, UR4 ;  /* 0x0000000435037c20 */ /* 0x010fc60008400000 */
[----:B------:R-:W4:Y:S02]  /*51df0*/  LDL.LU R53, [R1+0x8c0] ;  /* 0x0008c00001357983 */ /* 0x000f240000300800 */
[----:B0-----:R-:W-:Y:S01]  /*51e00*/  F2FP.SATFINITE.E4M3.F32.PACK_AB_MERGE_C R11, RZ, R3, RZ ;  /* 0x00000003ff0b723e */ /* 0x001fe200048070ff */
[----:B-----5:R-:W-:-:S05]  /*51e10*/  FMUL R3, R57, UR4 ;  /* 0x0000000439037c20 */ /* 0x020fca0008400000 */
[----:B-1----:R-:W-:Y:S01]  /*51e20*/  F2FP.SATFINITE.E4M3.F32.PACK_AB_MERGE_C R13, RZ, R3, RZ ;  /* 0x00000003ff0d723e */ /* 0x002fe200048070ff */
[----:B------:R-:W-:Y:S02]  /*51e30*/  FMUL R3, R52, UR4 ;  /* 0x0000000434037c20 */ /* 0x000fe40008400000 */
[----:B------:R-:W5:Y:S01]  /*51e40*/  LDL.LU R52, [R1+0x8c4] ;  /* 0x0008c40001347983 */ /* 0x000f620000300800 */
[----:B------:R-:W-:-:S03]  /*51e50*/  LOP3.LUT P5, RZ, R0, 0x4, RZ, 0xc0, !PT ;  /* 0x0000000400ff7812 */ /* 0x000fc600078ac0ff */
[----:B------:R-:W5:Y:S10]  /*51e60*/  LDL.LU R57, [R1+0x8c8] ;  /* 0x0008c80001397983 */ /* 0x000f740000300800 */
[----:B------:R-:W0:Y:S01]  /*51e70*/  @!P5 LDC.64 R8, c[0x0][0x5c0] ;  /* 0x00017000ff08db82 */ /* 0x000e220000000a00 */
[----:B------:R-:W-:-:S02]  /*51e80*/  LOP3.LUT P6, RZ, R0, 0x1000, RZ, 0xc0, !PT ;  /* 0x0000100000ff7812 */ /* 0x000fc400078cc0ff */
[----:B------:R-:W-:-:S11]  /*51e90*/  LOP3.LUT P4, RZ, R0, 0x2, RZ, 0xc0, !PT ;  /* 0x0000000200ff7812 */ /* 0x000fd6000788c0ff */
[----:B------:R-:W-:Y:S01]  /*51ea0*/  @!P6 STG.E.U8 desc[UR8][R18.64+0x99], R15 ;  /* 0x0000990f1200e986 */ /* 0x000fe2000c101108 */
[----:B0-----:R-:W-:-:S05]  /*51eb0*/  @!P5 IADD3 R8, P6, R39, R8, RZ ;  /* 0x000000082708d210 */ /* 0x001fca0007fde0ff */
[----:B------:R-:W-:-:S05]  /*51ec0*/  @!P5 IMAD.X R9, R40, 0x1, R9, P6 ;  /* 0x000000012809d824 */ /* 0x000fca00030e0609 */
[----:B------:R0:W-:Y:S02]  /*51ed0*/  @!P5 STG.E.U8 desc[UR8][R8.64+0x98], R11 ;  /* 0x0000980b0800d986 */ /* 0x0001e4000c101108 */
[----:B0-----:R-:W0:Y:S01]  /*51ee0*/  @!P4 LDC.64 R8, c[0x0][0x5c0] ;  /* 0x00017000ff08cb82 */ /* 0x001e220000000a00 */
[----:B------:R-:W-:Y:S01]  /*51ef0*/  F2FP.SATFINITE.E4M3.F32.PACK_AB_MERGE_C R15, RZ, R3, RZ ;  /* 0x00000003ff0f723e */ /* 0x000fe200048070ff */
[----:B------:R-:W-:Y:S02]  /*51f00*/  FMUL R3, R56, UR4 ;  /* 0x0000000438037c20 */ /* 0x000fe40008400000 */
[----:B------:R-:W5:Y:S03]  /*51f10*/  LDL.LU R56, [R1+0x8cc] ;  /* 0x0008cc0001387983 */ /* 0x000f660000300800 */
[----:B------:R-:W-:Y:S02]  /*51f20*/  F2FP.SATFINITE.E4M3.F32.PACK_AB_MERGE_C R11, RZ, R3, RZ ;  /* 0x00000003ff0b723e */ /* 0x000fe400048070ff */
[----:B------:R-:W-:-:S02]  /*51f30*/  LOP3.LUT P2, RZ, R0, 0x800, RZ, 0xc0, !PT ;  /* 0x0000080000ff7812 */ /* 0x000fc4000784c0ff */
[----:B0-----:R-:W-:-:S05]  /*51f40*/  @!P4 IADD3 R8, P5, R41, R8, RZ ;  /* 0x000000082908c210 */ /* 0x001fca0007fbe0ff */
[----:B------:R-:W-:-:S05]  /*51f50*/  @!P4 IMAD.X R9, R42, 0x1, R9, P5 ;  /* 0x000000012a09c824 */ /* 0x000fca00028e0609 */
[----:B------:R0:W-:Y:S01]  /*51f60*/  @!P4 STG.E.U8 desc[UR8][R8.64+0x99], R13 ;  /* 0x0000990d0800c986 */ /* 0x0001e2000c101108 */
[----:B------:R-:W-:-:S03]  /*51f70*/  LOP3.LUT P1, RZ, R0, 0x400, RZ, 0xc0, !PT ;  /* 0x0000040000ff7812 */ /* 0x000fc6000782c0ff */
[----:B------:R-:W-:Y:S10]  /*51f80*/  @!P2 STG.E.U8 desc[UR8][R30.64+0x90], R15 ;  /* 0x0000900f1e00a986 */ /* 0x000ff4000c101108 */
[----:B------:R1:W-:Y:S01]  /*51f90*/  @!P1 STG.E.U8 desc[UR8][R28.64+0x91], R11 ;  /* 0x0000910b1c009986 */ /* 0x0003e2000c101108 */
[----:B------:R-:W-:-:S13]  /*51fa0*/  LOP3.LUT P4, RZ, R2, 0x40, RZ, 0xc0, !PT ;  /* 0x0000004002ff7812 */ /* 0x000fda000788c0ff */
[----:B0-----:R-:W0:Y:S01]  /*51fb0*/  @!P4 LDC.64 R8, c[0x0][0x5c0] ;  /* 0x00017000ff08cb82 */ /* 0x001e220000000a00 */
[----:B--2---:R-:W-:Y:S02]  /*51fc0*/  FMUL R3, R55, UR4 ;  /* 0x0000000437037c20 */ /* 0x004fe40008400000 */
[----:B------:R-:W2:Y:S03]  /*51fd0*/  LDL.LU R55, [R1+0x8d0] ;  /* 0x0008d00001377983 */ /* 0x000ea60000300800 */
[----:B------:R-:W-:Y:S01]  /*51fe0*/  F2FP.SATFINITE.E4M3.F32.PACK_AB_MERGE_C R13, RZ, R3, RZ ;  /* 0x00000003ff0d723e */ /* 0x000fe200048070ff */
[----:B---3--:R-:W-:Y:S02]  /*51ff0*/  FMUL R3, R54, UR4 ;  /* 0x0000000436037c20 */ /* 0x008fe40008400000 */
[----:B------:R-:W3:Y:S03]  /*52000*/  LDL.LU R54, [R1+0x8d4] ;  /* 0x0008d40001367983 */ /* 0x000ee60000300800 */
[----:B-1----:R-:W-:Y:S01]  /*52010*/  F2FP.SATFINITE.E4M3.F32.PACK_AB_MERGE_C R11, RZ, R3, RZ ;  /* 0x00000003ff0b723e */ /* 0x002fe200048070ff */
[----:B----4-:R-:W-:-:S02]  /*52020*/  FMUL R3, R53, UR4 ;  /* 0x0000000435037c20 */ /* 0x010fc40008400000 */
[----:B------:R-:W4:Y:S03]  /*52030*/  LDL.LU R53, [R1+0x8d8] ;  /* 0x0008d80001357983 */ /* 0x000f260000300800 */
[----:B------:R-:W-:Y:S01]  /*52040*/  F2FP.SATFINITE.E4M3.F32.PACK_AB_MERGE_C R19, RZ, R3, RZ ;  /* 0x00000003ff13723e */ /* 0x000fe200048070ff */
[----:B-----5:R-:W-:Y:S02]  /*52050*/  FMUL R3, R52, UR4 ;  /* 0x0000000434037c20 */ /* 0x020fe40008400000 */
[----:B------:R-:W5:Y:S01]  /*52060*/  LDL.LU R52, [R1+0x8dc] ;  /* 0x0008dc0001347983 */ /* 0x000f620000300800 */
[----:B------:R-:W-:Y:S02]  /*52070*/  LOP3.LUT P5, RZ, R2, 0x80, RZ, 0xc0, !PT ;  /* 0x0000008002ff7812 */ /* 0x000fe400078ac0ff */
[----:B0-----:R-:W-:-:S05]  /*52080*/  @!P4 IADD3 R8, P1, R43, R8, RZ ;  /* 0x000000082b08c210 */ /* 0x001fca0007f3e0ff */
[----:B------:R-:W-:-:S05]  /*52090*/  @!P4 IMAD.X R9, R44, 0x1, R9, P1 ;  /* 0x000000012c09c824 */ /* 0x000fca00008e0609 */
[----:B------:R0:W-:Y:S02]  /*520a0*/  @!P4 STG.E.U8 desc[UR8][R8.64+0x90], R13 ;  /* 0x0000900d0800c986 */ /* 0x0001e4000c101108 */
[----:B0-----:R-:W0:Y:S01]  /*520b0*/  @!P5 LDC.64 R8, c[0x0][0x5c0] ;  /* 0x00017000ff08db82 */ /* 0x001e220000000a00 */
[----:B------:R-:W-:Y:S02]  /*520c0*/  LOP3.LUT P6, RZ, R2, 0x100, RZ, 0xc0, !PT ;  /* 0x0000010002ff7812 */ /* 0x000fe400078cc0ff */
[----:B0-----:R-:W-:-:S05]  /*520d0*/  @!P5 IADD3 R8, P4, R45, R8, RZ ;  /* 0x000000082d08d210 */ /* 0x001fca0007f9e0ff */
[----:B------:R-:W-:-:S05]  /*520e0*/  @!P5 IMAD.X R9, R47, 0x1, R9, P4 ;  /* 0x000000012f09d824 */ /* 0x000fca00020e0609 */
[----:B------:R0:W-:Y:S01]  /*520f0*/  @!P5 STG.E.U8 desc[UR8][R8.64+0x91], R11 ;  /* 0x0000910b0800d986 */ /* 0x0001e2000c101108 */
[----:B------:R-:W-:Y:S01]  /*52100*/  LOP3.LUT P5, RZ, R0, 0x200, RZ, 0xc0, !PT ;  /* 0x0000020000ff7812 */ /* 0x000fe200078ac0ff */
[----:B0-----:R-:W0:Y:S01]  /*52110*/  @!P6 LDC.64 R8, c[0x0][0x5c0] ;  /* 0x00017000ff08eb82 */ /* 0x001e220000000a00 */
[----:B------:R-:W-:-:S11]  /*52120*/  LOP3.LUT P0, RZ, R2, 0x400, RZ, 0xc0, !PT ;  /* 0x0000040002ff7812 */ /* 0x000fd6000780c0ff */
        /* <DEDUP_REMOVED lines=17> */
[----:B------:R-:W-:Y:S01]  /*52240*/  @!P5 IADD3.X R13, R9, R11, R3, P1, !PT ;  /* 0x0000000b090dd210 */ /* 0x000fe20000ffe403 */
[----:B------:R-:W-:-:S05]  /*52250*/  FMUL R3, R57, UR4 ;  /* 0x0000000439037c20 */ /* 0x000fca0008400000 */
[----:B-1----:R-:W-:-:S05]  /*52260*/  F2FP.SATFINITE.E4M3.F32.PACK_AB_MERGE_C R19, RZ, R3, RZ ;  /* 0x00000003ff13723e */ /* 0x002fca00048070ff */
        /* <DEDUP_REMOVED lines=21> */
[----:B----4-:R-:W-:Y:S01]  /*523c0*/  FMUL R3, R53, UR4 ;  /* 0x0000000435037c20 */ /* 0x010fe20008400000 */
[C---:B------:R-:W-:Y:S02]  /*523d0*/  LOP3.LUT P3, RZ, R2.reuse, 0x200, RZ, 0xc0, !PT ;  /* 0x0000020002ff7812 */ /* 0x040fe4000786c0ff */
[C---:B------:R-:W-:Y:S02]  /*523e0*/  LOP3.LUT P2, RZ, R2.reuse, 0x20, RZ, 0xc0, !PT ;  /* 0x0000002002ff7812 */ /* 0x040fe4000784c0ff */
[C---:B------:R-:W-:Y:S02]  /*523f0*/  LOP3.LUT P1, RZ, R2.reuse, 0x4, RZ, 0xc0, !PT ;  /* 0x0000000402ff7812 */ /* 0x040fe4000782c0ff */
[----:B------:R-:W-:-:S02]  /*52400*/  LOP3.LUT P0, RZ, R2, 0x2, RZ, 0xc0, !PT ;  /* 0x0000000202ff7812 */ /* 0x000fc4000780c0ff */
        /* <DEDUP_REMOVED lines=15> */
.L_x_116:
[----:B------:R-:W-:Y:S05]  /*52500*/  BSYNC B1 ;  /* 0x0000000000017941 */ /* 0x000fea0003800000 */
.L_x_115:
        /* <DEDUP_REMOVED lines=15> */
.L_x_118:
[----:B------:R-:W-:Y:S05]  /*52600*/  BSYNC B1 ;  /* 0x0000000000017941 */ /* 0x000fea0003800000 */
.L_x_117:
        /* <DEDUP_REMOVED lines=47> */
.L_x_120:
[----:B------:R-:W-:Y:S05]  /*52900*/  BSYNC B1 ;  /* 0x0000000000017941 */ /* 0x000fea0003800000 */
.L_x_119:
        /* <DEDUP_REMOVED lines=15> */
.L_x_122:
[----:B------:R-:W-:Y:S05]  /*52a00*/  BSYNC B1 ;  /* 0x0000000000017941 */ /* 0x000fea0003800000 */
.L_x_121:
[----:B0-----:R-:W-:Y:S01]  /*52a10*/  P2R R3, PR, RZ, 0x8 ;  /* 0x00000008ff037803 */ /* 0x001fe20000000000 */
[----:B------:R-:W2:Y:S01]  /*52a20*/  LDL.LU R61, [R1+0x8f0] ;  /* 0x0008f000013d7983 */ /* 0x000ea20000300800 */
[----:B------:R-:W-:Y:S02]  /*52a30*/  ISETP.LT.OR P3, PT, R24, 0xa1, !P0 ;  /* 0x000000a11800780c */ /* 0x000fe40004761670 */
[----:B------:R-:W-:Y:S01]  /*52a40*/  LOP3.LUT R0, R0, 0xffdfffff, RZ, 0xc0, !PT ;  /* 0xffdfffff00007812 */ /* 0x000fe200078ec0ff */
[----:B------:R-:W3:Y:S01]  /*52a50*/  LDL.LU R65, [R1+0x8f4] ;  /* 0x0008f40001417983 */ /* 0x000ee20000300800 */
[----:B------:R-:W-:Y:S02]  /*52a60*/  P2R R48, PR, RZ, 0x10 ;  /* 0x00000010ff307803 */ /* 0x000fe40000000000 */
[----:B------:R-:W-:Y:S01]  /*52a70*/  P2R R58, PR, RZ, 0x1 ;  /* 0x00000001ff3a7803 */ /* 0x000fe20000000000 */
[----:B------:R-:W4:Y:S04]  /*52a80*/  LDL.LU R66, [R1+0x8f8] ;  /* 0x0008f80001427983 */ /* 0x000f280000300800 */
[----:B------:R-:W5:Y:S02]  /*52a90*/  LDL.LU R64, [R1+0x8fc] ;  /* 0x0008fc0001407983 */ /* 0x000f640000300800 */
[----:B-1----:R-:W0:Y:S01]  /*52aa0*/  @!P3 LDC.64 R8, c[0x0][0x5c0] ;  /* 0x00017000ff08bb82 */ /* 0x002e220000000a00 */
[----:B------:R-:W-:Y:S01]  /*52ab0*/  @P3 LOP3.LUT R0, R0, 0x200000, RZ, 0xfc, !PT ;  /* 0x0020000000003812 */ /* 0x000fe200078efcff */
[----:B------:R-:W5:Y:S01]  /*52ac0*/  LDL.LU R62, [R1+0x900] ;  /* 0x00090000013e7983 */ /* 0x000f620000300800 */
[----:B------:R-:W-:Y:S01]  /*52ad0*/  R2UR UR12, R79 ;  /* 0x000000004f0c72ca */ /* 0x000fe200000e0000 */
[----:B------:R-:W-:Y:S01]  /*52ae0*/  IMAD.U32 R57, RZ, RZ, UR7 ;  /* 0x00000007ff397e24 */ /* 0x000fe2000f8e00ff */
[C---:B------:R-:W-:Y:S01]  /*52af0*/  LOP3.LUT P4, RZ, R0.reuse, 0x2000, RZ, 0xc0, !PT ;  /* 0x0000200000ff7812 */ /* 0x040fe2000788c0ff */
[----:B------:R-:W-:Y:S01]  /*52b00*/  IMAD.U32 R50, RZ, RZ, UR6 ;  /* 0x00000006ff327e24 */ /* 0x000fe2000f8e00ff */
[----:B------:R-:W-:Y:S01]  /*52b10*/  LOP3.LUT R0, R0, 0xfff7ffff, RZ, 0xc0, !PT ;  /* 0xfff7ffff00007812 */ /* 0x000fe200078ec0ff */
[----:B------:R-:W-:Y:S01]  /*52b20*/  IMAD.U32 R49, RZ, RZ, UR7 ;  /* 0x00000007ff317e24 */ /* 0x000fe2000f8e00ff */
[----:B------:R-:W-:Y:S01]  /*52b30*/  P2R R56, PR, RZ, 0x2 ;  /* 0x00000002ff387803 */ /* 0x000fe20000000000 */
[----:B------:R-:W-:Y:S01]  /*52b40*/  IMAD.U32 R43, RZ, RZ, UR7 ;  /* 0x00000007ff2b7e24 */ /* 0x000fe2000f8e00ff */
[----:B------:R-:W5:Y:S01]  /*52b50*/  LDL.LU R69, [R1+0x904] ;  /* 0x0009040001457983 */ /* 0x000f620000300800 */
[----:B------:R-:W-:Y:S01]  /*52b60*/  IMAD.U32 R42, RZ, RZ, UR6 ;  /* 0x00000006ff2a7e24 */ /* 0x000fe2000f8e00ff */
[----:B------:R-:W-:Y:S01]  /*52b70*/  P2R R44, PR, RZ, 0x4 ;  /* 0x00000004ff2c7803 */ /* 0x000fe20000000000 */
[----:B------:R-:W-:Y:S01]  /*52b80*/  IMAD.U32 R37, RZ, RZ, UR7 ;  /* 0x00000007ff257e24 */ /* 0x000fe2000f8e00ff */
[----:B------:R-:W5:Y:S01]  /*52b90*/  LDL.LU R68, [R1+0x908] ;  /* 0x0009080001447983 */ /* 0x000f620000300800 */
        /* <DEDUP_REMOVED lines=26> */
[----:B------:R-:W-:-:S03]  /*52d40*/  IMAD.U32 R3, RZ, RZ, UR7 ;  /* 0x00000007ff037e24 */ /* 0x000fc6000f8e00ff */
[----:B------:R-:W-:Y:S02]  /*52d50*/  P2R R54, PR, RZ, 0x8 ;  /* 0x00000008ff367803 */ /* 0x000fe40000000000 */
        /* <DEDUP_REMOVED lines=15> */
[----:B------:R-:W-:-:S04]  /*52e50*/  ISETP.LT.OR P1, PT, R24, 0xaa, !P4 ;  /* 0x000000aa1800780c */ /* 0x000fc80006721670 */
[----:B------:R-:W-:Y:S01]  /*52e60*/  P2R R41, PR, RZ, 0x2 ;  /* 0x00000002ff297803 */ /* 0x000fe20000000000 */
[----:B--2---:R-:W-:-:S06]  /*52e70*/  FMUL R61, R61, UR4 ;  /* 0x000000043d3d7c20 */ /* 0x004fcc0008400000 */
        /* <DEDUP_REMOVED lines=18> */
[----:B------:R-:W-:Y:S02]  /*52fa0*/  ISETP.LT.OR P4, PT, R24, 0xa1, !P3 ;  /* 0x000000a11800780c */ /* 0x000fe40005f81670 */
[----:B------:R-:W-:-:S09]  /*52fb0*/  F2FP.SATFINITE.E4M3.F32.PACK_AB_MERGE_C R63, RZ, R61, RZ ;  /* 0x0000003dff3f723e */ /* 0x000fd200048070ff */
[----:B------:R-:W0:Y:S01]  /*52fc0*/  @!P0 LDC.64 R8, c[0x0][0x5c0] ;  /* 0x00017000ff088b82 */ /* 0x000e220000000a00 */
[----:B------:R-:W-:Y:S02]  /*52fd0*/  @P0 LOP3.LUT R0, R0, 0x200, RZ, 0xfc, !PT ;  /* 0x0000020000000812 */ /* 0x000fe400078efcff */
[----:B------:R-:W-:Y:S02]  /*52fe0*/  P2R R46, PR, RZ, 0x10 ;  /* 0x00000010ff2e7803 */ /* 0x000fe40000000000 */
[----:B------:R-:W-:Y:S02]  /*52ff0*/  LOP3.LUT R0, R0, 0xffffffef, RZ, 0xc0, !PT ;  /* 0xffffffef00007812 */ /* 0x000fe400078ec0ff */
[----:B0-----:R-:W-:-:S04]  /*53000*/  @!P0 IADD3 R32, P5, P6, R6, UR12, R8 ;  /* 0x0000000c06208c10 */ /* 0x001fc8000febe008 */
[----:B------:R-:W-:Y:S02]  /*53010*/  @!P0 IADD3.X R33, R25, UR61, R9, P5, P6 ;  /* 0x0000003d19218c10 */ /* 0x000fe4000afec409 */
[----:B------:R-:W0:Y:S01]  /*53020*/  @!P1 LDC.64 R8, c[0x0][0x5c0] ;  /* 0x00017000ff089b82 */ /* 0x000e220000000a00 */
[----:B------:R-:W-:-:S13]  /*53030*/  ISETP.LT.OR P0, PT, R24, 0xa1, !P2 ;  /* 0x000000a11800780c */ /* 0x000fda0005701670 */
[----:B------:R-:W-:-:S04]  /*53040*/  @P0 LOP3.LUT R0, R0, 0x10, RZ, 0xfc, !PT ;  /* 0x0000001000000812 */ /* 0x000fc800078efcff */
[----:B------:R-:W-:Y:S02]  /*53050*/  LOP3.LUT R0, R0, 0xfffffff7, RZ, 0xc0, !PT ;  /* 0xfffffff700007812 */ /* 0x000fe400078ec0ff */
[----:B0-----:R-:W-:Y:S01]  /*53060*/  @!P1 IADD3 R34, P5, P6, R6, UR12, R8 ;  /* 0x0000000c06229c10 */ /* 0x001fe2000febe008 */
[----:B------:R-:W-:-:S03]  /*53070*/  IMAD.U32 R8, RZ, RZ, UR6 ;  /* 0x00000006ff087e24 */ /* 0x000fc6000f8e00ff */
[----:B------:R-:W-:Y:S01]  /*53080*/  @!P1 IADD3.X R35, R25, UR61, R9, P5, P6 ;  /* 0x0000003d19239c10 */ /* 0x000fe2000afec409 */
[----:B---3--:R-:W-:Y:S01]  /*53090*/  FMUL R61, R65, UR4 ;  /* 0x00000004413d7c20 */ /* 0x008fe20008400000 */
[----:B------:R-:W-:Y:S01]  /*530a0*/  @!P0 IADD3 R60, P6, P5, R3, UR60, R6 ;  /* 0x0000003c033c8c10 */ /* 0x000fe2000fdde006 */
[----:B------:R-:W-:-:S03]  /*530b0*/  IMAD.U32 R9, RZ, RZ, UR7 ;  /* 0x00000007ff097e24 */ /* 0x000fc6000f8e00ff */
        /* <DEDUP_REMOVED lines=18> */
[----:B------:R-:W-:Y:S01]  /*531e0*/  ISETP.LT.OR P5, PT, R24, 0xa2, !P3 ;  /* 0x000000a21800780c */ /* 0x000fe20005fa1670 */
[----:B----4-:R-:W-:Y:S01]  /*531f0*/  FMUL R61, R66, UR4 ;  /* 0x00000004423d7c20 */ /* 0x010fe20008400000 */
[----:B------:R-:W-:Y:S01]  /*53200*/  LOP3.LUT P2, RZ, R0, 0x200000, RZ, 0xc0, !PT ;  /* 0x0020000000ff7812 */ /* 0x000fe2000784c0ff */
[----:B------:R-:W2:Y:S01]  /*53210*/  LDL.LU R66, [R1+0x90c] ;  /* 0x00090c0001427983 */ /* 0x000ea20000300800 */
[----:B------:R-:W-:-:S03]  /*53220*/  P2R R47, PR, RZ, 0x20 ;  /* 0x00000020ff2f7803 */ /* 0x000fc60000000000 */
[----:B------:R-:W3:Y:S06]  /*53230*/  LDL.LU R70, [R1+0x910] ;  /* 0x0009100001467983 */ /* 0x000eec0000300800 */
[----:B------:R-:W-:-:S04]  /*53240*/  @!P5 IADD3 R40, P0, P6, R3, UR12, R6 ;  /* 0x0000000c0328dc10 */ /* 0x000fc8000fe1e006 */
[----:B------:R-:W-:Y:S02]  /*53250*/  @!P5 IADD3.X R39, R8, UR61, R25, P0, P6 ;  /* 0x0000003d0827dc10 */ /* 0x000fe400087ec419 */
[----:B------:R-:W-:-:S04]  /*53260*/  ISETP.LT.OR P6, PT, R24, 0xa9, !P3 ;  /* 0x000000a91800780c */ /* 0x000fc80005fc1670 */
[----:B------:R-:W-:-:S09]  /*53270*/  P2R R51, PR, RZ, 0x40 ;  /* 0x00000040ff337803 */ /* 0x000fd20000000000 */
[----:B------:R-:W-:-:S04]  /*53280*/  @!P6 IADD3 R37, P0, P1, R37, UR12, R6 ;  /* 0x0000000c2525ec10 */ /* 0x000fc8000f91e006 */
[----:B------:R-:W-:Y:S02]  /*53290*/  @!P6 IADD3.X R3, R8, UR61, R25, P0, P1 ;  /* 0x0000003d0803ec10 */ /* 0x000fe400087e2419 */
[----:B------:R-:W-:Y:S02]  /*532a0*/  LOP3.LUT P6, RZ, R0, 0x20000, RZ, 0xc0, !PT ;  /* 0x0002000000ff7812 */ /* 0x000fe400078cc0ff */
[C---:B------:R-:W-:Y:S02]  /*532b0*/  ISETP.LT.OR P0, PT, R24.reuse, 0xaa, !P3 ;  /* 0x000000aa1800780c */ /* 0x040fe40005f01670 */
[----:B------:R-:W-:Y:S02]  /*532c0*/  ISETP.LT.OR P3, PT, R24, 0xa1, !P6 ;  /* 0x000000a11800780c */ /* 0x000fe40007761670 */
[----:B------:R-:W-:Y:S02]  /*532d0*/  F2FP.SATFINITE.E4M3.F32.PACK_AB_MERGE_C R67, RZ, R61, RZ ;  /* 0x0000003dff43723e */ /* 0x000fe400048070ff */
[----:B------:R-:W-:-:S02]  /*532e0*/  P2R R55, PR, RZ, 0x1 ;  /* 0x00000001ff377803 */ /* 0x000fc40000000000 */
[----:B------:R-:W-:-:S05]  /*532f0*/  LOP3.LUT P1, RZ, R0, 0x80000, RZ, 0xc0, !PT ;  /* 0x0008000000ff7812 */ /* 0x000fca000782c0ff */
[----:B------:R-:W-:Y:S02]  /*53300*/  @!P0 IADD3 R36, P4, P5, R9, UR12, R6 ;  /* 0x0000000c09248c10 */ /* 0x000fe4000fd9e006 */
[----:B------:R-:W0:Y:S01]  /*53310*/  @!P3 LDC.64 R8, c[0x0][0x5c0] ;  /* 0x00017000ff08bb82 */ /* 0x000e220000000a00 */
[----:B-----5:R-:W-:Y:S01]  /*53320*/  FMUL R61, R64, UR4 ;  /* 0x00000004403d7c20 */ /* 0x020fe20008400000 */
[----:B------:R-:W-:Y:S01]  /*53330*/  @!P0 IADD3.X R38, R38, UR61, R25, P4, P5 ;  /* 0x0000003d26268c10 */ /* 0x000fe2000a7ea419 */
[----:B------:R-:W4:Y:S01]  /*53340*/  LDL.LU R64, [R1+0x914] ;  /* 0x0009140001407983 */ /* 0x000f220000300800 */
[----:B0-----:R-:W-:-:S05]  /*53350*/  @!P3 IADD3 R8, P4, R6, R8, RZ ;  /* 0x000000080608b210 */ /* 0x001fca0007f9e0ff */
[----:B------:R-:W-:-:S05]  /*53360*/  @!P3 IMAD.X R9, R25, 0x1, R9, P4 ;  /* 0x000000011909b824 */ /* 0x000fca00020e0609 */
[----:B------:R0:W-:Y:S02]  /*53370*/  @!P3 STG.E.U8 desc[UR8][R8.64+0xa0], R63 ;  /* 0x0000a03f0800b986 */ /* 0x0001e4000c101108 */
[----:B0-----:R-:W-:Y:S01]  /*53380*/  F2FP.SATFINITE.E4M3.F32.PACK_AB_MERGE_C R63, RZ, R61, RZ ;  /* 0x0000003dff3f723e */ /* 0x001fe200048070ff */
[----:B------:R-:W-:Y:S02]  /*53390*/  FMUL R61, R62, UR4 ;  /* 0x000000043e3d7c20 */ /* 0x000fe40008400000 */
[----:B------:R-:W5:Y:S01]  /*533a0*/  LDL.LU R62, [R1+0x918] ;  /* 0x00091800013e7983 */ /* 0x000f620000300800 */
[----:B------:R-:W-:-:S13]  /*533b0*/  ISETP.LT.OR P0, PT, R24, 0xa2, !P6 ;  /* 0x000000a21800780c */ /* 0x000fda0007701670 */
[----:B------:R-:W0:Y:S02]  /*533c0*/  @!P0 LDC.64 R8, c[0x0][0x5c0] ;  /* 0x00017000ff088b82 */ /* 0x000e240000000a00 */
[----:B0-----:R-:W-:-:S05]  /*533d0*/  @!P0 IADD3 R8, P3, R6, R8, RZ ;  /* 0x0000000806088210 */ /* 0x001fca0007f7e0ff */
[----:B------:R-:W-:-:S05]  /*533e0*/  @!P0 IMAD.X R9, R25, 0x1, R9, P3 ;  /* 0x0000000119098824 */ /* 0x000fca00018e0609 */
[----:B------:R-:W-:Y:S04]  /*533f0*/  @!P0 STG.E.U8 desc[UR8][R8.64+0xa1], R65 ;  /* 0x0000a14108008986 */ /* 0x000fe8000c101108 */
[----:B------:R-:W-:Y:S04]  /*53400*/  @!P2 STG.E.U8 desc[UR8][R16.64+0xa0], R67 ;  /* 0x0000a0431000a986 */ /* 0x000fe8000c101108 */
[----:B------:R0:W-:Y:S02]  /*53410*/  @!P1 STG.E.U8 desc[UR8][R12.64+0xa1], R63 ;  /* 0x0000a13f0c009986 */ /* 0x0001e4000c101108 */
[----:B0-----:R-:W-:-:S02]  /*53420*/  FMUL R12, R69, UR4 ;  /* 0x00000004450c7c20 */ /* 0x001fc40008400000 */
[----:B------:R-:W5:Y:S03]  /*53430*/  LDL.LU R69, [R1+0x91c] ;  /* 0x00091c0001457983 */ /* 0x000f660000300800 */
[----:B------:R-:W-:Y:S01]  /*53440*/  F2FP.SATFINITE.E4M3.F32.PACK_AB_MERGE_C R13, RZ, R12, RZ ;  /* 0x0000000cff0d723e */ /* 0x000fe200048070ff */
[----:B------:R-:W-:Y:S02]  /*53450*/  FMUL R12, R68, UR4 ;  /* 0x00000004440c7c20 */ /* 0x000fe40008400000 */
[----:B------:R-:W5:Y:S01]  /*53460*/  LDL.LU R68, [R1+0x920] ;  /* 0x0009200001447983 */ /* 0x000f620000300800 */
[----:B------:R-:W-:-:S13]  /*53470*/  ISETP.LT.OR P0, PT, R24, 0xa9, !P6 ;  /* 0x000000a91800780c */ /* 0x000fda0007701670 */
[----:B------:R-:W0:Y:S01]  /*53480*/  @!P0 LDC.64 R8, c[0x0][0x5c0] ;  /* 0x00017000ff088b82 */ /* 0x000e220000000a00 */
[----:B------:R-:W-:Y:S02]  /*53490*/  F2FP.SATFINITE.E4M3.F32.PACK_AB_MERGE_C R17, RZ, R12, RZ ;  /* 0x0000000cff11723e */ /* 0x000fe400048070ff */
[----:B------:R-:W-:Y:S02]  /*534a0*/  F2FP.SATFINITE.E4M3.F32.PACK_AB_MERGE_C R61, RZ, R61, RZ ;  /* 0x0000003dff3d723e */ /* 0x000fe400048070ff */
[----:B0-----:R-:W-:-:S05]  /*534b0*/  @!P0 IADD3 R8, P3, R6, R8, RZ ;  /* 0x0000000806088210 */ /* 0x001fca0007f7e0ff */
[----:B------:R-:W-:-:S05]  /*534c0*/  @!P0 IMAD.X R9, R25, 0x1, R9, P3 ;  /* 0x0000000119098824 */ /* 0x000fca00018e0609 */
[----:B------:R0:W-:Y:S01]  /*534d0*/  @!P0 STG.E.U8 desc[UR8][R8.64+0xa8], R61 ;  /* 0x0000a83d08008986 */ /* 0x0001e2000c101108 */
[----:B--2---:R-:W-:-:S03]  /*534e0*/  FMUL R12, R66, UR4 ;  /* 0x00000004420c7c20 */ /* 0x004fc60008400000 */
[----:B------:R-:W2:Y:S02]  /*534f0*/  LDL.LU R66, [R1+0x924] ;  /* 0x0009240001427983 */ /* 0x000ea40000300800 */
[----:B0-----:R-:W-:Y:S01]  /*53500*/  F2FP.SATFINITE.E4M3.F32.PACK_AB_MERGE_C R61, RZ, R12, RZ ;  /* 0x0000000cff3d723e */ /* 0x001fe200048070ff */
[----:B---3--:R-:W-:-:S05]  /*53510*/  FMUL R12, R70, UR4 ;  /* 0x00000004460c7c20 */ /* 0x008fca0008400000 */
[----:B------:R-:W-:Y:S01]  /*53520*/  F2FP.SATFINITE.E4M3.F32.PACK_AB_MERGE_C R63, RZ, R12, RZ ;  /* 0x0000000cff3f723e */ /* 0x000fe200048070ff */
[----:B----4-:R-:W-:Y:S02]  /*53530*/  FMUL R12, R64, UR4 ;  /* 0x00000004400c7c20 */ /* 0x010fe40008400000 */
[----:B------:R-:W3:Y:S04]  /*53540*/  LDL.LU R64, [R1+0x928] ;  /* 0x0009280001407983 */ /* 0x000ee80000300800 */
[----:B------:R-:W4:Y:S01]  /*53550*/  LDL.LU R70, [R1+0x92c] ;  /* 0x00092c0001467983 */ /* 0x000f220000300800 */
[----:B------:R-:W-:Y:S01]  /*53560*/  F2FP.SATFINITE.E4M3.F32.PACK_AB_MERGE_C R65, RZ, R12, RZ ;  /* 0x0000000cff41723e */ /* 0x000fe200048070ff */
[----:B-----5:R-:W-:Y:S02]  /*53570*/  FMUL R12, R62, UR4 ;  /* 0x000000043e0c7c20 */ /* 0x020fe40008400000 */
[----:B------:R-:W5:Y:S01]  /*53580*/  LDL.LU R62, [R1+0x930] ;  /* 0x00093000013e7983 */ /* 0x000f620000300800 */
[----:B------:R-:W-:-:S13]  /*53590*/  ISETP.LT.OR P3, PT, R24, 0xaa, !P6 ;  /* 0x000000aa1800780c */ /* 0x000fda0007761670 */
[----:B------:R-:W0:Y:S02]  /*535a0*/  @!P3 LDC.64 R8, c[0x0][0x5c0] ;  /* 0x00017000ff08bb82 */ /* 0x000e240000000a00 */
[----:B0-----:R-:W-:-:S05]  /*535b0*/  @!P3 IADD3 R8, P6, R6, R8, RZ ;  /* 0x000000080608b210 */ /* 0x001fca0007fde0ff */
[----:B------:R-:W-:-:S05]  /*535c0*/  @!P3 IMAD.X R9, R25, 0x1, R9, P6 ;  /* 0x000000011909b824 */ /* 0x000fca00030e0609 */
[----:B------:R0:W-:Y:S01]  /*535d0*/  @!P3 STG.E.U8 desc[UR8][R8.64+0xa9], R13 ;  /* 0x0000a90d0800b986 */ /* 0x0001e2000c101108 */
[----:B------:R-:W-:-:S04]  /*535e0*/  LOP3.LUT P3, RZ, R0, 0x4000, RZ, 0xc0, !PT ;  /* 0x0000400000ff7812 */ /* 0x000fc8000786c0ff */
[----:B0-----:R-:W-:Y:S02]  /*535f0*/  P2R R13, PR, RZ, 0x8 ;  /* 0x00000008ff0d7803 */ /* 0x001fe40000000000 */
[C---:B------:R-:W-:Y:S02]  /*53600*/  LOP3.LUT P3, RZ, R0.reuse, 0x10, RZ, 0xc0, !PT ;  /* 0x0000001000ff7812 */ /* 0x040fe4000786c0ff */
[C---:B------:R-:W-:Y:S02]  /*53610*/  LOP3.LUT P5, RZ, R0.reuse, 0x100000, RZ, 0xc0, !PT ;  /* 0x0010000000ff7812 */ /* 0x040fe400078ac0ff */
[----:B------:R-:W-:-:S09]  /*53620*/  LOP3.LUT P4, RZ, R0, 0x40000, RZ, 0xc0, !PT ;  /* 0x0004000000ff7812 */ /* 0x000fd2000788c0ff */
[----:B------:R-:W0:Y:S01]  /*53630*/  @!P3 LDC.64 R8, c[0x0][0x5c0] ;  /* 0x00017000ff08bb82 */ /* 0x000e220000000a00 */
[C---:B------:R-:W-:Y:S02]  /*53640*/  LOP3.LUT P2, RZ, R0.reuse, 0x10000, RZ, 0xc0, !PT ;  /* 0x0001000000ff7812 */ /* 0x040fe4000784c0ff */
[C---:B------:R-:W-:Y:S01]  /*53650*/  LOP3.LUT P1, RZ, R0.reuse, 0x8000, RZ, 0xc0, !PT ;  /* 0x0000800000ff7812 */ /* 0x040fe2000782c0ff */
[----:B------:R1:W-:Y:S01]  /*53660*/  @!P5 STG.E.U8 desc[UR8][R26.64+0xa8], R17 ;  /* 0x0000a8111a00d986 */ /* 0x0003e2000c101108 */
[----:B------:R-:W-:-:S03]  /*53670*/  LOP3.LUT P0, RZ, R0, 0x8, RZ, 0xc0, !PT ;  /* 0x0000000800ff7812 */ /* 0x000fc6000780c0ff */
[----:B------:R-:W-:Y:S06]  /*53680*/  @!P4 STG.E.U8 desc[UR8][R20.64+0xa9], R61 ;  /* 0x0000a93d1400c986 */ /* 0x000fec000c101108 */
[----:B------:R-:W-:Y:S01]  /*53690*/  @!P2 STG.E.U8 desc[UR8][R14.64+0xa0], R63 ;  /* 0x0000a03f0e00a986 */ /* 0x000fe2000c101108 */
[----:B-1----:R-:W-:Y:S01]  /*536a0*/  F2FP.SATFINITE.E4M3.F32.PACK_AB_MERGE_C R17, RZ, R12, RZ ;  /* 0x0000000cff11723e */ /* 0x002fe200048070ff */
[----:B------:R-:W-:Y:S02]  /*536b0*/  FMUL R12, R69, UR4 ;  /* 0x00000004450c7c20 */ /* 0x000fe40008400000 */
[----:B------:R1:W-:Y:S04]  /*536c0*/  @!P1 STG.E.U8 desc[UR8][R10.64+0xa1], R65 ;  /* 0x0000a1410a009986 */ /* 0x0003e8000c101108 */
[----:B------:R-:W5:Y:S01]  /*536d0*/  LDL.LU R69, [R1+0x934] ;  /* 0x0009340001457983 */ /* 0x000f620000300800 */
[----:B0-----:R-:W-:-:S05]  /*536e0*/  @!P3 IADD3 R8, P1, R60, R8, RZ ;  /* 0x000000083c08b210 */ /* 0x001fca0007f3e0ff */
[----:B------:R-:W-:Y:S02]  /*536f0*/  @!P3 IMAD.X R9, R59, 0x1, R9, P1 ;  /* 0x000000013b09b824 */ /* 0x000fe400008e0609 */
[----:B-1----:R-:W-:Y:S02]  /*53700*/  FMUL R10, R68, UR4 ;  /* 0x00000004440a7c20 */ /* 0x002fe40008400000 */
[----:B------:R-:W5:Y:S04]  /*53710*/  LDL.LU R68, [R1+0x938] ;  /* 0x0009380001447983 */ /* 0x000f680000300800 */
[----:B------:R0:W-:Y:S02]  /*53720*/  @!P3 STG.E.U8 desc[UR8][R8.64+0xa0], R17 ;  /* 0x0000a0110800b986 */ /* 0x0001e4000c101108 */
[----:B0-----:R-:W0:Y:S02]  /*53730*/  @!P0 LDC.64 R8, c[0x0][0x5c0] ;  /* 0x00017000ff088b82 */ /* 0x001e240000000a00 */
[----:B0-----:R-:W-:-:S05]  /*53740*/  @!P0 IADD3 R8, P3, R57, R8, RZ ;  /* 0x0000000839088210 */ /* 0x001fca0007f7e0ff */
[----:B------:R-:W-:Y:S01]  /*53750*/  @!P0 IMAD.X R9, R53, 0x1, R9, P3 ;  /* 0x0000000135098824 */ /* 0x000fe200018e0609 */
[----:B------:R-:W-:Y:S02]  /*53760*/  ISETP.NE.AND P3, PT, R13, RZ, PT ;  /* 0x000000ff0d00720c */ /* 0x000fe40003f65270 */
[----:B------:R-:W-:Y:S02]  /*53770*/  F2FP.SATFINITE.E4M3.F32.PACK_AB_MERGE_C R13, RZ, R10, RZ ;  /* 0x0000000aff0d723e */ /* 0x000fe400048070ff */
[----:B------:R-:W-:-:S05]  /*53780*/  F2FP.SATFINITE.E4M3.F32.PACK_AB_MERGE_C R11, RZ, R12, RZ ;  /* 0x0000000cff0b723e */ /* 0x000fca00048070ff */
[----:B------:R0:W-:Y:S01]  /*53790*/  @!P0 STG.E.U8 desc[UR8][R8.64+0xa1], R11 ;  /* 0x0000a10b08008986 */ /* 0x0001e2000c101108 */
[----:B--2---:R-:W-:-:S03]  /*537a0*/  FMUL R10, R66, UR4 ;  /* 0x00000004420a7c20 */ /* 0x004fc60008400000 */
[----:B------:R-:W2:Y:S02]  /*537b0*/  LDL.LU R66, [R1+0x93c] ;  /* 0x00093c0001427983 */ /* 0x000ea40000300800 */
[----:B------:R-:W-:Y:S02]  /*537c0*/  F2FP.SATFINITE.E4M3.F32.PACK_AB_MERGE_C R15, RZ, R10, RZ ;  /* 0x0000000aff0f723e */ /* 0x000fe400048070ff */
[----:B------:R1:W-:Y:S01]  /*537d0*/  @!P3 STG.E.U8 desc[UR8][R22.64+0xa8], R13 ;  /* 0x0000a80d1600b986 */ /* 0x0003e2000c101108 */
[----:B---3--:R-:W-:-:S03]  /*537e0*/  FMUL R10, R64, UR4 ;  /* 0x00000004400a7c20 */ /* 0x008fc60008400000 */
[----:B------:R-:W3:Y:S02]  /*537f0*/  LDL.LU R64, [R1+0x940] ;  /* 0x0009400001407983 */ /* 0x000ee40000300800 */
[----:B0-----:R-:W-:Y:S01]  /*53800*/  F2FP.SATFINITE.E4M3.F32.PACK_AB_MERGE_C R11, RZ, R10, RZ ;  /* 0x0000000aff0b723e */ /* 0x001fe200048070ff */
[----:B----4-:R-:W-:-:S05]  /*53810*/  FMUL R10, R70, UR4 ;  /* 0x00000004460a7c20 */ /* 0x010fca0008400000 */
[----:B-1----:R-:W-:Y:S01]  /*53820*/  F2FP.SATFINITE.E4M3.F32.PACK_AB_MERGE_C R13, RZ, R10, RZ ;  /* 0x0000000aff0d723e */ /* 0x002fe200048070ff */
[----:B-----5:R-:W-:Y:S02]  /*53830*/  FMUL R10, R62, UR4 ;  /* 0x000000043e0a7c20 */ /* 0x020fe40008400000 */
[----:B------:R-:W4:Y:S01]  /*53840*/  LDL.LU R62, [R1+0x944] ;  /* 0x00094400013e7983 */ /* 0x000f220000300800 */
[C---:B------:R-:W-:Y:S02]  /*53850*/  LOP3.LUT P5, RZ, R0.reuse, 0x4, RZ, 0xc0, !PT ;  /* 0x0000000400ff7812 */ /* 0x040fe400078ac0ff */
[C---:B------:R-:W-:Y:S01]  /*53860*/  LOP3.LUT P6, RZ, R0.reuse, 0x1000, RZ, 0xc0, !PT ;  /* 0x0000100000ff7812 */ /* 0x040fe200078cc0ff */
[----:B------:R-:W5:Y:S10]  /*53870*/  LDL.LU R70, [R1+0x948] ;  /* 0x0009480001467983 */ /* 0x000f740000300800 */
[----:B------:R-:W0:Y:S01]  /*53880*/  @!P5 LDC.64 R8, c[0x0][0x5c0] ;  /* 0x00017000ff08db82 */ /* 0x000e220000000a00 */
[----:B------:R-:W-:Y:S01]  /*53890*/  LOP3.LUT P4, RZ, R0, 0x2, RZ, 0xc0, !PT ;  /* 0x0000000200ff7812 */ /* 0x000fe2000788c0ff */
[----:B------:R-:W-:Y:S01]  /*538a0*/  @!P6 STG.E.U8 desc[UR8][R18.64+0xa9], R15 ;  /* 0x0000a90f1200e986 */ /* 0x000fe2000c101108 */
[----:B0-----:R-:W-:-:S05]  /*538b0*/  @!P5 IADD3 R8, P6, R52, R8, RZ ;  /* 0x000000083408d210 */ /* 0x001fca0007fde0ff */
[----:B------:R-:W-:-:S05]  /*538c0*/  @!P5 IMAD.X R9, R50, 0x1, R9, P6 ;  /* 0x000000013209d824 */ /* 0x000fca00030e0609 */
[----:B------:R0:W-:Y:S02]  /*538d0*/  @!P5 STG.E.U8 desc[UR8][R8.64+0xa8], R11 ;  /* 0x0000a80b0800d986 */ /* 0x0001e4000c101108 */
[----:B0-----:R-:W0:Y:S02]  /*538e0*/  @!P4 LDC.64 R8, c[0x0][0x5c0] ;  /* 0x00017000ff08cb82 */ /* 0x001e240000000a00 */
[----:B0-----:R-:W-:-:S05]  /*538f0*/  @!P4 IADD3 R8, P5, R49, R8, RZ ;  /* 0x000000083108c210 */ /* 0x001fca0007fbe0ff */
[----:B------:R-:W-:-:S05]  /*53900*/  @!P4 IMAD.X R9, R45, 0x1, R9, P5 ;  /* 0x000000012d09c824 */ /* 0x000fca00028e0609 */
[----:B------:R0:W-:Y:S01]  /*53910*/  @!P4 STG.E.U8 desc[UR8][R8.64+0xa9], R13 ;  /* 0x0000a90d0800c986 */ /* 0x0001e2000c101108 */
[----:B------:R-:W-:Y:S02]  /*53920*/  ISETP.NE.AND P4, PT, R46, RZ, PT ;  /* 0x000000ff2e00720c */ /* 0x000fe40003f85270 */
[----:B------:R-:W-:-:S11]  /*53930*/  LOP3.LUT P2, RZ, R0, 0x800, RZ, 0xc0, !PT ;  /* 0x0000080000ff7812 */ /* 0x000fd6000784c0ff */
[----:B0-----:R-:W0:Y:S01]  /*53940*/  @!P4 LDC.64 R8, c[0x0][0x5c0] ;  /* 0x00017000ff08cb82 */ /* 0x001e220000000a00 */
[----:B------:R-:W-:Y:S02]  /*53950*/  LOP3.LUT P1, RZ, R0, 0x400, RZ, 0xc0, !PT ;  /* 0x0000040000ff7812 */ /* 0x000fe4000782c0ff */
[----:B------:R-:W-:Y:S01]  /*53960*/  F2FP.SATFINITE.E4M3.F32.PACK_AB_MERGE_C R15, RZ, R10, RZ ;  /* 0x0000000aff0f723e */ /* 0x000fe200048070ff */
[----:B------:R-:W-:Y:S01]  /*53970*/  FMUL R10, R69, UR4 ;  /* 0x00000004450a7c20 */ /* 0x000fe20008400000 */
[----:B------:R-:W-:Y:S01]  /*53980*/  ISETP.NE.AND P5, PT, R47, RZ, PT ;  /* 0x000000ff2f00720c */ /* 0x000fe20003fa5270 */
[----:B------:R-:W5:Y:S03]  /*53990*/  LDL.LU R69, [R1+0x94c] ;  /* 0x00094c0001457983 */ /* 0x000f660000300800 */
[----:B------:R-:W-:Y:S01]  /*539a0*/  F2FP.SATFINITE.E4M3.F32.PACK_AB_MERGE_C R11, RZ, R10, RZ ;  /* 0x0000000aff0b723e */ /* 0x000fe200048070ff */
[----:B------:R-:W-:Y:S01]  /*539b0*/  @!P2 STG.E.U8 desc[UR8][R30.64+0xa0], R15 ;  /* 0x0000a00f1e00a986 */ /* 0x000fe2000c101108 */
[----:B------:R-:W-:-:S03]  /*539c0*/  FMUL R10, R68, UR4 ;  /* 0x00000004440a7c20 */ /* 0x000fc60008400000 */
[----:B------:R-:W-:Y:S02]  /*539d0*/  @!P1 STG.E.U8 desc[UR8][R28.64+0xa1], R11 ;  /* 0x0000a10b1c009986 */ /* 0x000fe4000c101108 */
[----:B------:R-:W-:Y:S02]  /*539e0*/  F2FP.SATFINITE.E4M3.F32.PACK_AB_MERGE_C R13, RZ, R10, RZ ;  /* 0x0000000aff0d723e */ /* 0x000fe400048070ff */
[----:B------:R-:W-:Y:S01]  /*539f0*/  ISETP.NE.AND P6, PT, R51, RZ, PT ;  /* 0x000000ff3300720c */ /* 0x000fe20003fc5270 */
[----:B------:R-:W5:Y:S01]  /*53a00*/  LDL.LU R68, [R1+0x950] ;  /* 0x0009500001447983 */ /* 0x000f620000300800 */
[----:B0-----:R-:W-:-:S05]  /*53a10*/  @!P4 IADD3 R8, P1, R43, R8, RZ ;  /* 0x000000082b08c210 */ /* 0x001fca0007f3e0ff */
[----:B------:R-:W-:-:S05]  /*53a20*/  @!P4 IMAD.X R9, R42, 0x1, R9, P1 ;  /* 0x000000012a09c824 */ /* 0x000fca00008e0609 */
[----:B------:R0:W-:Y:S02]  /*53a30*/  @!P4 STG.E.U8 desc[UR8][R8.64+0xa0], R13 ;  /* 0x0000a00d0800c986 */ /* 0x0001e4000c101108 */
[----:B0-----:R-:W0:Y:S02]  /*53a40*/  @!P5 LDC.64 R8, c[0x0][0x5c0] ;  /* 0x00017000ff08db82 */ /* 0x001e240000000a00 */
[----:B0-----:R-:W-:-:S05]  /*53a50*/  @!P5 IADD3 R8, P4, R40, R8, RZ ;  /* 0x000000082808d210 */ /* 0x001fca0007f9e0ff */
[----:B------:R-:W-:Y:S02]  /*53a60*/  @!P5 IMAD.X R9, R39, 0x1, R9, P4 ;  /* 0x000000012709d824 */ /* 0x000fe400020e0609 */
[----:B--2---:R-:W-:Y:S02]  /*53a70*/  FMUL R10, R66, UR4 ;  /* 0x00000004420a7c20 */ /* 0x004fe40008400000 */
[----:B------:R-:W2:Y:S03]  /*53a80*/  LDL.LU R66, [R1+0x954] ;  /* 0x0009540001427983 */ /* 0x000ea60000300800 */
[----:B------:R-:W-:-:S05]  /*53a90*/  F2FP.SATFINITE.E4M3.F32.PACK_AB_MERGE_C R11, RZ, R10, RZ ;  /* 0x0000000aff0b723e */ /* 0x000fca00048070ff */
[----:B------:R0:W-:Y:S01]  /*53aa0*/  @!P5 STG.E.U8 desc[UR8][R8.64+0xa1], R11 ;  /* 0x0000a10b0800d986 */ /* 0x0001e2000c101108 */
[----:B------:R-:W-:Y:S01]  /*53ab0*/  LOP3.LUT P5, RZ, R0, 0x200, RZ, 0xc0, !PT ;  /* 0x0000020000ff7812 */ /* 0x000fe200078ac0ff */
[----:B0-----:R-:W0:Y:S01]  /*53ac0*/  @!P6 LDC.64 R8, c[0x0][0x5c0] ;  /* 0x00017000ff08eb82 */ /* 0x001e220000000a00 */
[----:B---3--:R-:W-:Y:S02]  /*53ad0*/  FMUL R10, R64, UR4 ;  /* 0x00000004400a7c20 */ /* 0x008fe40008400000 */
[----:B------:R-:W3:Y:S03]  /*53ae0*/  LDL.LU R64, [R1+0x958] ;  /* 0x0009580001407983 */ /* 0x000ee60000300800 */
[----:B------:R-:W-:-:S06]  /*53af0*/  F2FP.SATFINITE.E4M3.F32.PACK_AB_MERGE_C R19, RZ, R10, RZ ;  /* 0x0000000aff13723e */ /* 0x000fcc00048070ff */
[----:B------:R1:W-:Y:S01]  /*53b00*/  @!P5 STG.E.U8 desc[UR8][R32.64+0xa8], R19 ;  /* 0x0000a8132000d986 */ /* 0x0003e2000c101108 */
[----:B0-----:R-:W-:-:S05]  /*53b10*/  @!P6 IADD3 R14, P5, R37, R8, RZ ;  /* 0x00000008250ee210 */ /* 0x001fca0007fbe0ff */
[----:B------:R-:W-:Y:S02]  /*53b20*/  @!P6 IMAD.X R15, R3, 0x1, R9, P5 ;  /* 0x00000001030fe824 */ /* 0x000fe400028e0609 */
[----:B----4-:R-:W-:Y:S02]  /*53b30*/  FMUL R3, R62, UR4 ;  /* 0x000000043e037c20 */ /* 0x010fe40008400000 */
[----:B------:R-:W4:Y:S01]  /*53b40*/  LDL.LU R62, [R1+0x95c] ;  /* 0x00095c00013e7983 */ /* 0x000f220000300800 */
[----:B------:R-:W-:-:S13]  /*53b50*/  ISETP.NE.AND P0, PT, R55, RZ, PT ;  /* 0x000000ff3700720c */ /* 0x000fda0003f05270 */
[----:B------:R-:W0:Y:S01]  /*53b60*/  @!P0 LDC.64 R8, c[0x0][0x5c0] ;  /* 0x00017000ff088b82 */ /* 0x000e220000000a00 */
[----:B------:R-:W-:Y:S02]  /*53b70*/  ISETP.NE.AND P4, PT, R48, RZ, PT ;  /* 0x000000ff3000720c */ /* 0x000fe40003f85270 */
[----:B0-----:R-:W-:-:S05]  /*53b80*/  @!P0 IADD3 R16, P5, R36, R8, RZ ;  /* 0x0000000824108210 */ /* 0x001fca0007fbe0ff */
[----:B------:R-:W-:Y:S01]  /*53b90*/  @!P0 IMAD.X R17, R38, 0x1, R9, P5 ;  /* 0x0000000126118824 */ /* 0x000fe200028e0609 */
[----:B------:R-:W-:Y:S02]  /*53ba0*/  ISETP.LT.OR P5, PT, R24, 0xa1, !P4 ;  /* 0x000000a11800780c */ /* 0x000fe400067a1670 */
[----:B------:R-:W-:-:S11]  /*53bb0*/  ISETP.NE.AND P1, PT, R41, RZ, PT ;  /* 0x000000ff2900720c */ /* 0x000fd60003f25270 */
        /* <DEDUP_REMOVED lines=9> */
[----:B-----5:R-:W-:-:S05]  /*53c50*/  FMUL R3, R70, UR4 ;  /* 0x0000000446037c20 */ /* 0x020fca0008400000 */
        /* <DEDUP_REMOVED lines=12> */
[----:B------:R-:W-:-:S05]  /*53d20*/  FMUL R3, R68, UR4 ;  /* 0x0000000444037c20 */ /* 0x000fca0008400000 */
[----:B0-----:R-:W-:Y:S01]  /*53d30*/  F2FP.SATFINITE.E4M3.F32.PACK_AB_MERGE_C R15, RZ, R3, RZ ;  /* 0x00000003ff0f723e */ /* 0x001fe200048070ff */
[----:B------:R0:W-:Y:S04]  /*53d40*/  @!P0 STG.E.U8 desc[UR8][R16.64+0xa9], R11 ;  /* 0x0000a90b10008986 */ /* 0x0001e8000c101108 */
[----:B------:R0:W-:Y:S01]  /*53d50*/  @!P5 STG.E.U8 desc[UR8][R12.64+0xa0], R15 ;  /* 0x0000a00f0c00d986 */ /* 0x0001e2000c101108 */
[----:B------:R-:W-:-:S04]  /*53d60*/  LOP3.LUT P5, RZ, R0, 0x400000, RZ, 0xc0, !PT ;  /* 0x0040000000ff7812 */ /* 0x000fc800078ac0ff */
[----:B------:R-:W-:Y:S01]  /*53d70*/  ISETP.LT.OR P5, PT, R24, 0xa1, !P5 ;  /* 0x000000a11800780c */ /* 0x000fe20006fa1670 */
[----:B------:R-:W-:Y:S01]  /*53d80*/  BSSY B1, `(.L_x_123) ;  /* 0x0000018000017945 */ /* 0x000fe20003800000 */
[----:B------:R-:W-:Y:S02]  /*53d90*/  ISETP.NE.AND P3, PT, R54, RZ, PT ;  /* 0x000000ff3600720c */ /* 0x000fe40003f65270 */
[----:B------:R-:W-:Y:S02]  /*53da0*/  ISETP.NE.AND P2, PT, R44, RZ, PT ;  /* 0x000000ff2c00720c */ /* 0x000fe40003f45270 */
[----:B------:R-:W-:Y:S02]  /*53db0*/  ISETP.NE.AND P1, PT, R56, RZ, PT ;  /* 0x000000ff3800720c */ /* 0x000fe40003f25270 */
[----:B------:R-:W-:Y:S01]  /*53dc0*/  ISETP.NE.AND P0, PT, R58, RZ, PT ;  /* 0x000000ff3a00720c */ /* 0x000fe20003f05270 */
[----:B--2---:R-:W-:-:S05]  /*53dd0*/  FMUL R3, R66, UR4 ;  /* 0x0000000442037c20 */ /* 0x004fca0008400000 */
[----:B------:R-:W-:-:S05]  /*53de0*/  F2FP.SATFINITE.E4M3.F32.PACK_AB_MERGE_C R19, RZ, R3, RZ ;  /* 0x00000003ff13723e */ /* 0x000fca00048070ff */
[----:B------:R0:W-:Y:S01]  /*53df0*/  @!P6 STG.E.U8 desc[UR8][R8.64+0xa1], R19 ;  /* 0x0000a1130800e986 */ /* 0x0001e2000c101108 */
[----:B---3--:R-:W-:-:S05]  /*53e00*/  FMUL R3, R64, UR4 ;  /* 0x0000000440037c20 */ /* 0x008fca0008400000 */
[----:B------:R-:W-:Y:S01]  /*53e10*/  F2FP.SATFINITE.E4M3.F32.PACK_AB_MERGE_C R3, RZ, R3, RZ ;  /* 0x00000003ff03723e */ /* 0x000fe200048070ff */
[----:B----4-:R-:W-:-:S05]  /*53e20*/  FMUL R10, R62, UR4 ;  /* 0x000000043e0a7c20 */ /* 0x010fca0008400000 */
        /* <DEDUP_REMOVED lines=13> */
.L_x_124:
[----:B------:R-:W-:Y:S05]  /*53f00*/  BSYNC B1 ;  /* 0x0000000000017941 */ /* 0x000fea0003800000 */
.L_x_123:
        /* <DEDUP_REMOVED lines=15> */
.L_x_126:
[----:B------:R-:W-:Y:S05]  /*54000*/  BSYNC B1 ;  /* 0x0000000000017941 */ /* 0x000fea0003800000 */
.L_x_125:
        /* <DEDUP_REMOVED lines=47> */
.L_x_128:
[----:B------:R-:W-:Y:S05]  /*54300*/  BSYNC B1 ;  /* 0x0000000000017941 */ /* 0x000fea0003800000 */
.L_x_127:
        /* <DEDUP_REMOVED lines=15> */
.L_x_130:
[----:B------:R-:W-:Y:S05]  /*54400*/  BSYNC B1 ;  /* 0x0000000000017941 */ /* 0x000fea0003800000 */
.L_x_129:
[----:B------:R-:W-:Y:S01]  /*54410*/  P2R R10, PR, RZ, 0x8 ;  /* 0x00000008ff0a7803 */ /* 0x000fe20000000000 */
[----:B------:R-:W2:Y:S01]  /*54420*/  LDL.LU R54, [R1+0x970] ;  /* 0x0009700001367983 */ /* 0x000ea20000300800 */
[----:B------:R-:W-:Y:S02]  /*54430*/  ISETP.LT.OR P3, PT, R24, 0xb1, !P0 ;  /* 0x000000b11800780c */ /* 0x000fe40004761670 */
[----:B0-----:R-:W-:Y:S01]  /*54440*/  P2R R3, PR, RZ, 0x1 ;  /* 0x00000001ff037803 */ /* 0x001fe20000000000 */
[----:B------:R-:W3:Y:S10]  /*54450*/  LDL.LU R80, [R1+0x974] ;  /* 0x0009740001507983 */ /* 0x000ef40000300800 */
[----:B-1----:R-:W0:Y:S01]  /*54460*/  @!P3 LDC.64 R8, c[0x0][0x5c0] ;  /* 0x00017000ff08bb82 */ /* 0x002e220000000a00 */
[----:B------:R-:W-:Y:S01]  /*54470*/  P2R R39, PR, RZ, 0x8 ;  /* 0x00000008ff277803 */ /* 0x000fe20000000000 */
[----:B------:R-:W4:Y:S01]  /*54480*/  LDL.LU R71, [R1+0x978] ;  /* 0x0009780001477983 */ /* 0x000f220000300800 */
[----:B------:R-:W-:-:S02]  /*54490*/  P2R R37, PR, RZ, 0x10 ;  /* 0x00000010ff257803 */ /* 0x000fc40000000000 */
[----:B0-----:R-:W-:Y:S01]  /*544a0*/  @!P3 IADD3 R16, P5, P6, R6, UR7, R8 ;  /* 0x000000070610bc10 */ /* 0x001fe2000febe008 */
[----:B------:R-:W5:Y:S03]  /*544b0*/  LDL.LU R78, [R1+0x97c] ;  /* 0x00097c00014e7983 */ /* 0x000f660000300800 */
[----:B------:R-:W-:Y:S01]  /*544c0*/  @!P3 IADD3.X R17, R25, UR6, R9, P5, P6 ;  /* 0x000000061911bc10 */ /* 0x000fe2000afec409 */
[----:B------:R-:W5:Y:S01]  /*544d0*/  LDL.LU R77, [R1+0x980] ;  /* 0x00098000014d7983 */ /* 0x000f620000300800 */
[----:B------:R-:W-:Y:S01]  /*544e0*/  ISETP.LT.OR P3, PT, R24, 0xb2, !P0 ;  /* 0x000000b21800780c */ /* 0x000fe20004761670 */
[----:B------:R-:W-:Y:S01]  /*544f0*/  IMAD.U32 R53, RZ, RZ, UR7 ;  /* 0x00000007ff357e24 */ /* 0x000fe2000f8e00ff */
[----:B------:R-:W-:Y:S01]  /*54500*/  LOP3.LUT P4, RZ, R0, 0x2000, RZ, 0xc0, !PT ;  /* 0x0000200000ff7812 */ /* 0x000fe2000788c0ff */
[----:B------:R-:W-:Y:S01]  /*54510*/  IMAD.U32 R52, RZ, RZ, UR6 ;  /* 0x00000006ff347e24 */ /* 0x000fe2000f8e00ff */
[----:B------:R-:W-:Y:S01]  /*54520*/  P2R R38, PR, RZ, 0x8 ;  /* 0x00000008ff267803 */ /* 0x000fe20000000000 */
[----:B------:R-:W-:Y:S01]  /*54530*/  IMAD.U32 R51, RZ, RZ, UR7 ;  /* 0x00000007ff337e24 */ /* 0x000fe2000f8e00ff */
[----:B------:R-:W-:Y:S01]  /*54540*/  R2UR UR12, R79 ;  /* 0x000000004f0c72ca */ /* 0x000fe200000e0000 */
[----:B------:R-:W-:Y:S01]  /*54550*/  IMAD.U32 R50, RZ, RZ, UR6 ;  /* 0x00000006ff327e24 */ /* 0x000fe2000f8e00ff */
[----:B------:R-:W-:Y:S01]  /*54560*/  P2R R36, PR, RZ, 0x2 ;  /* 0x00000002ff247803 */ /* 0x000fe20000000000 */
[----:B------:R-:W-:Y:S01]  /*54570*/  IMAD.U32 R49, RZ, RZ, UR7 ;  /* 0x00000007ff317e24 */ /* 0x000fe2000f8e00ff */
[----:B------:R-:W5:Y:S01]  /*54580*/  LDL.LU R82, [R1+0x984] ;  /* 0x0009840001527983 */ /* 0x000f620000300800 */
[----:B------:R-:W-:Y:S01]  /*54590*/  IMAD.U32 R48, RZ, RZ, UR6 ;  /* 0x00000006ff307e24 */ /* 0x000fe2000f8e00ff */
[----:B------:R-:W-:Y:S01]  /*545a0*/  P2R R57, PR, RZ, 0x4 ;  /* 0x00000004ff397803 */ /* 0x000fe20000000000 */
[----:B------:R-:W0:Y:S01]  /*545b0*/  @!P3 LDC.64 R8, c[0x0][0x5c0] ;  /* 0x00017000ff08bb82 */ /* 0x000e220000000a00 */
[----:B------:R-:W-:Y:S01]  /*545c0*/  IMAD.U32 R47, RZ, RZ, UR7 ;  /* 0x00000007ff2f7e24 */ /* 0x000fe2000f8e00ff */
[----:B------:R-:W5:Y:S01]  /*545d0*/  LDL.LU R81, [R1+0x988] ;  /* 0x0009880001517983 */ /* 0x000f620000300800 */
[----:B------:R-:W-:-:S02]  /*545e0*/  IMAD.U32 R46, RZ, RZ, UR6 ;  /* 0x00000006ff2e7e24 */ /* 0x000fc4000f8e00ff */
[----:B------:R-:W-:Y:S02]  /*545f0*/  IMAD.U32 R45, RZ, RZ, UR7 ;  /* 0x00000007ff2d7e24 */ /* 0x000fe4000f8e00ff */
[----:B------:R-:W-:Y:S02]  /*54600*/  IMAD.U32 R44, RZ, RZ, UR6 ;  /* 0x00000006ff2c7e24 */ /* 0x000fe4000f8e00ff */
[----:B------:R-:W-:Y:S02]  /*54610*/  IMAD.U32 R43, RZ, RZ, UR7 ;  /* 0x00000007ff2b7e24 */ /* 0x000fe4000f8e00ff */
[----:B------:R-:W-:Y:S02]  /*54620*/  IMAD.U32 R42, RZ, RZ, UR6 ;  /* 0x00000006ff2a7e24 */ /* 0x000fe4000f8e00ff */
[----:B------:R-:W-:Y:S02]  /*54630*/  IMAD.U32 R41, RZ, RZ, UR7 ;  /* 0x00000007ff297e24 */ /* 0x000fe4000f8e00ff */
[----:B------:R-:W-:Y:S01]  /*54640*/  IMAD.U32 R40, RZ, RZ, UR6 ;  /* 0x00000006ff287e24 */ /* 0x000fe2000f8e00ff */
[----:B0-----:R-:W-:-:S04]  /*54650*/  @!P3 IADD3 R12, P5, P6, R6, UR7, R8 ;  /* 0x00000007060cbc10 */ /* 0x001fc8000febe008 */
[----:B------:R-:W-:Y:S02]  /*54660*/  @!P3 IADD3.X R13, R25, UR6, R9, P5, P6 ;  /* 0x00000006190dbc10 */ /* 0x000fe4000afec409 */
[----:B------:R-:W-:-:S04]  /*54670*/  ISETP.LT.OR P3, PT, R24, 0xb9, !P0 ;  /* 0x000000b91800780c */ /* 0x000fc80004761670 */
[----:B------:R-:W-:-:S09]  /*54680*/  P2R R69, PR, RZ, 0x8 ;  /* 0x00000008ff457803 */ /* 0x000fd20000000000 */
[----:B------:R-:W0:Y:S02]  /*54690*/  @!P3 LDC.64 R8, c[0x0][0x5c0] ;  /* 0x00017000ff08bb82 */ /* 0x000e240000000a00 */
[----:B0-----:R-:W-:-:S04]  /*546a0*/  @!P3 IADD3 R26, P5, P6, R6, UR7, R8 ;  /* 0x00000007061abc10 */ /* 0x001fc8000febe008 */
[----:B------:R-:W-:Y:S02]  /*546b0*/  @!P3 IADD3.X R27, R25, UR6, R9, P5, P6 ;  /* 0x00000006191bbc10 */ /* 0x000fe4000afec409 */
[C---:B------:R-:W-:Y:S02]  /*546c0*/  ISETP.LT.OR P3, PT, R24.reuse, 0xba, !P0 ;  /* 0x000000ba1800780c */ /* 0x040fe40004761670 */
[----:B------:R-:W-:Y:S02]  /*546d0*/  ISETP.LT.OR P0, PT, R24, 0xb1, !P1 ;  /* 0x000000b11800780c */ /* 0x000fe40004f01670 */
[----:B------:R-:W-:Y:S02]  /*546e0*/  P2R R68, PR, RZ, 0x8 ;  /* 0x00000008ff447803 */ /* 0x000fe40000000000 */
[----:B------:R-:W-:-:S07]  /*546f0*/  P2R R70, PR, RZ, 0x1 ;  /* 0x00000001ff467803 */ /* 0x000fce0000000000 */
[----:B------:R-:W0:Y:S02]  /*54700*/  @!P3 LDC.64 R8, c[0x0][0x5c0] ;  /* 0x00017000ff08bb82 */ /* 0x000e240000000a00 */
[----:B0-----:R-:W-:-:S04]  /*54710*/  @!P3 IADD3 R20, P5, P6, R6, UR7, R8 ;  /* 0x000000070614bc10 */ /* 0x001fc8000febe008 */
[----:B------:R-:W-:Y:S02]  /*54720*/  @!P3 IADD3.X R21, R25, UR6, R9, P5, P6 ;  /* 0x000000061915bc10 */ /* 0x000fe4000afec409 */
[----:B------:R-:W0:Y:S01]  /*54730*/  @!P0 LDC.64 R8, c[0x0][0x5c0] ;  /* 0x00017000ff088b82 */ /* 0x000e220000000a00 */
[----:B------:R-:W-:-:S04]  /*54740*/  ISETP.NE.AND P3, PT, R10, RZ, PT ;  /* 0x000000ff0a00720c */ /* 0x000fc80003f65270 */
[----:B------:R-:W-:Y:S02]  /*54750*/  P2R R62, PR, RZ, 0x8 ;  /* 0x00000008ff3e7803 */ /* 0x000fe40000000000 */
[----:B0-----:R-:W-:-:S04]  /*54760*/  @!P0 IADD3 R14, P5, P6, R6, UR60, R8 ;  /* 0x0000003c060e8c10 */ /* 0x001fc8000febe008 */
[----:B------:R-:W-:Y:S02]  /*54770*/  @!P0 IADD3.X R15, R25, UR10, R9, P5, P6 ;  /* 0x0000000a190f8c10 */ /* 0x000fe4000afec409 */
[----:B------:R-:W-:-:S04]  /*54780*/  ISETP.LT.OR P0, PT, R24, 0xb2, !P1 ;  /* 0x000000b21800780c */ /* 0x000fc80004f01670 */
[----:B------:R-:W-:-:S09]  /*54790*/  P2R R72, PR, RZ, 0x1 ;  /* 0x00000001ff487803 */ /* 0x000fd20000000000 */
[----:B------:R-:W0:Y:S02]  /*547a0*/  @!P0 LDC.64 R8, c[0x0][0x5c0] ;  /* 0x00017000ff088b82 */ /* 0x000e240000000a00 */
        /* <DEDUP_REMOVED lines=10> */
[----:B------:R-:W-:Y:S01]  /*54850*/  P2R R56, PR, RZ, 0x2 ;  /* 0x00000002ff387803 */ /* 0x000fe20000000000 */
[----:B--2---:R-:W-:-:S06]  /*54860*/  FMUL R54, R54, UR4 ;  /* 0x0000000436367c20 */ /* 0x004fcc0008400000 */
        /* <DEDUP_REMOVED lines=21> */
[----:B------:R-:W-:-:S04]  /*549c0*/  ISETP.LT.OR P0, PT, R24, 0xb1, !P2 ;  /* 0x000000b11800780c */ /* 0x000fc80005701670 */
[----:B------:R-:W-:Y:S02]  /*549d0*/  P2R R75, PR, RZ, 0x1 ;  /* 0x00000001ff4b7803 */ /* 0x000fe40000000000 */
[----:B0-----:R-:W-:-:S04]  /*549e0*/  @!P1 IADD3 R28, P5, P6, R6, UR12, R8 ;  /* 0x0000000c061c9c10 */ /* 0x001fc8000febe008 */
[----:B------:R-:W-:-:S03]  /*549f0*/  @!P1 IADD3.X R29, R25, UR61, R9, P5, P6 ;  /* 0x0000003d191d9c10 */ /* 0x000fc6000afec409 */
[----:B------:R-:W-:-:S04]  /*54a00*/  @!P0 IADD3 R53, P6, P5, R53, UR60, R6 ;  /* 0x0000003c35358c10 */ /* 0x000fc8000fdde006 */
[----:B------:R-:W-:Y:S02]  /*54a10*/  @!P0 IADD3.X R52, R52, UR10, R25, P6, P5 ;  /* 0x0000000a34348c10 */ /* 0x000fe4000b7ea419 */
[----:B------:R-:W-:-:S04]  /*54a20*/  ISETP.LT.OR P0, PT, R24, 0xb2, !P2 ;  /* 0x000000b21800780c */ /* 0x000fc80005701670 */
[----:B------:R-:W-:-:S09]  /*54a30*/  P2R R76, PR, RZ, 0x1 ;  /* 0x00000001ff4c7803 */ /* 0x000fd20000000000 */
[----:B------:R-:W-:-:S04]  /*54a40*/  @!P0 IADD3 R51, P6, P5, R51, UR60, R6 ;  /* 0x0000003c33338c10 */ /* 0x000fc8000fdde006 */
[----:B------:R-:W-:Y:S02]  /*54a50*/  @!P0 IADD3.X R50, R50, UR10, R25, P6, P5 ;  /* 0x0000000a32328c10 */ /* 0x000fe4000b7ea419 */
[----:B------:R-:W-:-:S04]  /*54a60*/  ISETP.LT.OR P0, PT, R24, 0xb9, !P2 ;  /* 0x000000b91800780c */ /* 0x000fc80005701670 */
[----:B------:R-:W-:-:S09]  /*54a70*/  P2R R74, PR, RZ, 0x1 ;  /* 0x00000001ff4a7803 */ /* 0x000fd20000000000 */
[----:B------:R-:W-:-:S04]  /*54a80*/  @!P0 IADD3 R49, P6, P5, R49, UR60, R6 ;  /* 0x0000003c31318c10 */ /* 0x000fc8000fdde006 */
[----:B------:R-:W-:Y:S02]  /*54a90*/  @!P0 IADD3.X R48, R48, UR10, R25, P6, P5 ;  /* 0x0000000a30308c10 */ /* 0x000fe4000b7ea419 */
[----:B------:R-:W-:Y:S02]  /*54aa0*/  ISETP.LT.OR P0, PT, R24, 0xba, !P2 ;  /* 0x000000ba1800780c */ /* 0x000fe40005701670 */
[----:B------:R-:W-:Y:S01]  /*54ab0*/  ISETP.NE.AND P2, PT, R39, RZ, PT ;  /* 0x000000ff2700720c */ /* 0x000fe20003f45270 */
[----:B------:R-:W-:Y:S01]  /*54ac0*/  IMAD.U32 R39, RZ, RZ, UR7 ;  /* 0x00000007ff277e24 */ /* 0x000fe2000f8e00ff */
[----:B------:R-:W-:-:S09]  /*54ad0*/  P2R R73, PR, RZ, 0x1 ;  /* 0x00000001ff497803 */ /* 0x000fd20000000000 */
[----:B------:R-:W-:-:S04]  /*54ae0*/  @!P0 IADD3 R47, P6, P5, R47, UR60, R6 ;  /* 0x0000003c2f2f8c10 */ /* 0x000fc8000fdde006 */
[----:B------:R-:W-:Y:S02]  /*54af0*/  @!P0 IADD3.X R46, R46, UR10, R25, P6, P5 ;  /* 0x0000000a2e2e8c10 */ /* 0x000fe4000b7ea419 */
[----:B------:R-:W-:-:S04]  /*54b00*/  @!P4 IADD3 R45, P6, P5, R45, UR12, R6 ;  /* 0x0000000c2d2dcc10 */ /* 0x000fc8000fdde006 */
[----:B------:R-:W-:Y:S02]  /*54b10*/  @!P4 IADD3.X R44, R44, UR61, R25, P6, P5 ;  /* 0x0000003d2c2ccc10 */ /* 0x000fe4000b7ea419 */
[----:B------:R-:W-:Y:S02]  /*54b20*/  ISETP.LT.OR P5, PT, R24, 0xb2, !P3 ;  /* 0x000000b21800780c */ /* 0x000fe40005fa1670 */
[----:B------:R-:W-:Y:S02]  /*54b30*/  F2FP.SATFINITE.E4M3.F32.PACK_AB_MERGE_C R65, RZ, R54, RZ ;  /* 0x00000036ff41723e */ /* 0x000fe400048070ff */
[----:B------:R-:W-:-:S09]  /*54b40*/  P2R R59, PR, RZ, 0x20 ;  /* 0x00000020ff3b7803 */ /* 0x000fd20000000000 */
[----:B------:R-:W-:-:S04]  /*54b50*/  @!P5 IADD3 R43, P0, P6, R43, UR12, R6 ;  /* 0x0000000c2b2bdc10 */ /* 0x000fc8000fe1e006 */
[----:B------:R-:W-:Y:S02]  /*54b60*/  @!P5 IADD3.X R42, R42, UR61, R25, P0, P6 ;  /* 0x0000003d2a2adc10 */ /* 0x000fe400087ec419 */
[----:B------:R-:W-:-:S04]  /*54b70*/  ISETP.LT.OR P6, PT, R24, 0xb9, !P3 ;  /* 0x000000b91800780c */ /* 0x000fc80005fc1670 */
[----:B------:R-:W-:-:S09]  /*54b80*/  P2R R60, PR, RZ, 0x40 ;  /* 0x00000040ff3c7803 */ /* 0x000fd20000000000 */
[----:B------:R-:W-:-:S04]  /*54b90*/  @!P6 IADD3 R41, P0, P1, R41, UR12, R6 ;  /* 0x0000000c2929ec10 */ /* 0x000fc8000f91e006 */
[--C-:B------:R-:W-:Y:S02]  /*54ba0*/  @!P6 IADD3.X R40, R40, UR61, R25.reuse, P0, P1 ;  /* 0x0000003d2828ec10 */ /* 0x100fe400087e2419 */
[----:B------:R-:W-:Y:S02]  /*54bb0*/  LOP3.LUT P6, RZ, R0, 0x20000, RZ, 0xc0, !PT ;  /* 0x0002000000ff7812 */ /* 0x000fe400078cc0ff */
[C---:B------:R-:W-:Y:S02]  /*54bc0*/  ISETP.LT.OR P0, PT, R24.reuse, 0xba, !P3 ;  /* 0x000000ba1800780c */ /* 0x040fe40005f01670 */
[----:B------:R-:W-:Y:S02]  /*54bd0*/  ISETP.LT.OR P3, PT, R24, 0xb1, !P6 ;  /* 0x000000b11800780c */ /* 0x000fe40007761670 */
[----:B------:R-:W-:Y:S01]  /*54be0*/  ISETP.NE.AND P1, PT, R38, RZ, PT ;  /* 0x000000ff2600720c */ /* 0x000fe20003f25270 */
[----:B------:R-:W-:Y:S02]  /*54bf0*/  IMAD.U32 R38, RZ, RZ, UR6 ;  /* 0x00000006ff267e24 */ /* 0x000fe4000f8e00ff */
[----:B---3--:R-:W-:Y:S01]  /*54c00*/  FMUL R54, R80, UR4 ;  /* 0x0000000450367c20 */ /* 0x008fe20008400000 */
[----:B------:R-:W-:Y:S01]  /*54c10*/  P2R R63, PR, RZ, 0x1 ;  /* 0x00000001ff3f7803 */ /* 0x000fe20000000000 */
[----:B------:R-:W2:Y:S04]  /*54c20*/  LDL.LU R80, [R1+0x98c] ;  /* 0x00098c0001507983 */ /* 0x000ea80000300800 */
[----:B------:R-:W3:Y:S01]  /*54c30*/  LDL.LU R83, [R1+0x990] ;  /* 0x0009900001537983 */ /* 0x000ee20000300800 */
[----:B------:R-:W-:Y:S01]  /*54c40*/  @!P0 IADD3 R39, P4, P5, R39, UR12, R6 ;  /* 0x0000000c27278c10 */ /* 0x000fe2000fd9e006 */
[----:B------:R-:W0:Y:S03]  /*54c50*/  @!P3 LDC.64 R8, c[0x0][0x5c0] ;  /* 0x00017000ff08bb82 */ /* 0x000e260000000a00 */
[----:B------:R-:W-:-:S02]  /*54c60*/  @!P0 IADD3.X R38, R38, UR61, R25, P4, P5 ;  /* 0x0000003d26268c10 */ /* 0x000fc4000a7ea419 */
[----:B------:R-:W-:Y:S02]  /*54c70*/  ISETP.NE.AND P5, PT, R69, RZ, PT ;  /* 0x000000ff4500720c */ /* 0x000fe40003fa5270 */
[----:B------:R-:W-:Y:S01]  /*54c80*/  F2FP.SATFINITE.E4M3.F32.PACK_AB_MERGE_C R69, RZ, R54, RZ ;  /* 0x00000036ff45723e */ /* 0x000fe200048070ff */
[----:B----4-:R-:W-:-:S05]  /*54c90*/  FMUL R54, R71, UR4 ;  /* 0x0000000447367c20 */ /* 0x010fca0008400000 */
[----:B------:R-:W-:Y:S01]  /*54ca0*/  F2FP.SATFINITE.E4M3.F32.PACK_AB_MERGE_C R71, RZ, R54, RZ ;  /* 0x00000036ff47723e */ /* 0x000fe200048070ff */
[----:B-----5:R-:W-:Y:S02]  /*54cb0*/  FMUL R54, R78, UR4 ;  /* 0x000000044e367c20 */ /* 0x020fe40008400000 */
        /* <DEDUP_REMOVED lines=11> */
[----:B------:R0:W-:Y:S01]  /*54d70*/  @!P0 STG.E.U8 desc[UR8][R8.64+0xb1], R69 ;  /* 0x0000b14508008986 */ /* 0x0001e2000c101108 */
[----:B------:R-:W-:-:S13]  /*54d80*/  ISETP.LT.OR P0, PT, R24, 0xb9, !P6 ;  /* 0x000000b91800780c */ /* 0x000fda0007701670 */
[----:B0-----:R-:W0:Y:S01]  /*54d90*/  @!P0 LDC.64 R8, c[0x0][0x5c0] ;  /* 0x00017000ff088b82 */ /* 0x001e220000000a00 */
[----:B------:R-:W-:Y:S01]  /*54da0*/  F2FP.SATFINITE.E4M3.F32.PACK_AB_MERGE_C R69, RZ, R54, RZ ;  /* 0x00000036ff45723e */ /* 0x000fe200048070ff */
[----:B------:R-:W-:Y:S04]  /*54db0*/  @!P2 STG.E.U8 desc[UR8][R16.64+0xb0], R71 ;  /* 0x0000b0471000a986 */ /* 0x000fe8000c101108 */
[----:B------:R1:W-:Y:S01]  /*54dc0*/  @!P1 STG.E.U8 desc[UR8][R12.64+0xb1], R65 ;  /* 0x0000b1410c009986 */ /* 0x0003e2000c101108 */
[----:B0-----:R-:W-:-:S05]  /*54dd0*/  @!P0 IADD3 R8, P3, R6, R8, RZ ;  /* 0x0000000806088210 */ /* 0x001fca0007f7e0ff */
[----:B------:R-:W-:Y:S01]  /*54de0*/  @!P0 IMAD.X R9, R25, 0x1, R9, P3 ;  /* 0x0000000119098824 */ /* 0x000fe200018e0609 */
[----:B------:R-:W-:Y:S01]  /*54df0*/  ISETP.LT.OR P3, PT, R24, 0xba, !P6 ;  /* 0x000000ba1800780c */ /* 0x000fe20007761670 */
[----:B-1----:R-:W-:Y:S02]  /*54e00*/  FMUL R12, R82, UR4 ;  /* 0x00000004520c7c20 */ /* 0x002fe40008400000 */
[----:B------:R-:W5:Y:S04]  /*54e10*/  LDL.LU R82, [R1+0x99c] ;  /* 0x00099c0001527983 */ /* 0x000f680000300800 */
[----:B------:R0:W-:Y:S06]  /*54e20*/  @!P0 STG.E.U8 desc[UR8][R8.64+0xb8], R69 ;  /* 0x0000b84508008986 */ /* 0x0001ec000c101108 */
[----:B0-----:R-:W0:Y:S01]  /*54e30*/  @!P3 LDC.64 R8, c[0x0][0x5c0] ;  /* 0x00017000ff08bb82 */ /* 0x001e220000000a00 */
[----:B------:R-:W-:Y:S01]  /*54e40*/  F2FP.SATFINITE.E4M3.F32.PACK_AB_MERGE_C R13, RZ, R12, RZ ;  /* 0x0000000cff0d723e */ /* 0x000fe200048070ff */
[----:B------:R-:W-:-:S02]  /*54e50*/  FMUL R12, R81, UR4 ;  /* 0x00000004510c7c20 */ /* 0x000fc40008400000 */
[----:B------:R-:W5:Y:S03]  /*54e60*/  LDL.LU R81, [R1+0x9a0] ;  /* 0x0009a00001517983 */ /* 0x000f660000300800 */
[----:B------:R-:W-:Y:S02]  /*54e70*/  F2FP.SATFINITE.E4M3.F32.PACK_AB_MERGE_C R17, RZ, R12, RZ ;  /* 0x0000000cff11723e */ /* 0x000fe400048070ff */
[----:B0-----:R-:W-:-:S05]  /*54e80*/  @!P3 IADD3 R8, P6, R6, R8, RZ ;  /* 0x000000080608b210 */ /* 0x001fca0007fde0ff */
[----:B------:R-:W-:Y:S01]  /*54e90*/  @!P3 IMAD.X R9, R25, 0x1, R9, P6 ;  /* 0x000000011909b824 */ /* 0x000fe200030e0609 */
[----:B------:R-:W-:-:S04]  /*54ea0*/  ISETP.NE.AND P6, PT, R67, RZ, PT ;  /* 0x000000ff4300720c */ /* 0x000fc80003fc5270 */
[----:B------:R0:W-:Y:S01]  /*54eb0*/  @!P3 STG.E.U8 desc[UR8][R8.64+0xb9], R13 ;  /* 0x0000b90d0800b986 */ /* 0x0001e2000c101108 */
[----:B--2---:R-:W-:-:S03]  /*54ec0*/  FMUL R12, R80, UR4 ;  /* 0x00000004500c7c20 */ /* 0x004fc60008400000 */
[----:B------:R-:W2:Y:S02]  /*54ed0*/  LDL.LU R80, [R1+0x9a4] ;  /* 0x0009a40001507983 */ /* 0x000ea40000300800 */
[----:B------:R-:W-:Y:S01]  /*54ee0*/  F2FP.SATFINITE.E4M3.F32.PACK_AB_MERGE_C R65, RZ, R12, RZ ;  /* 0x0000000cff41723e */ /* 0x000fe200048070ff */
[----:B---3--:R-:W-:-:S05]  /*54ef0*/  FMUL R12, R83, UR4 ;  /* 0x00000004530c7c20 */ /* 0x008fca0008400000 */
[----:B------:R-:W-:Y:S01]  /*54f00*/  F2FP.SATFINITE.E4M3.F32.PACK_AB_MERGE_C R67, RZ, R12, RZ ;  /* 0x0000000cff43723e */ /* 0x000fe200048070ff */
[----:B----4-:R-:W-:Y:S02]  /*54f10*/  FMUL R12, R78, UR4 ;  /* 0x000000044e0c7c20 */ /* 0x010fe40008400000 */
[----:B------:R-:W3:Y:S04]  /*54f20*/  LDL.LU R78, [R1+0x9a8] ;  /* 0x0009a800014e7983 */ /* 0x000ee80000300800 */
[----:B------:R-:W4:Y:S01]  /*54f30*/  LDL.LU R83, [R1+0x9ac] ;  /* 0x0009ac0001537983 */ /* 0x000f220000300800 */
[----:B0-----:R-:W-:Y:S01]  /*54f40*/  F2FP.SATFINITE.E4M3.F32.PACK_AB_MERGE_C R13, RZ, R12, RZ ;  /* 0x0000000cff0d723e */ /* 0x001fe200048070ff */
[----:B-----5:R-:W-:Y:S02]  /*54f50*/  FMUL R12, R77, UR4 ;  /* 0x000000044d0c7c20 */ /* 0x020fe40008400000 */
[----:B------:R-:W5:Y:S01]  /*54f60*/  LDL.LU R77, [R1+0x9b0] ;  /* 0x0009b000014d7983 */ /* 0x000f620000300800 */
[----:B------:R-:W-:-:S04]  /*54f70*/  ISETP.NE.AND P3, PT, R66, RZ, PT ;  /* 0x000000ff4200720c */ /* 0x000fc80003f65270 */
[----:B------:R-:W-:Y:S02]  /*54f80*/  P2R R16, PR, RZ, 0x8 ;  /* 0x00000008ff107803 */ /* 0x000fe40000000000 */
[----:B------:R-:W-:Y:S02]  /*54f90*/  ISETP.NE.AND P3, PT, R75, RZ, PT ;  /* 0x000000ff4b00720c */ /* 0x000fe40003f65270 */
[----:B------:R-:W-:Y:S02]  /*54fa0*/  ISETP.NE.AND P4, PT, R68, RZ, PT ;  /* 0x000000ff4400720c */ /* 0x000fe40003f85270 */
[----:B------:R-:W-:-:S09]  /*54fb0*/  ISETP.NE.AND P2, PT, R70, RZ, PT ;  /* 0x000000ff4600720c */ /* 0x000fd20003f45270 */
[----:B------:R-:W0:Y:S01]  /*54fc0*/  @!P3 LDC.64 R8, c[0x0][0x5c0] ;  /* 0x00017000ff08bb82 */ /* 0x000e220000000a00 */
[----:B------:R-:W-:Y:S01]  /*54fd0*/  ISETP.NE.AND P1, PT, R72, RZ, PT ;  /* 0x000000ff4800720c */ /* 0x000fe20003f25270 */
[----:B------:R1:W-:Y:S01]  /*54fe0*/  @!P5 STG.E.U8 desc[UR8][R26.64+0xb8], R17 ;  /* 0x0000b8111a00d986 */ /* 0x0003e2000c101108 */
[----:B------:R-:W-:-:S03]  /*54ff0*/  ISETP.NE.AND P0, PT, R76, RZ, PT ;  /* 0x000000ff4c00720c */ /* 0x000fc60003f05270 */
[----:B------:R-:W-:Y:S04]  /*55000*/  @!P4 STG.E.U8 desc[UR8][R20.64+0xb9], R65 ;  /* 0x0000b9411400c986 */ /* 0x000fe8000c101108 */
[----:B------:R-:W-:Y:S04]  /*55010*/  @!P2 STG.E.U8 desc[UR8][R14.64+0xb0], R67 ;  /* 0x0000b0430e00a986 */ /* 0x000fe8000c101108 */
[----:B------:R-:W-:Y:S01]  /*55020*/  @!P1 STG.E.U8 desc[UR8][R10.64+0xb1], R13 ;  /* 0x0000b10d0a009986 */ /* 0x000fe2000c101108 */
[----:B-1----:R-:W-:Y:S02]  /*55030*/  F2FP.SATFINITE.E4M3.F32.PACK_AB_MERGE_C R17, RZ, R12, RZ ;  /* 0x0000000cff11723e */ /* 0x002fe400048070ff */
[----:B0-----:R-:W-:-:S05]  /*55040*/  @!P3 IADD3 R8, P1, R53, R8, RZ ;  /* 0x000000083508b210 */ /* 0x001fca0007f3e0ff */
[----:B------:R-:W-:-:S05]  /*55050*/  @!P3 IMAD.X R9, R52, 0x1, R9, P1 ;  /* 0x000000013409b824 */ /* 0x000fca00008e0609 */
[----:B------:R0:W-:Y:S02]  /*55060*/  @!P3 STG.E.U8 desc[UR8][R8.64+0xb0], R17 ;  /* 0x0000b0110800b986 */ /* 0x0001e4000c101108 */
[----:B0-----:R-:W0:Y:S01]  /*55070*/  @!P0 LDC.64 R8, c[0x0][0x5c0] ;  /* 0x00017000ff088b82 */ /* 0x001e220000000a00 */
[----:B------:R-:W-:Y:S02]  /*55080*/  FMUL R12, R82, UR4 ;  /* 0x00000004520c7c20 */ /* 0x000fe40008400000 */
[----:B------:R-:W5:Y:S01]  /*55090*/  LDL.LU R82, [R1+0x9b4] ;  /* 0x0009b40001527983 */ /* 0x000f620000300800 */
[----:B0-----:R-:W-:Y:S01]  /*550a0*/  @!P0 IADD3 R8, P3, R51, R8, RZ ;  /* 0x0000000833088210 */ /* 0x001fe20007f7e0ff */
[----:B------:R-:W-:Y:S02]  /*550b0*/  FMUL R10, R81, UR4 ;  /* 0x00000004510a7c20 */ /* 0x000fe40008400000 */
[----:B------:R-:W5:Y:S03]  /*550c0*/  LDL.LU R81, [R1+0x9b8] ;  /* 0x0009b80001517983 */ /* 0x000f660000300800 */
[----:B------:R-:W-:Y:S01]  /*550d0*/  F2FP.SATFINITE.E4M3.F32.PACK_AB_MERGE_C R13, RZ, R10, RZ ;  /* 0x0000000aff0d723e */ /* 0x000fe200048070ff */
[----:B------:R-:W-:Y:S01]  /*550e0*/  @!P0 IMAD.X R9, R50, 0x1, R9, P3 ;  /* 0x0000000132098824 */ /* 0x000fe200018e0609 */
[----:B------:R-:W-:-:S02]  /*550f0*/  ISETP.NE.AND P3, PT, R16, RZ, PT ;  /* 0x000000ff1000720c */ /* 0x000fc40003f65270 */
[----:B------:R-:W-:-:S05]  /*55100*/  F2FP.SATFINITE.E4M3.F32.PACK_AB_MERGE_C R11, RZ, R12, RZ ;  /* 0x0000000cff0b723e */ /* 0x000fca00048070ff */
[----:B------:R0:W-:Y:S06]  /*55110*/  @!P0 STG.E.U8 desc[UR8][R8.64+0xb1], R11 ;  /* 0x0000b10b08008986 */ /* 0x0001ec000c101108 */
[----:B------:R1:W-:Y:S01]  /*55120*/  @!P3 STG.E.U8 desc[UR8][R22.64+0xb8], R13 ;  /* 0x0000b80d1600b986 */ /* 0x0003e2000c101108 */
[----:B--2---:R-:W-:-:S03]  /*55130*/  FMUL R10, R80, UR4 ;  /* 0x00000004500a7c20 */ /* 0x004fc60008400000 */
[----:B------:R-:W2:Y:S02]  /*55140*/  LDL.LU R80, [R1+0x9bc] ;  /* 0x0009bc0001507983 */ /* 0x000ea40000300800 */
[----:B------:R-:W-:Y:S01]  /*55150*/  F2FP.SATFINITE.E4M3.F32.PACK_AB_MERGE_C R15, RZ, R10, RZ ;  /* 0x0000000aff0f723e */ /* 0x000fe200048070ff */
[----:B---3--:R-:W-:Y:S02]  /*55160*/  FMUL R10, R78, UR4 ;  /* 0x000000044e0a7c20 */ /* 0x008fe40008400000 */
[----:B------:R-:W3:Y:S03]  /*55170*/  LDL.LU R78, [R1+0x9c0] ;  /* 0x0009c000014e7983 */ /* 0x000ee60000300800 */
[----:B0-----:R-:W-:Y:S01]  /*55180*/  F2FP.SATFINITE.E4M3.F32.PACK_AB_MERGE_C R11, RZ, R10, RZ ;  /* 0x0000000aff0b723e */ /* 0x001fe200048070ff */
[----:B----4-:R-:W-:-:S05]  /*55190*/  FMUL R10, R83, UR4 ;  /* 0x00000004530a7c20 */ /* 0x010fca0008400000 */
[----:B-1----:R-:W-:Y:S01]  /*551a0*/  F2FP.SATFINITE.E4M3.F32.PACK_AB_MERGE_C R13, RZ, R10, RZ ;  /* 0x0000000aff0d723e */ /* 0x002fe200048070ff */
[----:B-----5:R-:W-:Y:S02]  /*551b0*/  FMUL R10, R77, UR4 ;  /* 0x000000044d0a7c20 */ /* 0x020fe40008400000 */
[----:B------:R-:W4:Y:S01]  /*551c0*/  LDL.LU R77, [R1+0x9c4] ;  /* 0x0009c400014d7983 */ /* 0x000f220000300800 */
[----:B------:R-:W-:-:S03]  /*551d0*/  ISETP.NE.AND P5, PT, R74, RZ, PT ;  /* 0x000000ff4a00720c */ /* 0x000fc60003fa5270 */
[----:B------:R-:W5:Y:S10]  /*551e0*/  LDL.LU R83, [R1+0x9c8] ;  /* 0x0009c80001537983 */ /* 0x000f740000300800 */
[----:B------:R-:W0:Y:S01]  /*551f0*/  @!P5 LDC.64 R8, c[0x0][0x5c0] ;  /* 0x00017000ff08db82 */ /* 0x000e220000000a00 */
[----:B------:R-:W-:Y:S01]  /*55200*/  ISETP.NE.AND P4, PT, R73, RZ, PT ;  /* 0x000000ff4900720c */ /* 0x000fe20003f85270 */
[----:B------:R-:W-:Y:S01]  /*55210*/  @!P6 STG.E.U8 desc[UR8][R18.64+0xb9], R15 ;  /* 0x0000b90f1200e986 */ /* 0x000fe2000c101108 */
[----:B0-----:R-:W-:-:S05]  /*55220*/  @!P5 IADD3 R8, P6, R49, R8, RZ ;  /* 0x000000083108d210 */ /* 0x001fca0007fde0ff */
[----:B------:R-:W-:-:S05]  /*55230*/  @!P5 IMAD.X R9, R48, 0x1, R9, P6 ;  /* 0x000000013009d824 */ /* 0x000fca00030e0609 */
[----:B------:R0:W-:Y:S02]  /*55240*/  @!P5 STG.E.U8 desc[UR8][R8.64+0xb8], R11 ;  /* 0x0000b80b0800d986 */ /* 0x0001e4000c101108 */
[----:B0-----:R-:W0:Y:S01]  /*55250*/  @!P4 LDC.64 R8, c[0x0][0x5c0] ;  /* 0x00017000ff08cb82 */ /* 0x001e220000000a00 */
[----:B------:R-:W-:Y:S02]  /*55260*/  F2FP.SATFINITE.E4M3.F32.PACK_AB_MERGE_C R15, RZ, R10, RZ ;  /* 0x0000000aff0f723e */ /* 0x000fe400048070ff */
[----:B------:R-:W-:Y:S02]  /*55270*/  ISETP.NE.AND P2, PT, R61, RZ, PT ;  /* 0x000000ff3d00720c */ /* 0x000fe40003f45270 */
[----:B0-----:R-:W-:Y:S01]  /*55280*/  @!P4 IADD3 R8, P5, R47, R8, RZ ;  /* 0x000000082f08c210 */ /* 0x001fe20007fbe0ff */
[----:B------:R-:W-:Y:S02]  /*55290*/  FMUL R10, R82, UR4 ;  /* 0x00000004520a7c20 */ /* 0x000fe40008400000 */
[----:B------:R-:W5:Y:S02]  /*552a0*/  LDL.LU R82, [R1+0x9cc] ;  /* 0x0009cc0001527983 */ /* 0x000f640000300800 */
[----:B------:R-:W-:Y:S01]  /*552b0*/  @!P4 IMAD.X R9, R46, 0x1, R9, P5 ;  /* 0x000000012e09c824 */ /* 0x000fe200028e0609 */
[----:B------:R-:W-:-:S04]  /*552c0*/  F2FP.SATFINITE.E4M3.F32.PACK_AB_MERGE_C R11, RZ, R10, RZ ;  /* 0x0000000aff0b723e */ /* 0x000fc800048070ff */
[----:B------:R0:W-:Y:S01]  /*552d0*/  @!P4 STG.E.U8 desc[UR8][R8.64+0xb9], R13 ;  /* 0x0000b90d0800c986 */ /* 0x0001e2000c101108 */
[----:B------:R-:W-:-:S03]  /*552e0*/  FMUL R10, R81, UR4 ;  /* 0x00000004510a7c20 */ /* 0x000fc60008400000 */
[----:B------:R-:W5:Y:S02]  /*552f0*/  LDL.LU R81, [R1+0x9d0] ;  /* 0x0009d00001517983 */ /* 0x000f640000300800 */
[----:B0-----:R-:W-:Y:S02]  /*55300*/  F2FP.SATFINITE.E4M3.F32.PACK_AB_MERGE_C R13, RZ, R10, RZ ;  /* 0x0000000aff0d723e */ /* 0x001fe400048070ff */
[----:B------:R0:W-:Y:S01]  /*55310*/  @!P2 STG.E.U8 desc[UR8][R32.64+0xb0], R15 ;  /* 0x0000b00f2000a986 */ /* 0x0001e2000c101108 */
[----:B------:R-:W-:Y:S02]  /*55320*/  ISETP.NE.AND P4, PT, R58, RZ, PT ;  /* 0x000000ff3a00720c */ /* 0x000fe40003f85270 */
[----:B------:R-:W-:-:S11]  /*55330*/  ISETP.NE.AND P1, PT, R64, RZ, PT ;  /* 0x000000ff4000720c */ /* 0x000fd60003f25270 */
[----:B------:R-:W1:Y:S01]  /*55340*/  @!P4 LDC.64 R8, c[0x0][0x5c0] ;  /* 0x00017000ff08cb82 */ /* 0x000e620000000a00 */
[----:B--2---:R-:W-:Y:S02]  /*55350*/  FMUL R10, R80, UR4 ;  /* 0x00000004500a7c20 */ /* 0x004fe40008400000 */
[----:B------:R-:W2:Y:S03]  /*55360*/  LDL.LU R80, [R1+0x9d4] ;  /* 0x0009d40001507983 */ /* 0x000ea60000300800 */
[----:B0-----:R-:W-:Y:S01]  /*55370*/  F2FP.SATFINITE.E4M3.F32.PACK_AB_MERGE_C R15, RZ, R10, RZ ;  /* 0x0000000aff0f723e */ /* 0x001fe200048070ff */
[----:B---3--:R-:W-:Y:S02]  /*55380*/  FMUL R10, R78, UR4 ;  /* 0x000000044e0a7c20 */ /* 0x008fe40008400000 */
[----:B------:R-:W3:Y:S01]  /*55390*/  LDL.LU R78, [R1+0x9d8] ;  /* 0x0009d800014e7983 */ /* 0x000ee20000300800 */
[----:B----4-:R-:W-:-:S03]  /*553a0*/  FMUL R12, R77, UR4 ;  /* 0x000000044d0c7c20 */ /* 0x010fc60008400000 */
[----:B------:R-:W4:Y:S01]  /*553b0*/  LDL.LU R77, [R1+0x9dc] ;  /* 0x0009dc00014d7983 */ /* 0x000f220000300800 */
[----:B------:R-:W-:-:S03]  /*553c0*/  ISETP.NE.AND P5, PT, R59, RZ, PT ;  /* 0x000000ff3b00720c */ /* 0x000fc60003fa5270 */
[----:B------:R-:W-:Y:S01]  /*553d0*/  @!P1 STG.E.U8 desc[UR8][R30.64+0xb1], R11 ;  /* 0x0000b10b1e009986 */ /* 0x000fe2000c101108 */
[----:B-1----:R-:W-:-:S05]  /*553e0*/  @!P4 IADD3 R8, P1, R45, R8, RZ ;  /* 0x000000082d08c210 */ /* 0x002fca0007f3e0ff */
[----:B------:R-:W-:-:S05]  /*553f0*/  @!P4 IMAD.X R9, R44, 0x1, R9, P1 ;  /* 0x000000012c09c824 */ /* 0x000fca00008e0609 */
[----:B------:R0:W-:Y:S02]  /*55400*/  @!P4 STG.E.U8 desc[UR8][R8.64+0xb0], R13 ;  /* 0x0000b00d0800c986 */ /* 0x0001e4000c101108 */
[----:B0-----:R-:W0:Y:S01]  /*55410*/  @!P5 LDC.64 R8, c[0x0][0x5c0] ;  /* 0x00017000ff08db82 */ /* 0x001e220000000a00 */
[----:B------:R-:W-:Y:S02]  /*55420*/  ISETP.NE.AND P6, PT, R60, RZ, PT ;  /* 0x000000ff3c00720c */ /* 0x000fe40003fc5270 */
[----:B------:R-:W-:Y:S02]  /*55430*/  ISETP.NE.AND P0, PT, R63, RZ, PT ;  /* 0x000000ff3f00720c */ /* 0x000fe40003f05270 */
[----:B------:R-:W-:-:S11]  /*55440*/  F2FP.SATFINITE.E4M3.F32.PACK_AB_MERGE_C R17, RZ, R10, RZ ;  /* 0x0000000aff11723e */ /* 0x000fd600048070ff */
[----:B------:R-:W1:Y:S01]  /*55450*/  @!P0 LDC.64 R10, c[0x0][0x5c0] ;  /* 0x00017000ff0a8b82 */ /* 0x000e620000000a00 */
[----:B0-----:R-:W-:-:S05]  /*55460*/  @!P5 IADD3 R8, P4, R43, R8, RZ ;  /* 0x000000082b08d210 */ /* 0x001fca0007f9e0ff */
[----:B------:R-:W-:-:S05]  /*55470*/  @!P5 IMAD.X R9, R42, 0x1, R9, P4 ;  /* 0x000000012a09d824 */ /* 0x000fca00020e0609 */
[----:B------:R0:W-:Y:S01]  /*55480*/  @!P5 STG.E.U8 desc[UR8][R8.64+0xb1], R15 ;  /* 0x0000b10f0800d986 */ /* 0x0001e2000c101108 */
[----:B------:R-:W-:Y:S01]  /*55490*/  ISETP.NE.AND P5, PT, R55, RZ, PT ;  /* 0x000000ff3700720c */ /* 0x000fe20003fa5270 */
[----:B0-----:R-:W0:-:S12]  /*554a0*/  @!P6 LDC.64 R8, c[0x0][0x5c0] ;  /* 0x00017000ff08eb82 */ /* 0x001e180000000a00 */
[----:B------:R5:W-:Y:S01]  /*554b0*/  @!P5 STG.E.U8 desc[UR8][R34.64+0xb8], R17 ;  /* 0x0000b8112200d986 */ /* 0x000be2000c101108 */
[----:B------:R-:W-:Y:S02]  /*554c0*/  ISETP.NE.AND P4, PT, R37, RZ, PT ;  /* 0x000000ff2500720c */ /* 0x000fe40003f85270 */
[----:B0-----:R-:W-:-:S05]  /*554d0*/  @!P6 IADD3 R8, P5, R41, R8, RZ ;  /* 0x000000082908e210 */ /* 0x001fca0007fbe0ff */
[----:B------:R-:W-:Y:S01]  /*554e0*/  @!P6 IMAD.X R9, R40, 0x1, R9, P5 ;  /* 0x000000012809e824 */ /* 0x000fe200028e0609 */
[----:B-1----:R-:W-:-:S05]  /*554f0*/  @!P0 IADD3 R10, P5, R39, R10, RZ ;  /* 0x0000000a270a8210 */ /* 0x002fca0007fbe0ff */
[----:B------:R-:W-:Y:S01]  /*55500*/  @!P0 IMAD.X R11, R38, 0x1, R11, P5 ;  /* 0x00000001260b8824 */ /* 0x000fe200028e060b */
[----:B------:R-:W-:Y:S02]  /*55510*/  ISETP.LT.OR P5, PT, R24, 0xb1, !P4 ;  /* 0x000000b11800780c */ /* 0x000fe400067a1670 */
[----:B------:R-:W-:-:S11]  /*55520*/  F2FP.SATFINITE.E4M3.F32.PACK_AB_MERGE_C R19, RZ, R12, RZ ;  /* 0x0000000cff13723e */ /* 0x000fd600048070ff */
[----:B------:R-:W0:Y:S01]  /*55530*/  @!P5 LDC.64 R12, c[0x0][0x5c0] ;  /* 0x00017000ff0cdb82 */ /* 0x000e220000000a00 */
[----:B------:R-:W-:Y:S01]  /*55540*/  ISETP.NE.AND P1, PT, R56, RZ, PT ;  /* 0x000000ff3800720c */ /* 0x000fe20003f25270 */
[----:B------:R-:W-:Y:S02]  /*55550*/  @!P5 IMAD.MOV.U32 R14, RZ, RZ, R6 ;  /* 0x000000ffff0ed224 */ /* 0x000fe400078e0006 */
[----:B------:R-:W-:Y:S02]  /*55560*/  @!P5 IMAD.MOV.U32 R15, RZ, RZ, R25 ;  /* 0x000000ffff0fd224 */ /* 0x000fe400078e0019 */
[----:B------:R-:W-:-:S08]  /*55570*/  @!P5 IMAD.WIDE.U32 R14, R4, 0x180, R14 ;  /* 0x00000180040ed825 */ /* 0x000fd000078e000e */
[----:B------:R-:W-:Y:S01]  /*55580*/  @!P1 STG.E.U8 desc[UR8][R28.64+0xb9], R19 ;  /* 0x0000b9131c009986 */ /* 0x000fe2000c101108 */
[----:B0-----:R-:W-:Y:S01]  /*55590*/  @!P5 IADD3 R12, P1, R14, R12, RZ ;  /* 0x0000000c0e0cd210 */ /* 0x001fe20007f3e0ff */
[----:B-----5:R-:W-:-:S05]  /*555a0*/  FMUL R14, R83, UR4 ;  /* 0x00000004530e7c20 */ /* 0x020fca0008400000 */
[----:B------:R-:W-:-:S05]  /*555b0*/  F2FP.SATFINITE.E4M3.F32.PACK_AB_MERGE_C R17, RZ, R14, RZ ;  /* 0x0000000eff11723e */ /* 0x000fca00048070ff */
[----:B------:R0:W-:Y:S01]  /*555c0*/  @!P6 STG.E.U8 desc[UR8][R8.64+0xb8], R17 ;  /* 0x0000b8110800e986 */ /* 0x0001e2000c101108 */
[----:B------:R-:W-:Y:S01]  /*555d0*/  ISETP.LT.OR P6, PT, R24, 0xb2, !P4 ;  /* 0x000000b21800780c */ /* 0x000fe200067c1670 */
[----:B------:R-:W-:-:S12]  /*555e0*/  @!P5 IMAD R16, R5, 0x180, RZ ;  /* 0x000001800510d824 */ /* 0x000fd800078e02ff */
[----:B0-----:R-:W0:Y:S01]  /*555f0*/  @!P6 LDC.64 R8, c[0x0][0x5c0] ;  /* 0x00017000ff08eb82 */ /* 0x001e220000000a00 */
[----:B------:R-:W-:Y:S01]  /*55600*/  @!P5 IADD3.X R13, R13, R15, R16, P1, !PT ;  /* 0x0000000f0d0dd210 */ /* 0x000fe20000ffe410 */
[----:B------:R-:W-:Y:S02]  /*55610*/  @!P6 IMAD.MOV.U32 R14, RZ, RZ, R6 ;  /* 0x000000ffff0ee224 */ /* 0x000fe400078e0006 */
[----:B------:R-:W-:Y:S02]  /*55620*/  @!P6 IMAD.MOV.U32 R15, RZ, RZ, R25 ;  /* 0x000000ffff0fe224 */ /* 0x000fe400078e0019 */
[----:B------:R-:W-:-:S04]  /*55630*/  @!P6 IMAD.WIDE.U32 R14, R4, 0x180, R14 ;  /* 0x00000180040ee825 */ /* 0x000fc800078e000e */
[----:B------:R-:W-:Y:S01]  /*55640*/  @!P6 IMAD R16, R5, 0x180, RZ ;  /* 0x000001800510e824 */ /* 0x000fe200078e02ff */
[----:B0-----:R-:W-:Y:S01]  /*55650*/  @!P6 IADD3 R8, P1, R14, R8, RZ ;  /* 0x000000080e08e210 */ /* 0x001fe20007f3e0ff */
[----:B------:R-:W-:-:S03]  /*55660*/  FMUL R14, R82, UR4 ;  /* 0x00000004520e7c20 */ /* 0x000fc60008400000 */
[----:B------:R-:W-:Y:S02]  /*55670*/  @!P6 IADD3.X R9, R9, R15, R16, P1, !PT ;  /* 0x0000000f0909e210 */ /* 0x000fe40000ffe410 */
[----:B------:R-:W-:-:S05]  /*55680*/  F2FP.SATFINITE.E4M3.F32.PACK_AB_MERGE_C R15, RZ, R14, RZ ;  /* 0x0000000eff0f723e */ /* 0x000fca00048070ff */
[----:B------:R0:W-:Y:S01]  /*55690*/  @!P0 STG.E.U8 desc[UR8][R10.64+0xb9], R15 ;  /* 0x0000b90f0a008986 */ /* 0x0001e2000c101108 */
[----:B------:R-:W-:Y:S01]  /*556a0*/  ISETP.NE.AND P0, PT, R3, RZ, PT ;  /* 0x000000ff0300720c */ /* 0x000fe20003f05270 */
[----:B------:R-:W-:-:S05]  /*556b0*/  FMUL R3, R81, UR4 ;  /* 0x0000000451037c20 */ /* 0x000fca0008400000 */
[----:B------:R-:W-:-:S05]  /*556c0*/  F2FP.SATFINITE.E4M3.F32.PACK_AB_MERGE_C R17, RZ, R3, RZ ;  /* 0x00000003ff11723e */ /* 0x000fca00048070ff */
[----:B------:R0:W-:Y:S01]  /*556d0*/  @!P5 STG.E.U8 desc[UR8][R12.64+0xb0], R17 ;  /* 0x0000b0110c00d986 */ /* 0x0001e2000c101108 */
[----:B------:R-:W-:-:S04]  /*556e0*/  LOP3.LUT P5, RZ, R0, 0x400000, RZ, 0xc0, !PT ;  /* 0x0040000000ff7812 */ /* 0x000fc800078ac0ff */
[----:B------:R-:W-:Y:S01]  /*556f0*/  ISETP.LT.OR P5, PT, R24, 0xb1, !P5 ;  /* 0x000000b11800780c */ /* 0x000fe20006fa1670 */
[----:B--2---:R-:W-:-:S05]  /*55700*/  FMUL R3, R80, UR4 ;  /* 0x0000000450037c20 */ /* 0x004fca0008400000 */
[----:B------:R-:W-:-:S05]  /*55710*/  F2FP.SATFINITE.E4M3.F32.PACK_AB_MERGE_C R19, RZ, R3, RZ ;  /* 0x00000003ff13723e */ /* 0x000fca00048070ff */
[----:B------:R0:W-:Y:S01]  /*55720*/  @!P6 STG.E.U8 desc[UR8][R8.64+0xb1], R19 ;  /* 0x0000b1130800e986 */ /* 0x0001e2000c101108 */
[----:B------:R-:W-:Y:S01]  /*55730*/  BSSY B1, `(.L_x_131) ;  /* 0x0000014000017945 */ /* 0x000fe20003800000 */
[----:B------:R-:W-:Y:S02]  /*55740*/  ISETP.NE.AND P3, PT, R62, RZ, PT ;  /* 0x000000ff3e00720c */ /* 0x000fe40003f65270 */
[----:B------:R-:W-:Y:S02]  /*55750*/  ISETP.NE.AND P2, PT, R57, RZ, PT ;  /* 0x000000ff3900720c */ /* 0x000fe40003f45270 */
[----:B------:R-:W-:Y:S01]  /*55760*/  ISETP.NE.AND P1, PT, R36, RZ, PT ;  /* 0x000000ff2400720c */ /* 0x000fe20003f25270 */
        /* <DEDUP_REMOVED lines=16> */
.L_x_132:
[----:B------:R-:W-:Y:S05]  /*55870*/  BSYNC B1 ;  /* 0x0000000000017941 */ /* 0x000fea0003800000 */
.L_x_131:
        /* <DEDUP_REMOVED lines=15> */
.L_x_134:
[----:B------:R-:W-:Y:S05]  /*55970*/  BSYNC B1 ;  /* 0x0000000000017941 */ /* 0x000fea0003800000 */
.L_x_133:
        /* <DEDUP_REMOVED lines=47> */
.L_x_136:
[----:B------:R-:W-:Y:S05]  /*55c70*/  BSYNC B1 ;  /* 0x0000000000017941 */ /* 0x000fea0003800000 */
.L_x_135:
        /* <DEDUP_REMOVED lines=15> */
.L_x_138:
[----:B------:R-:W-:Y:S05]  /*55d70*/  BSYNC B1 ;  /* 0x0000000000017941 */ /* 0x000fea0003800000 */
.L_x_137:
[----:B0-----:R-:W-:Y:S01]  /*55d80*/  P2R R3, PR, RZ, 0x8 ;  /* 0x00000008ff037803 */ /* 0x001fe20000000000 */
[----:B------:R-:W2:Y:S01]  /*55d90*/  LDL.LU R49, [R1+0x9f0] ;  /* 0x0009f00001317983 */ /* 0x000ea20000300800 */
[----:B------:R-:W-:Y:S02]  /*55da0*/  ISETP.LT.OR P3, PT, R24, 0xc1, !P0 ;  /* 0x000000c11800780c */ /* 0x000fe40004761670 */
[----:B------:R-:W-:Y:S01]  /*55db0*/  P2R R50, PR, RZ, 0x1 ;  /* 0x00000001ff327803 */ /* 0x000fe20000000000 */
        /* <DEDUP_REMOVED lines=19> */
[----:B------:R-:W-:Y:S01]  /*55ef0*/  P2R R60, PR, RZ, 0x4 ;  /* 0x00000004ff3c7803 */ /* 0x000fe20000000000 */
[----:B------:R-:W-:Y:S01]  /*55f00*/  IMAD.U32 R46, RZ, RZ, UR6 ;  /* 0x00000006ff2e7e24 */ /* 0x000fe2000f8e00ff */
[----:B------:R-:W5:Y:S01]  /*55f10*/  LDL.LU R82, [R1+0xa04] ;  /* 0x000a040001527983 */ /* 0x000f620000300800 */
[----:B------:R-:W0:Y:S01]  /*55f20*/  @!P3 LDC.64 R10, c[0x0][0x5c0] ;  /* 0x00017000ff0abb82 */ /* 0x000e220000000a00 */
[----:B------:R-:W-:-:S02]  /*55f30*/  IMAD.U32 R43, RZ, RZ, UR7 ;  /* 0x00000007ff2b7e24 */ /* 0x000fc4000f8e00ff */
[----:B------:R-:W-:Y:S01]  /*55f40*/  IMAD.U32 R44, RZ, RZ, UR6 ;  /* 0x00000006ff2c7e24 */ /* 0x000fe2000f8e00ff */
[----:B------:R-:W5:Y:S01]  /*55f50*/  LDL.LU R81, [R1+0xa08] ;  /* 0x000a080001517983 */ /* 0x000f620000300800 */
[----:B------:R-:W-:Y:S02]  /*55f60*/  IMAD.U32 R41, RZ, RZ, UR7 ;  /* 0x00000007ff297e24 */ /* 0x000fe4000f8e00ff */
[----:B------:R-:W-:Y:S02]  /*55f70*/  IMAD.U32 R42, RZ, RZ, UR6 ;  /* 0x00000006ff2a7e24 */ /* 0x000fe4000f8e00ff */
[----:B------:R-:W-:Y:S02]  /*55f80*/  IMAD.U32 R39, RZ, RZ, UR7 ;  /* 0x00000007ff277e24 */ /* 0x000fe4000f8e00ff */
[----:B------:R-:W-:Y:S02]  /*55f90*/  IMAD.U32 R40, RZ, RZ, UR6 ;  /* 0x00000006ff287e24 */ /* 0x000fe4000f8e00ff */
[----:B------:R-:W-:-:S02]  /*55fa0*/  IMAD.U32 R37, RZ, RZ, UR7 ;  /* 0x00000007ff257e24 */ /* 0x000fc4000f8e00ff */
        /* <DEDUP_REMOVED lines=13> */
[----:B------:R-:W0:Y:S08]  /*56080*/  @!P3 LDC.64 R14, c[0x0][0x5c0] ;  /* 0x00017000ff0ebb82 */ /* 0x000e300000000a00 */
[----:B------:R-:W1:Y:S01]  /*56090*/  @!P0 LDC.64 R16, c[0x0][0x5c0] ;  /* 0x00017000ff108b82 */ /* 0x000e620000000a00 */
[----:B0-----:R-:W-:-:S04]  /*560a0*/  @!P3 IADD3 R14, P5, P6, R6, UR7, R14 ;  /* 0x00000007060ebc10 */ /* 0x001fc8000febe00e */
[----:B------:R-:W-:Y:S02]  /*560b0*/  @!P3 IADD3.X R15, R25, UR6, R15, P5, P6 ;  /* 0x00000006190fbc10 */ /* 0x000fe4000afec40f */
[----:B------:R-:W-:Y:S01]  /*560c0*/  ISETP.NE.AND P3, PT, R3, RZ, PT ;  /* 0x000000ff0300720c */ /* 0x000fe20003f65270 */
[----:B------:R-:W-:Y:S01]  /*560d0*/  IMAD.U32 R3, RZ, RZ, UR7 ;  /* 0x00000007ff037e24 */ /* 0x000fe2000f8e00ff */
[----:B-1----:R-:W-:Y:S02]  /*560e0*/  @!P0 IADD3 R16, P5, P6, R6, UR60, R16 ;  /* 0x0000003c06108c10 */ /* 0x002fe4000febe010 */
[----:B------:R-:W-:Y:S02]  /*560f0*/  P2R R68, PR, RZ, 0x8 ;  /* 0x00000008ff447803 */ /* 0x000fe40000000000 */
        /* <DEDUP_REMOVED lines=17> */
[----:B--2---:R-:W-:Y:S01]  /*56210*/  FMUL R49, R49, UR4 ;  /* 0x0000000431317c20 */ /* 0x004fe20008400000 */
        /* <DEDUP_REMOVED lines=18> */
[C---:B------:R-:W-:Y:S02]  /*56340*/  @!P0 IADD3.X R31, R25.reuse, UR61, R31, P5, P6 ;  /* 0x0000003d191f8c10 */ /* 0x040fe4000afec41f */
[----:B------:R-:W-:Y:S02]  /*56350*/  ISETP.LT.OR P0, PT, R24, 0xc1, !P2 ;  /* 0x000000c11800780c */ /* 0x000fe40005701670 */
[----:B-1----:R-:W-:Y:S02]  /*56360*/  @!P1 IADD3 R32, P5, P6, R6, UR12, R32 ;  /* 0x0000000c06209c10 */ /* 0x002fe4000febe020 */
[----:B------:R-:W-:Y:S02]  /*56370*/  P2R R72, PR, RZ, 0x1 ;  /* 0x00000001ff487803 */ /* 0x000fe40000000000 */
[----:B------:R-:W-:-:S07]  /*56380*/  @!P1 IADD3.X R33, R25, UR61, R33, P5, P6 ;  /* 0x0000003d19219c10 */ /* 0x000fce000afec421 */
        /* <DEDUP_REMOVED lines=11> */
[----:B------:R-:W-:Y:S02]  /*56440*/  ISETP.NE.AND P2, PT, R34, RZ, PT ;  /* 0x000000ff2200720c */ /* 0x000fe40003f45270 */
[----:B------:R-:W-:-:S09]  /*56450*/  P2R R76, PR, RZ, 0x1 ;  /* 0x00000001ff4c7803 */ /* 0x000fd20000000000 */
[----:B------:R-:W-:-:S04]  /*56460*/  @!P0 IADD3 R43, P6, P5, R43, UR60, R6 ;  /* 0x0000003c2b2b8c10 */ /* 0x000fc8000fdde006 */
[----:B------:R-:W-:Y:S02]  /*56470*/  @!P0 IADD3.X R44, R44, UR10, R25, P6, P5 ;  /* 0x0000000a2c2c8c10 */ /* 0x000fe4000b7ea419 */
        /* <DEDUP_REMOVED lines=13> */
[----:B------:R-:W-:Y:S02]  /*56550*/  ISETP.NE.AND P1, PT, R35, RZ, PT ;  /* 0x000000ff2300720c */ /* 0x000fe40003f25270 */
[----:B------:R-:W-:-:S07]  /*56560*/  P2R R67, PR, RZ, 0x1 ;  /* 0x00000001ff437803 */ /* 0x000fce0000000000 */
[----:B------:R-:W-:Y:S02]  /*56570*/  @!P0 IADD3 R3, P4, P5, R3, UR12, R6 ;  /* 0x0000000c03038c10 */ /* 0x000fe4000fd9e006 */
[----:B------:R-:W0:Y:S02]  /*56580*/  @!P3 LDC.64 R34, c[0x0][0x5c0] ;  /* 0x00017000ff22bb82 */ /* 0x000e240000000a00 */
[----:B------:R-:W-:Y:S02]  /*56590*/  @!P0 IADD3.X R36, R36, UR61, R25, P4, P5 ;  /* 0x0000003d24248c10 */ /* 0x000fe4000a7ea419 */
[----:B------:R-:W-:Y:S02]  /*565a0*/  ISETP.LT.OR P0, PT, R24, 0xc2, !P6 ;  /* 0x000000c21800780c */ /* 0x000fe40007701670 */
[----:B------:R-:W-:Y:S01]  /*565b0*/  F2FP.SATFINITE.E4M3.F32.PACK_AB_MERGE_C R53, RZ, R49, RZ ;  /* 0x00000031ff35723e */ /* 0x000fe200048070ff */
[----:B---3--:R-:W-:Y:S02]  /*565c0*/  FMUL R49, R80, UR4 ;  /* 0x0000000450317c20 */ /* 0x008fe40008400000 */
[----:B------:R-:W2:Y:S01]  /*565d0*/  LDL.LU R80, [R1+0xa0c] ;  /* 0x000a0c0001507983 */ /* 0x000ea20000300800 */
[----:B------:R-:W-:-:S02]  /*565e0*/  ISETP.NE.AND P5, PT, R55, RZ, PT ;  /* 0x000000ff3700720c */ /* 0x000fc40003fa5270 */
[----:B------:R-:W-:Y:S01]  /*565f0*/  F2FP.SATFINITE.E4M3.F32.PACK_AB_MERGE_C R55, RZ, R49, RZ ;  /* 0x00000031ff37723e */ /* 0x000fe200048070ff */
[----:B----4-:R-:W-:Y:S01]  /*56600*/  FMUL R49, R57, UR4 ;  /* 0x0000000439317c20 */ /* 0x010fe20008400000 */
[----:B------:R-:W3:Y:S01]  /*56610*/  LDL.LU R83, [R1+0xa10] ;  /* 0x000a100001537983 */ /* 0x000ee20000300800 */
[----:B0-----:R-:W-:-:S05]  /*56620*/  @!P3 IADD3 R34, P4, R6, R34, RZ ;  /* 0x000000220622b210 */ /* 0x001fca0007f9e0ff */
[----:B------:R-:W-:Y:S01]  /*56630*/  @!P3 IMAD.X R35, R25, 0x1, R35, P4 ;  /* 0x000000011923b824 */ /* 0x000fe200020e0623 */
[----:B------:R-:W-:-:S04]  /*56640*/  F2FP.SATFINITE.E4M3.F32.PACK_AB_MERGE_C R57, RZ, R49, RZ ;  /* 0x00000031ff39723e */ /* 0x000fc800048070ff */
[----:B------:R0:W-:Y:S01]  /*56650*/  @!P3 STG.E.U8 desc[UR8][R34.64+0xc0], R53 ;  /* 0x0000c0352200b986 */ /* 0x0001e2000c101108 */
[----:B-----5:R-:W-:-:S03]  /*56660*/  FMUL R49, R78, UR4 ;  /* 0x000000044e317c20 */ /* 0x020fc60008400000 */
[----:B------:R-:W4:Y:S01]  /*56670*/  LDL.LU R78, [R1+0xa14] ;  /* 0x000a1400014e7983 */ /* 0x000f220000300800 */
[----:B0-----:R-:W0:Y:S02]  /*56680*/  @!P0 LDC.64 R34, c[0x0][0x5c0] ;  /* 0x00017000ff228b82 */ /* 0x001e240000000a00 */
[----:B0-----:R-:W-:-:S05]  /*56690*/  @!P0 IADD3 R34, P3, R6, R34, RZ ;  /* 0x0000002206228210 */ /* 0x001fca0007f7e0ff */
[----:B------:R-:W-:-:S05]  /*566a0*/  @!P0 IMAD.X R35, R25, 0x1, R35, P3 ;  /* 0x0000000119238824 */ /* 0x000fca00018e0623 */
[----:B------:R0:W-:Y:S02]  /*566b0*/  @!P0 STG.E.U8 desc[UR8][R34.64+0xc1], R55 ;  /* 0x0000c13722008986 */ /* 0x0001e4000c101108 */
[----:B0-----:R-:W-:Y:S02]  /*566c0*/  FMUL R34, R77, UR4 ;  /* 0x000000044d227c20 */ /* 0x001fe40008400000 */
[----:B------:R-:W5:Y:S01]  /*566d0*/  LDL.LU R77, [R1+0xa18] ;  /* 0x000a1800014d7983 */ /* 0x000f620000300800 */
[----:B------:R-:W-:-:S03]  /*566e0*/  ISETP.LT.OR P0, PT, R24, 0xc9, !P6 ;  /* 0x000000c91800780c */ /* 0x000fc60007701670 */
[----:B------:R0:W-:Y:S10]  /*566f0*/  @!P2 STG.E.U8 desc[UR8][R8.64+0xc0], R57 ;  /* 0x0000c0390800a986 */ /* 0x0001f4000c101108 */
[----:B0-----:R-:W0:Y:S01]  /*56700*/  @!P0 LDC.64 R8, c[0x0][0x5c0] ;  /* 0x00017000ff088b82 */ /* 0x001e220000000a00 */
[----:B------:R-:W-:-:S05]  /*56710*/  F2FP.SATFINITE.E4M3.F32.PACK_AB_MERGE_C R49, RZ, R49, RZ ;  /* 0x00000031ff31723e */ /* 0x000fca00048070ff */
[----:B------:R1:W-:Y:S01]  /*56720*/  @!P1 STG.E.U8 desc[UR8][R10.64+0xc1], R49 ;  /* 0x0000c1310a009986 */ /* 0x0003e2000c101108 */
[----:B------:R-:W-:Y:S01]  /*56730*/  F2FP.SATFINITE.E4M3.F32.PACK_AB_MERGE_C R35, RZ, R34, RZ ;  /* 0x00000022ff23723e */ /* 0x000fe200048070ff */
[----:B-1----:R-:W-:Y:S02]  /*56740*/  FMUL R10, R82, UR4 ;  /* 0x00000004520a7c20 */ /* 0x002fe40008400000 */
[----:B------:R-:W5:Y:S03]  /*56750*/  LDL.LU R82, [R1+0xa1c] ;  /* 0x000a1c0001527983 */ /* 0x000f660000300800 */
[----:B------:R-:W-:Y:S01]  /*56760*/  F2FP.SATFINITE.E4M3.F32.PACK_AB_MERGE_C R11, RZ, R10, RZ ;  /* 0x0000000aff0b723e */ /* 0x000fe200048070ff */
[----:B------:R-:W-:Y:S01]  /*56770*/  FMUL R10, R81, UR4 ;  /* 0x00000004510a7c20 */ /* 0x000fe20008400000 */
[----:B0-----:R-:W-:Y:S01]  /*56780*/  @!P0 IADD3 R8, P3, R6, R8, RZ ;  /* 0x0000000806088210 */ /* 0x001fe20007f7e0ff */
[----:B------:R-:W5:Y:S03]  /*56790*/  LDL.LU R81, [R1+0xa20] ;  /* 0x000a200001517983 */ /* 0x000f660000300800 */
[----:B------:R-:W-:Y:S01]  /*567a0*/  F2FP.SATFINITE.E4M3.F32.PACK_AB_MERGE_C R49, RZ, R10, RZ ;  /* 0x0000000aff31723e */ /* 0x000fe200048070ff */
        /* <DEDUP_REMOVED lines=18> */
[----:B------:R-:W-:-:S04]  /*568d0*/  ISETP.NE.AND P3, PT, R74, RZ, PT ;  /* 0x000000ff4a00720c */ /* 0x000fc80003f65270 */
[----:B------:R-:W-:Y:S02]  /*568e0*/  P2R R34, PR, RZ, 0x8 ;  /* 0x00000008ff227803 */ /* 0x000fe40000000000 */
[----:B------:R-:W-:Y:S02]  /*568f0*/  ISETP.NE.AND P3, PT, R72, RZ, PT ;  /* 0x000000ff4800720c */ /* 0x000fe40003f65270 */
[----:B------:R-:W-:Y:S02]  /*56900*/  ISETP.NE.AND P4, PT, R69, RZ, PT ;  /* 0x000000ff4500720c */ /* 0x000fe40003f85270 */
[----:B------:R-:W-:-:S09]  /*56910*/  ISETP.NE.AND P0, PT, R73, RZ, PT ;  /* 0x000000ff4900720c */ /* 0x000fd20003f05270 */
[----:B0-----:R-:W0:Y:S01]  /*56920*/  @!P3 LDC.64 R8, c[0x0][0x5c0] ;  /* 0x00017000ff08bb82 */ /* 0x001e220000000a00 */
[----:B------:R-:W-:Y:S02]  /*56930*/  ISETP.NE.AND P2, PT, R70, RZ, PT ;  /* 0x000000ff4600720c */ /* 0x000fe40003f45270 */
[----:B------:R-:W-:Y:S01]  /*56940*/  ISETP.NE.AND P1, PT, R71, RZ, PT ;  /* 0x000000ff4700720c */ /* 0x000fe20003f25270 */
[----:B------:R1:W-:Y:S04]  /*56950*/  @!P5 STG.E.U8 desc[UR8][R12.64+0xc8], R49 ;  /* 0x0000c8310c00d986 */ /* 0x0003e8000c101108 */
[----:B------:R1:W-:Y:S02]  /*56960*/  @!P4 STG.E.U8 desc[UR8][R14.64+0xc9], R35 ;  /* 0x0000c9230e00c986 */ /* 0x0003e4000c101108 */
[----:B-1----:R-:W-:-:S02]  /*56970*/  FMUL R12, R82, UR4 ;  /* 0x00000004520c7c20 */ /* 0x002fc40008400000 */
[----:B------:R-:W5:Y:S01]  /*56980*/  LDL.LU R82, [R1+0xa34] ;  /* 0x000a340001527983 */ /* 0x000f620000300800 */
[----:B------:R-:W-:Y:S02]  /*56990*/  F2FP.SATFINITE.E4M3.F32.PACK_AB_MERGE_C R13, RZ, R10, RZ ;  /* 0x0000000aff0d723e */ /* 0x000fe400048070ff */
[----:B------:R-:W1:Y:S01]  /*569a0*/  @!P0 LDC.64 R10, c[0x0][0x5c0] ;  /* 0x00017000ff0a8b82 */ /* 0x000e620000000a00 */
[----:B------:R0:W-:Y:S01]  /*569b0*/  @!P2 STG.E.U8 desc[UR8][R16.64+0xc0], R53 ;  /* 0x0000c0351000a986 */ /* 0x0001e2000c101108 */
[----:B------:R-:W-:Y:S01]  /*569c0*/  F2FP.SATFINITE.E4M3.F32.PACK_AB_MERGE_C R15, RZ, R12, RZ ;  /* 0x0000000cff0f723e */ /* 0x000fe200048070ff */
[----:B------:R-:W-:Y:S02]  /*569d0*/  FMUL R12, R81, UR4 ;  /* 0x00000004510c7c20 */ /* 0x000fe40008400000 */
[----:B------:R-:W-:Y:S01]  /*569e0*/  @!P1 STG.E.U8 desc[UR8][R18.64+0xc1], R55 ;  /* 0x0000c13712009986 */ /* 0x000fe2000c101108 */
[----:B0-----:R-:W-:-:S03]  /*569f0*/  @!P3 IADD3 R8, P1, R59, R8, RZ ;  /* 0x000000083b08b210 */ /* 0x001fc60007f3e0ff */
[----:B------:R-:W5:Y:S02]  /*56a00*/  LDL.LU R81, [R1+0xa38] ;  /* 0x000a380001517983 */ /* 0x000f640000300800 */
[----:B------:R-:W-:Y:S01]  /*56a10*/  @!P3 IMAD.X R9, R56, 0x1, R9, P1 ;  /* 0x000000013809b824 */ /* 0x000fe200008e0609 */
[----:B------:R-:W-:-:S04]  /*56a20*/  F2FP.SATFINITE.E4M3.F32.PACK_AB_MERGE_C R17, RZ, R12, RZ ;  /* 0x0000000cff11723e */ /* 0x000fc800048070ff */
[----:B------:R0:W-:Y:S01]  /*56a30*/  @!P3 STG.E.U8 desc[UR8][R8.64+0xc0], R13 ;  /* 0x0000c00d0800b986 */ /* 0x0001e2000c101108 */
[----:B------:R-:W-:Y:S02]  /*56a40*/  ISETP.NE.AND P6, PT, R65, RZ, PT ;  /* 0x000000ff4100720c */ /* 0x000fe40003fc5270 */
[----:B-1----:R-:W-:-:S05]  /*56a50*/  @!P0 IADD3 R10, P3, R47, R10, RZ ;  /* 0x0000000a2f0a8210 */ /* 0x002fca0007f7e0ff */
[----:B------:R-:W-:Y:S01]  /*56a60*/  @!P0 IMAD.X R11, R48, 0x1, R11, P3 ;  /* 0x00000001300b8824 */ /* 0x000fe200018e060b */
[----:B------:R-:W-:-:S04]  /*56a70*/  ISETP.NE.AND P3, PT, R34, RZ, PT ;  /* 0x000000ff2200720c */ /* 0x000fc80003f65270 */
[----:B------:R1:W-:Y:S09]  /*56a80*/  @!P0 STG.E.U8 desc[UR8][R10.64+0xc1], R15 ;  /* 0x0000c10f0a008986 */ /* 0x0003f2000c101108 */
[----:B------:R-:W-:Y:S01]  /*56a90*/  @!P3 STG.E.U8 desc[UR8][R20.64+0xc8], R17 ;  /* 0x0000c8111400b986 */ /* 0x000fe2000c101108 */
[----:B--2---:R-:W-:-:S03]  /*56aa0*/  FMUL R12, R80, UR4 ;  /* 0x00000004500c7c20 */ /* 0x004fc60008400000 */
[----:B------:R-:W2:Y:S02]  /*56ab0*/  LDL.LU R80, [R1+0xa3c] ;  /* 0x000a3c0001507983 */ /* 0x000ea40000300800 */
[----:B0-----:R-:W-:Y:S01]  /*56ac0*/  F2FP.SATFINITE.E4M3.F32.PACK_AB_MERGE_C R13, RZ, R12, RZ ;  /* 0x0000000cff0d723e */ /* 0x001fe200048070ff */
[----:B---3--:R-:W-:Y:S02]  /*56ad0*/  FMUL R12, R78, UR4 ;  /* 0x000000044e0c7c20 */ /* 0x008fe40008400000 */
[----:B------:R-:W3:Y:S03]  /*56ae0*/  LDL.LU R78, [R1+0xa40] ;  /* 0x000a4000014e7983 */ /* 0x000ee60000300800 */
[----:B-1----:R-:W-:Y:S01]  /*56af0*/  F2FP.SATFINITE.E4M3.F32.PACK_AB_MERGE_C R15, RZ, R12, RZ ;  /* 0x0000000cff0f723e */ /* 0x002fe200048070ff */
[----:B----4-:R-:W-:Y:S01]  /*56b00*/  FMUL R12, R83, UR4 ;  /* 0x00000004530c7c20 */ /* 0x010fe20008400000 */
[----:B------:R0:W-:Y:S04]  /*56b10*/  @!P6 STG.E.U8 desc[UR8][R22.64+0xc9], R13 ;  /* 0x0000c90d1600e986 */ /* 0x0001e8000c101108 */
[----:B0-----:R-:W-:Y:S01]  /*56b20*/  F2FP.SATFINITE.E4M3.F32.PACK_AB_MERGE_C R13, RZ, R12, RZ ;  /* 0x0000000cff0d723e */ /* 0x001fe200048070ff */
[----:B-----5:R-:W-:-:S02]  /*56b30*/  FMUL R12, R77, UR4 ;  /* 0x000000044d0c7c20 */ /* 0x020fc40008400000 */
[----:B------:R-:W4:Y:S01]  /*56b40*/  LDL.LU R77, [R1+0xa44] ;  /* 0x000a4400014d7983 */ /* 0x000f220000300800 */
[----:B------:R-:W-:Y:S02]  /*56b50*/  ISETP.NE.AND P5, PT, R75, RZ, PT ;  /* 0x000000ff4b00720c */ /* 0x000fe40003fa5270 */
[----:B------:R-:W-:Y:S01]  /*56b60*/  ISETP.NE.AND P4, PT, R76, RZ, PT ;  /* 0x000000ff4c00720c */ /* 0x000fe20003f85270 */
[----:B------:R-:W5:Y:S10]  /*56b70*/  LDL.LU R83, [R1+0xa48] ;  /* 0x000a480001537983 */ /* 0x000f740000300800 */
[----:B------:R-:W0:Y:S08]  /*56b80*/  @!P5 LDC.64 R8, c[0x0][0x5c0] ;  /* 0x00017000ff08db82 */ /* 0x000e300000000a00 */
[----:B------:R-:W1:Y:S01]  /*56b90*/  @!P4 LDC.64 R10, c[0x0][0x5c0] ;  /* 0x00017000ff0acb82 */ /* 0x000e620000000a00 */
[----:B0-----:R-:W-:-:S05]  /*56ba0*/  @!P5 IADD3 R8, P6, R45, R8, RZ ;  /* 0x000000082d08d210 */ /* 0x001fca0007fde0ff */
[----:B------:R-:W-:-:S05]  /*56bb0*/  @!P5 IMAD.X R9, R46, 0x1, R9, P6 ;  /* 0x000000012e09d824 */ /* 0x000fca00030e0609 */
[----:B------:R0:W-:Y:S01]  /*56bc0*/  @!P5 STG.E.U8 desc[UR8][R8.64+0xc8], R15 ;  /* 0x0000c80f0800d986 */ /* 0x0001e2000c101108 */
[----:B-1----:R-:W-:-:S05]  /*56bd0*/  @!P4 IADD3 R10, P5, R43, R10, RZ ;  /* 0x0000000a2b0ac210 */ /* 0x002fca0007fbe0ff */
[----:B------:R-:W-:-:S05]  /*56be0*/  @!P4 IMAD.X R11, R44, 0x1, R11, P5 ;  /* 0x000000012c0bc824 */ /* 0x000fca00028e060b */
[----:B------:R1:W-:Y:S01]  /*56bf0*/  @!P4 STG.E.U8 desc[UR8][R10.64+0xc9], R13 ;  /* 0x0000c90d0a00c986 */ /* 0x0003e2000c101108 */
[----:B------:R-:W-:Y:S02]  /*56c00*/  ISETP.NE.AND P4, PT, R61, RZ, PT ;  /* 0x000000ff3d00720c */ /* 0x000fe40003f85270 */
[----:B------:R-:W-:Y:S02]  /*56c10*/  ISETP.NE.AND P5, PT, R62, RZ, PT ;  /* 0x000000ff3e00720c */ /* 0x000fe40003fa5270 */
[----:B------:R-:W-:-:S09]  /*56c20*/  ISETP.NE.AND P2, PT, R63, RZ, PT ;  /* 0x000000ff3f00720c */ /* 0x000fd20003f45270 */
[----:B0-----:R-:W0:Y:S01]  /*56c30*/  @!P4 LDC.64 R8, c[0x0][0x5c0] ;  /* 0x00017000ff08cb82 */ /* 0x001e220000000a00 */
[----:B------:R-:W-:Y:S02]  /*56c40*/  ISETP.NE.AND P1, PT, R64, RZ, PT ;  /* 0x000000ff4000720c */ /* 0x000fe40003f25270 */
[----:B------:R-:W-:-:S05]  /*56c50*/  F2FP.SATFINITE.E4M3.F32.PACK_AB_MERGE_C R17, RZ, R12, RZ ;  /* 0x0000000cff11723e */ /* 0x000fca00048070ff */
[----:B-1----:R-:W1:Y:S01]  /*56c60*/  @!P5 LDC.64 R10, c[0x0][0x5c0] ;  /* 0x00017000ff0adb82 */ /* 0x002e620000000a00 */
[----:B------:R-:W-:Y:S01]  /*56c70*/  FMUL R12, R82, UR4 ;  /* 0x00000004520c7c20 */ /* 0x000fe20008400000 */
[----:B------:R-:W-:Y:S04]  /*56c80*/  @!P2 STG.E.U8 desc[UR8][R26.64+0xc0], R17 ;  /* 0x0000c0111a00a986 */ /* 0x000fe8000c101108 */
[----:B------:R-:W-:Y:S01]  /*56c90*/  F2FP.SATFINITE.E4M3.F32.PACK_AB_MERGE_C R15, RZ, R12, RZ ;  /* 0x0000000cff0f723e */ /* 0x000fe200048070ff */
[----:B------:R-:W5:Y:S01]  /*56ca0*/  LDL.LU R82, [R1+0xa4c] ;  /* 0x000a4c0001527983 */ /* 0x000f620000300800 */
[----:B------:R-:W-:-:S03]  /*56cb0*/  ISETP.NE.AND P6, PT, R66, RZ, PT ;  /* 0x000000ff4200720c */ /* 0x000fc60003fc5270 */
[----:B------:R2:W-:Y:S01]  /*56cc0*/  @!P1 STG.E.U8 desc[UR8][R28.64+0xc1], R15 ;  /* 0x0000c10f1c009986 */ /* 0x0005e2000c101108 */
[----:B------:R-:W-:Y:S01]  /*56cd0*/  FMUL R12, R81, UR4 ;  /* 0x00000004510c7c20 */ /* 0x000fe20008400000 */
[----:B0-----:R-:W-:Y:S02]  /*56ce0*/  @!P4 IADD3 R8, P1, R41, R8, RZ ;  /* 0x000000082908c210 */ /* 0x001fe40007f3e0ff */
[----:B------:R-:W5:Y:S01]  /*56cf0*/  LDL.LU R81, [R1+0xa50] ;  /* 0x000a500001517983 */ /* 0x000f620000300800 */
[----:B------:R-:W-:Y:S02]  /*56d00*/  ISETP.NE.AND P0, PT, R67, RZ, PT ;  /* 0x000000ff4300720c */ /* 0x000fe40003f05270 */
[----:B------:R-:W-:Y:S01]  /*56d10*/  F2FP.SATFINITE.E4M3.F32.PACK_AB_MERGE_C R13, RZ, R12, RZ ;  /* 0x0000000cff0d723e */ /* 0x000fe200048070ff */
[----:B------:R-:W-:Y:S02]  /*56d20*/  @!P4 IMAD.X R9, R42, 0x1, R9, P1 ;  /* 0x000000012a09c824 */ /* 0x000fe400008e0609 */
[----:B------:R-:W0:Y:S03]  /*56d30*/  @!P6 LDC.64 R18, c[0x0][0x5c0] ;  /* 0x00017000ff12eb82 */ /* 0x000e260000000a00 */
[----:B------:R3:W-:Y:S01]  /*56d40*/  @!P4 STG.E.U8 desc[UR8][R8.64+0xc0], R13 ;  /* 0x0000c00d0800c986 */ /* 0x0007e2000c101108 */
[----:B-1----:R-:W-:-:S05]  /*56d50*/  @!P5 IADD3 R10, P4, R39, R10, RZ ;  /* 0x0000000a270ad210 */ /* 0x002fca0007f9e0ff */
[----:B------:R-:W-:Y:S02]  /*56d60*/  @!P5 IMAD.X R11, R40, 0x1, R11, P4 ;  /* 0x00000001280bd824 */ /* 0x000fe400020e060b */
[----:B--2---:R-:W-:Y:S02]  /*56d70*/  FMUL R12, R80, UR4 ;  /* 0x00000004500c7c20 */ /* 0x004fe40008400000 */
[----:B------:R-:W2:Y:S03]  /*56d80*/  LDL.LU R80, [R1+0xa54] ;  /* 0x000a540001507983 */ /* 0x000ea60000300800 */
[----:B------:R-:W-:-:S05]  /*56d90*/  F2FP.SATFINITE.E4M3.F32.PACK_AB_MERGE_C R15, RZ, R12, RZ ;  /* 0x0000000cff0f723e */ /* 0x000fca00048070ff */
[----:B------:R-:W-:Y:S01]  /*56da0*/  @!P5 STG.E.U8 desc[UR8][R10.64+0xc1], R15 ;  /* 0x0000c10f0a00d986 */ /* 0x000fe2000c101108 */
[----:B------:R-:W-:Y:S01]  /*56db0*/  ISETP.NE.AND P5, PT, R54, RZ, PT ;  /* 0x000000ff3600720c */ /* 0x000fe20003fa5270 */
[----:B---3--:R-:W-:Y:S02]  /*56dc0*/  FMUL R12, R78, UR4 ;  /* 0x000000044e0c7c20 */ /* 0x008fe40008400000 */
[----:B------:R-:W3:Y:S03]  /*56dd0*/  LDL.LU R78, [R1+0xa58] ;  /* 0x000a5800014e7983 */ /* 0x000ee60000300800 */
[----:B------:R-:W-:Y:S02]  /*56de0*/  F2FP.SATFINITE.E4M3.F32.PACK_AB_MERGE_C R17, RZ, R12, RZ ;  /* 0x0000000cff11723e */ /* 0x000fe400048070ff */
[----:B------:R-:W1:Y:S05]  /*56df0*/  @!P0 LDC.64 R12, c[0x0][0x5c0] ;  /* 0x00017000ff0c8b82 */ /* 0x000e6a0000000a00 */
[----:B------:R4:W-:Y:S01]  /*56e00*/  @!P5 STG.E.U8 desc[UR8][R30.64+0xc8], R17 ;  /* 0x0000c8111e00d986 */ /* 0x0009e2000c101108 */
[----:B0-----:R-:W-:-:S05]  /*56e10*/  @!P6 IADD3 R8, P5, R37, R18, RZ ;  /* 0x000000122508e210 */ /* 0x001fca0007fbe0ff */
[----:B------:R-:W-:Y:S01]  /*56e20*/  @!P6 IMAD.X R9, R38, 0x1, R19, P5 ;  /* 0x000000012609e824 */ /* 0x000fe200028e0613 */
[----:B-1----:R-:W-:Y:S01]  /*56e30*/  @!P0 IADD3 R12, P5, R3, R12, RZ ;  /* 0x0000000c030c8210 */ /* 0x002fe20007fbe0ff */
[----:B----4-:R-:W-:Y:S02]  /*56e40*/  FMUL R3, R77, UR4 ;  /* 0x000000044d037c20 */ /* 0x010fe40008400000 */
[----:B------:R-:W4:Y:S01]  /*56e50*/  LDL.LU R77, [R1+0xa5c] ;  /* 0x000a5c00014d7983 */ /* 0x000f220000300800 */
[----:B------:R-:W-:Y:S01]  /*56e60*/  ISETP.NE.AND P4, PT, R52, RZ, PT ;  /* 0x000000ff3400720c */ /* 0x000fe20003f85270 */
[----:B------:R-:W-:-:S03]  /*56e70*/  @!P0 IMAD.X R13, R36, 0x1, R13, P5 ;  /* 0x00000001240d8824 */ /* 0x000fc600028e060d */
        /* <DEDUP_REMOVED lines=25> */
[----:B------:R-:W-:Y:S01]  /*57010*/  F2FP.SATFINITE.E4M3.F32.PACK_AB_MERGE_C R9, RZ, R3, RZ ;  /* 0x00000003ff09723e */ /* 0x000fe200048070ff */
        /* <DEDUP_REMOVED lines=28> */
.L_x_140:
[----:B------:R-:W-:Y:S05]  /*571e0*/  BSYNC B1 ;  /* 0x0000000000017941 */ /* 0x000fea0003800000 */
.L_x_139:
        /* <DEDUP_REMOVED lines=15> */
.L_x_142:
[----:B------:R-:W-:Y:S05]  /*572e0*/  BSYNC B1 ;  /* 0x0000000000017941 */ /* 0x000fea0003800000 */
.L_x_141:
[----:B------:R-:W2:Y:S04]  /*572f0*/  LDL.LU R18, [R1+0xa60] ;  /* 0x000a600001127983 */ /* 0x000ea80000300800 */
[----:B------:R-:W3:Y:S04]  /*57300*/  LDL.LU R15, [R1+0xa64] ;  /* 0x000a6400010f7983 */ /* 0x000ee80000300800 */
[----:B------:R-:W4:Y:S04]  /*57310*/  LDL.LU R17, [R1+0xa68] ;  /* 0x000a680001117983 */ /* 0x000f280000300800 */
[----:B------:R-:W5:Y:S01]  /*57320*/  LDL.LU R16, [R1+0xa6c] ;  /* 0x000a6c0001107983 */ /* 0x000f620000300800 */
[----:B------:R-:W-:Y:S01]  /*57330*/  ISETP.LT.OR P6, PT, R24, 0xc9, !P4 ;  /* 0x000000c91800780c */ /* 0x000fe200067c1670 */
[----:B------:R-:W-:Y:S01]  /*57340*/  BSSY B1, `(.L_x_143) ;  /* 0x000002a000017945 */ /* 0x000fe20003800000 */
[----:B------:R-:W-:-:S11]  /*57350*/  P2R R14, PR, RZ, 0x1 ;  /* 0x00000001ff0e7803 */ /* 0x000fd60000000000 */
[----:B------:R-:W0:Y:S02]  /*57360*/  @!P6 LDC.64 R10, c[0x0][0x5c0] ;  /* 0x00017000ff0aeb82 */ /* 0x000e240000000a00 */
[----:B01----:R-:W-:Y:S02]  /*57370*/  @!P6 IMAD.MOV.U32 R8, RZ, RZ, R6 ;  /* 0x000000ffff08e224 */ /* 0x003fe400078e0006 */
[----:B------:R-:W-:Y:S02]  /*57380*/  @!P6 IMAD.MOV.U32 R9, RZ, RZ, R25 ;  /* 0x000000ffff09e224 */ /* 0x000fe400078e0019 */
[----:B------:R-:W-:Y:S02]  /*57390*/  @!P6 IMAD R3, R5, 0x180, RZ ;  /* 0x000001800503e824 */ /* 0x000fe400078e02ff */
[----:B------:R-:W-:-:S03]  /*573a0*/  @!P6 IMAD.WIDE.U32 R8, R4, 0x180, R8 ;  /* 0x000001800408e825 */ /* 0x000fc600078e0008 */
[----:B------:R-:W-:-:S04]  /*573b0*/  @!P6 IADD3 R8, P5, R8, R10, RZ ;  /* 0x0000000a0808e210 */ /* 0x000fc80007fbe0ff */
        /* <DEDUP_REMOVED lines=34> */
.L_x_144:
[----:B------:R-:W-:Y:S05]  /*575e0*/  BSYNC B1 ;  /* 0x0000000000017941 */ /* 0x000fea0003800000 */
.L_x_143:
        /* <DEDUP_REMOVED lines=15> */
.L_x_146:
[----:B------:R-:W-:Y:S05]  /*576e0*/  BSYNC B1 ;  /* 0x0000000000017941 */ /* 0x000fea0003800000 */
.L_x_145:
[----:B0-----:R-:W-:Y:S01]  /*576f0*/  P2R R3, PR, RZ, 0x8 ;  /* 0x00000008ff037803 */ /* 0x001fe20000000000 */
[----:B------:R-:W2:Y:S01]  /*57700*/  LDL.LU R36, [R1+0xa70] ;  /* 0x000a700001247983 */ /* 0x000ea20000300800 */
[----:B------:R-:W-:Y:S02]  /*57710*/  ISETP.LT.OR P3, PT, R24, 0xd1, !P0 ;  /* 0x000000d11800780c */ /* 0x000fe40004761670 */
[----:B------:R-:W-:Y:S01]  /*57720*/  P2R R50, PR, RZ, 0x1 ;  /* 0x00000001ff327803 */ /* 0x000fe20000000000 */
[----:B------:R-:W3:Y:S10]  /*57730*/  LDL.LU R82, [R1+0xa74] ;  /* 0x000a740001527983 */ /* 0x000ef40000300800 */
[----:B------:R-:W0:Y:S01]  /*57740*/  @!P3 LDC.64 R32, c[0x0][0x5c0] ;  /* 0x00017000ff20bb82 */ /* 0x000e220000000a00 */
[----:B------:R-:W-:Y:S01]  /*57750*/  P2R R34, PR, RZ, 0x8 ;  /* 0x00000008ff227803 */ /* 0x000fe20000000000 */
[----:B------:R-:W4:Y:S04]  /*57760*/  LDL.LU R43, [R1+0xa78] ;  /* 0x000a7800012b7983 */ /* 0x000f280000300800 */
[----:B------:R-:W5:Y:S01]  /*57770*/  LDL.LU R81, [R1+0xa7c] ;  /* 0x000a7c0001517983 */ /* 0x000f620000300800 */
[----:B------:R-:W-:-:S03]  /*57780*/  P2R R58, PR, RZ, 0x10 ;  /* 0x00000010ff3a7803 */ /* 0x000fc60000000000 */
[----:B------:R-:W5:Y:S01]  /*57790*/  LDL.LU R80, [R1+0xa80] ;  /* 0x000a800001507983 */ /* 0x000f620000300800 */
[----:B------:R-:W-:Y:S01]  /*577a0*/  LOP3.LUT P4, RZ, R0, 0x2000, RZ, 0xc0, !PT ;  /* 0x0000200000ff7812 */ /* 0x000fe2000788c0ff */
        /* <DEDUP_REMOVED lines=8> */
[----:B------:R-:W-:-:S02]  /*57830*/  IMAD.U32 R49, RZ, RZ, UR7 ;  /* 0x00000007ff317e24 */ /* 0x000fc4000f8e00ff */
[----:B------:R-:W-:Y:S01]  /*57840*/  IMAD.U32 R44, RZ, RZ, UR6 ;  /* 0x00000006ff2c7e24 */ /* 0x000fe2000f8e00ff */
[----:B------:R-:W5:Y:S01]  /*57850*/  LDL.LU R83, [R1+0xa88] ;  /* 0x000a880001537983 */ /* 0x000f620000300800 */
[----:B0-----:R-:W-:Y:S01]  /*57860*/  @!P3 IADD3 R32, P5, P6, R6, UR7, R32 ;  /* 0x000000070620bc10 */ /* 0x001fe2000febe020 */
[----:B------:R-:W-:Y:S02]  /*57870*/  IMAD.U32 R51, RZ, RZ, UR7 ;  /* 0x00000007ff337e24 */ /* 0x000fe4000f8e00ff */
[----:B------:R-:W-:Y:S01]  /*57880*/  IMAD.U32 R46, RZ, RZ, UR6 ;  /* 0x00000006ff2e7e24 */ /* 0x000fe2000f8e00ff */
[----:B------:R-:W-:Y:S01]  /*57890*/  @!P3 IADD3.X R33, R25, UR6, R33, P5, P6 ;  /* 0x000000061921bc10 */ /* 0x000fe2000afec421 */
[----:B------:R-:W-:Y:S01]  /*578a0*/  IMAD.U32 R53, RZ, RZ, UR7 ;  /* 0x00000007ff357e24 */ /* 0x000fe2000f8e00ff */
[----:B------:R-:W-:Y:S01]  /*578b0*/  ISETP.LT.OR P3, PT, R24, 0xd2, !P0 ;  /* 0x000000d21800780c */ /* 0x000fe20004761670 */
[----:B------:R-:W-:Y:S02]  /*578c0*/  IMAD.U32 R48, RZ, RZ, UR6 ;  /* 0x00000006ff307e24 */ /* 0x000fe4000f8e00ff */
[----:B------:R-:W-:Y:S01]  /*578d0*/  IMAD.U32 R55, RZ, RZ, UR7 ;  /* 0x00000007ff377e24 */ /* 0x000fe2000f8e00ff */
[----:B------:R-:W-:Y:S01]  /*578e0*/  P2R R35, PR, RZ, 0x8 ;  /* 0x00000008ff237803 */ /* 0x000fe20000000000 */
[----:B------:R-:W-:-:S02]  /*578f0*/  IMAD.U32 R52, RZ, RZ, UR6 ;  /* 0x00000006ff347e24 */ /* 0x000fc4000f8e00ff */
[----:B------:R-:W-:Y:S02]  /*57900*/  IMAD.U32 R57, RZ, RZ, UR7 ;  /* 0x00000007ff397e24 */ /* 0x000fe4000f8e00ff */
[----:B------:R-:W-:Y:S02]  /*57910*/  IMAD.U32 R54, RZ, RZ, UR6 ;  /* 0x00000006ff367e24 */ /* 0x000fe4000f8e00ff */
[----:B------:R-:W-:Y:S02]  /*57920*/  IMAD.U32 R59, RZ, RZ, UR7 ;  /* 0x00000007ff3b7e24 */ /* 0x000fe4000f8e00ff */
[----:B------:R-:W0:Y:S01]  /*57930*/  @!P3 LDC.64 R30, c[0x0][0x5c0] ;  /* 0x00017000ff1ebb82 */ /* 0x000e220000000a00 */
        /* <DEDUP_REMOVED lines=16> */
[----:B------:R-:W-:Y:S02]  /*57a40*/  ISETP.NE.AND P3, PT, R3, RZ, PT ;  /* 0x000000ff0300720c */ /* 0x000fe40003f65270 */
        /* <DEDUP_REMOVED lines=72> */
[----:B------:R-:W-:Y:S01]  /*57ed0*/  ISETP.NE.AND P1, PT, R35, RZ, PT ;  /* 0x000000ff2300720c */ /* 0x000fe20003f25270 */
[----:B---3--:R-:W-:Y:S01]  /*57ee0*/  FMUL R3, R82, UR4 ;  /* 0x0000000452037c20 */ /* 0x008fe20008400000 */
[----:B------:R-:W-:Y:S01]  /*57ef0*/  P2R R62, PR, RZ, 0x1 ;  /* 0x00000001ff3e7803 */ /* 0x000fe20000000000 */
[----:B------:R-:W2:Y:S04]  /*57f00*/  LDL.LU R82, [R1+0xa8c] ;  /* 0x000a8c0001527983 */ /* 0x000ea80000300800 */
[----:B------:R-:W3:Y:S02]  /*57f10*/  LDL.LU R85, [R1+0xa90] ;  /* 0x000a900001557983 */ /* 0x000ee40000300800 */
[----:B------:R-:W-:-:S02]  /*57f20*/  @!P0 IADD3 R59, P4, P5, R59, UR12, R6 ;  /* 0x0000000c3b3b8c10 */ /* 0x000fc4000fd9e006 */
[----:B------:R-:W0:Y:S02]  /*57f30*/  @!P3 LDC.64 R34, c[0x0][0x5c0] ;  /* 0x00017000ff22bb82 */ /* 0x000e240000000a00 */
[----:B------:R-:W-:Y:S02]  /*57f40*/  @!P0 IADD3.X R38, R38, UR61, R25, P4, P5 ;  /* 0x0000003d26268c10 */ /* 0x000fe4000a7ea419 */
        /* <DEDUP_REMOVED lines=18> */
[----:B------:R-:W1:Y:S01]  /*58070*/  @!P0 LDC.64 R34, c[0x0][0x5c0] ;  /* 0x00017000ff228b82 */ /* 0x000e620000000a00 */
[----:B0-----:R-:W-:Y:S01]  /*58080*/  F2FP.SATFINITE.E4M3.F32.PACK_AB_MERGE_C R37, RZ, R3, RZ ;  /* 0x00000003ff25723e */ /* 0x001fe200048070ff */
[----:B------:R0:W-:Y:S01]  /*58090*/  @!P2 STG.E.U8 desc[UR8][R32.64+0xd0], R43 ;  /* 0x0000d02b2000a986 */ /* 0x0001e2000c101108 */
[----:B------:R-:W-:-:S03]  /*580a0*/  FMUL R3, R84, UR4 ;  /* 0x0000000454037c20 */ /* 0x000fc60008400000 */
[----:B------:R-:W5:Y:S01]  /*580b0*/  LDL.LU R84, [R1+0xa9c] ;  /* 0x000a9c0001547983 */ /* 0x000f620000300800 */
[----:B-1----:R-:W-:-:S05]  /*580c0*/  @!P0 IADD3 R34, P3, R6, R34, RZ ;  /* 0x0000002206228210 */ /* 0x002fca0007f7e0ff */
[----:B------:R-:W-:Y:S01]  /*580d0*/  @!P0 IMAD.X R35, R25, 0x1, R35, P3 ;  /* 0x0000000119238824 */ /* 0x000fe200018e0623 */
[----:B------:R-:W-:Y:S01]  /*580e0*/  ISETP.LT.OR P3, PT, R24, 0xda, !P6 ;  /* 0x000000da1800780c */ /* 0x000fe20007761670 */
[----:B------:R1:W-:-:S12]  /*580f0*/  @!P1 STG.E.U8 desc[UR8][R30.64+0xd1], R39 ;  /* 0x0000d1271e009986 */ /* 0x0003d8000c101108 */
[----:B0-----:R-:W0:Y:S01]  /*58100*/  @!P3 LDC.64 R32, c[0x0][0x5c0] ;  /* 0x00017000ff20bb82 */ /* 0x001e220000000a00 */
[----:B-1----:R-:W-:Y:S01]  /*58110*/  F2FP.SATFINITE.E4M3.F32.PACK_AB_MERGE_C R31, RZ, R3, RZ ;  /* 0x00000003ff1f723e */ /* 0x002fe200048070ff */
[----:B------:R-:W-:Y:S02]  /*58120*/  FMUL R3, R83, UR4 ;  /* 0x0000000453037c20 */ /* 0x000fe40008400000 */
[----:B------:R-:W5:Y:S03]  /*58130*/  LDL.LU R83, [R1+0xaa0] ;  /* 0x000aa00001537983 */ /* 0x000f660000300800 */
[----:B------:R-:W-:Y:S01]  /*58140*/  F2FP.SATFINITE.E4M3.F32.PACK_AB_MERGE_C R39, RZ, R3, RZ ;  /* 0x00000003ff27723e */ /* 0x000fe200048070ff */
[----:B------:R1:W-:Y:S01]  /*58150*/  @!P0 STG.E.U8 desc[UR8][R34.64+0xd8], R37 ;  /* 0x0000d82522008986 */ /* 0x0003e2000c101108 */
[----:B0-----:R-:W-:-:S05]  /*58160*/  @!P3 IADD3 R32, P6, R6, R32, RZ ;  /* 0x000000200620b210 */ /* 0x001fca0007fde0ff */
[----:B------:R-:W-:-:S05]  /*58170*/  @!P3 IMAD.X R33, R25, 0x1, R33, P6 ;  /* 0x000000011921b824 */ /* 0x000fca00030e0621 */
[----:B------:R0:W-:Y:S01]  /*58180*/  @!P3 STG.E.U8 desc[UR8][R32.64+0xd9], R31 ;  /* 0x0000d91f2000b986 */ /* 0x0001e2000c101108 */
[----:B--2---:R-:W-:-:S03]  /*58190*/  FMUL R3, R82, UR4 ;  /* 0x0000000452037c20 */ /* 0x004fc60008400000 */
[----:B------:R-:W2:Y:S02]  /*581a0*/  LDL.LU R82, [R1+0xaa4] ;  /* 0x000aa40001527983 */ /* 0x000ea40000300800 */
[----:B-1----:R-:W-:Y:S01]  /*581b0*/  F2FP.SATFINITE.E4M3.F32.PACK_AB_MERGE_C R35, RZ, R3, RZ ;  /* 0x00000003ff23723e */ /* 0x002fe200048070ff */
        /* <DEDUP_REMOVED lines=14> */
[----:B------:R-:W-:Y:S02]  /*582a0*/  ISETP.NE.AND P1, PT, R70, RZ, PT ;  /* 0x000000ff4600720c */ /* 0x000fe40003f25270 */
[----:B------:R-:W-:Y:S01]  /*582b0*/  ISETP.NE.AND P0, PT, R72, RZ, PT ;  /* 0x000000ff4800720c */ /* 0x000fe20003f05270 */
[----:B------:R0:W-:Y:S04]  /*582c0*/  @!P5 STG.E.U8 desc[UR8][R28.64+0xd8], R39 ;  /* 0x0000d8271c00d986 */ /* 0x0001e8000c101108 */
[----:B------:R1:W-:Y:S04]  /*582d0*/  @!P4 STG.E.U8 desc[UR8][R26.64+0xd9], R35 ;  /* 0x0000d9231a00c986 */ /* 0x0003e8000c101108 */
[----:B------:R-:W-:Y:S04]  /*582e0*/  @!P2 STG.E.U8 desc[UR8][R22.64+0xd0], R37 ;  /* 0x0000d0251600a986 */ /* 0x000fe8000c101108 */
[----:B------:R1:W-:Y:S01]  /*582f0*/  @!P1 STG.E.U8 desc[UR8][R20.64+0xd1], R31 ;  /* 0x0000d11f14009986 */ /* 0x0003e2000c101108 */
[----:B0-----:R-:W-:-:S05]  /*58300*/  @!P3 IADD3 R28, P1, R45, R32, RZ ;  /* 0x000000202d1cb210 */ /* 0x001fca0007f3e0ff */
[----:B------:R-:W-:Y:S02]  /*58310*/  @!P3 IMAD.X R29, R40, 0x1, R33, P1 ;  /* 0x00000001281db824 */ /* 0x000fe400008e0621 */
[----:B------:R-:W0:Y:S01]  /*58320*/  @!P0 LDC.64 R32, c[0x0][0x5c0] ;  /* 0x00017000ff208b82 */ /* 0x000e220000000a00 */
[----:B-1----:R-:W-:-:S05]  /*58330*/  F2FP.SATFINITE.E4M3.F32.PACK_AB_MERGE_C R27, RZ, R3, RZ ;  /* 0x00000003ff1b723e */ /* 0x002fca00048070ff */
[----:B------:R1:W-:Y:S01]  /*58340*/  @!P3 STG.E.U8 desc[UR8][R28.64+0xd0], R27 ;  /* 0x0000d01b1c00b986 */ /* 0x0003e2000c101108 */
[----:B------:R-:W-:-:S03]  /*58350*/  FMUL R3, R84, UR4 ;  /* 0x0000000454037c20 */ /* 0x000fc60008400000 */
[----:B------:R-:W5:Y:S02]  /*58360*/  LDL.LU R84, [R1+0xab4] ;  /* 0x000ab40001547983 */ /* 0x000f640000300800 */
[----:B------:R-:W-:Y:S02]  /*58370*/  F2FP.SATFINITE.E4M3.F32.PACK_AB_MERGE_C R31, RZ, R3, RZ ;  /* 0x00000003ff1f723e */ /* 0x000fe400048070ff */
[----:B0-----:R-:W-:-:S05]  /*58380*/  @!P0 IADD3 R22, P3, R47, R32, RZ ;  /* 0x000000202f168210 */ /* 0x001fca0007f7e0ff */
[----:B------:R-:W-:Y:S01]  /*58390*/  @!P0 IMAD.X R23, R42, 0x1, R33, P3 ;  /* 0x000000012a178824 */ /* 0x000fe200018e0621 */
[----:B------:R-:W-:Y:S02]  /*583a0*/  ISETP.NE.AND P3, PT, R30, RZ, PT ;  /* 0x000000ff1e00720c */ /* 0x000fe40003f65270 */
[----:B------:R-:W-:Y:S01]  /*583b0*/  ISETP.NE.AND P6, PT, R74, RZ, PT ;  /* 0x000000ff4a00720c */ /* 0x000fe20003fc5270 */
[----:B------:R-:W-:Y:S02]  /*583c0*/  FMUL R3, R83, UR4 ;  /* 0x0000000453037c20 */ /* 0x000fe40008400000 */
[----:B------:R-:W5:Y:S03]  /*583d0*/  LDL.LU R83, [R1+0xab8] ;  /* 0x000ab80001537983 */ /* 0x000f660000300800 */
[----:B------:R-:W-:Y:S01]  /*583e0*/  F2FP.SATFINITE.E4M3.F32.PACK_AB_MERGE_C R33, RZ, R3, RZ ;  /* 0x00000003ff21723e */ /* 0x000fe200048070ff */
[----:B------:R0:W-:Y:S04]  /*583f0*/  @!P0 STG.E.U8 desc[UR8][R22.64+0xd1], R31 ;  /* 0x0000d11f16008986 */ /* 0x0001e8000c101108 */
[----:B------:R-:W-:Y:S01]  /*58400*/  @!P3 STG.E.U8 desc[UR8][R18.64+0xd8], R33 ;  /* 0x0000d8211200b986 */ /* 0x000fe2000c101108 */
[----:B--2---:R-:W-:-:S03]  /*58410*/  FMUL R3, R82, UR4 ;  /* 0x0000000452037c20 */ /* 0x004fc60008400000 */
[----:B------:R-:W2:Y:S02]  /*58420*/  LDL.LU R82, [R1+0xabc] ;  /* 0x000abc0001527983 */ /* 0x000ea40000300800 */
[----:B-1----:R-:W-:-:S05]  /*58430*/  F2FP.SATFINITE.E4M3.F32.PACK_AB_MERGE_C R27, RZ, R3, RZ ;  /* 0x00000003ff1b723e */ /* 0x002fca00048070ff */
        /* <DEDUP_REMOVED lines=21> */
[----:B------:R-:W-:Y:S01]  /*58590*/  F2FP.SATFINITE.E4M3.F32.PACK_AB_MERGE_C R29, RZ, R3, RZ ;  /* 0x00000003ff1d723e */ /* 0x000fe200048070ff */
[----:B------:R-:W-:Y:S02]  /*585a0*/  FMUL R3, R84, UR4 ;  /* 0x0000000454037c20 */ /* 0x000fe40008400000 */
[----:B------:R-:W5:Y:S06]  /*585b0*/  LDL.LU R84, [R1+0xacc] ;  /* 0x000acc0001547983 */ /* 0x000f6c0000300800 */
[----:B------:R-:W1:Y:S01]  /*585c0*/  @!P4 LDC.64 R16, c[0x0][0x5c0] ;  /* 0x00017000ff10cb82 */ /* 0x000e620000000a00 */
[----:B------:R-:W-:-:S02]  /*585d0*/  ISETP.NE.AND P2, PT, R77, RZ, PT ;  /* 0x000000ff4d00720c */ /* 0x000fc40003f45270 */
[----:B------:R-:W-:Y:S02]  /*585e0*/  ISETP.NE.AND P1, PT, R78, RZ, PT ;  /* 0x000000ff4e00720c */ /* 0x000fe40003f25270 */
[----:B0-----:R-:W-:-:S03]  /*585f0*/  F2FP.SATFINITE.E4M3.F32.PACK_AB_MERGE_C R21, RZ, R3, RZ ;  /* 0x00000003ff15723e */ /* 0x001fc600048070ff */
[----:B------:R-:W0:Y:S06]  /*58600*/  @!P5 LDC.64 R22, c[0x0][0x5c0] ;  /* 0x00017000ff16db82 */ /* 0x000e2c0000000a00 */
[----:B------:R0:W-:Y:S04]  /*58610*/  @!P2 STG.E.U8 desc[UR8][R14.64+0xd0], R29 ;  /* 0x0000d01d0e00a986 */ /* 0x0001e8000c101108 */
[----:B------:R2:W-:Y:S01]  /*58620*/  @!P1 STG.E.U8 desc[UR8][R12.64+0xd1], R21 ;  /* 0x0000d1150c009986 */ /* 0x0005e2000c101108 */
[----:B------:R-:W-:-:S03]  /*58630*/  FMUL R3, R83, UR4 ;  /* 0x0000000453037c20 */ /* 0x000fc60008400000 */
[----:B------:R-:W5:Y:S02]  /*58640*/  LDL.LU R83, [R1+0xad0] ;  /* 0x000ad00001537983 */ /* 0x000f640000300800 */
[----:B-1----:R-:W-:Y:S02]  /*58650*/  F2FP.SATFINITE.E4M3.F32.PACK_AB_MERGE_C R19, RZ, R3, RZ ;  /* 0x00000003ff13723e */ /* 0x002fe400048070ff */
[----:B------:R-:W-:-:S05]  /*58660*/  @!P4 IADD3 R16, P1, R53, R16, RZ ;  /* 0x000000103510c210 */ /* 0x000fca0007f3e0ff */
[----:B------:R-:W-:-:S05]  /*58670*/  @!P4 IMAD.X R17, R48, 0x1, R17, P1 ;  /* 0x000000013011c824 */ /* 0x000fca00008e0611 */
[----:B------:R1:W-:Y:S01]  /*58680*/  @!P4 STG.E.U8 desc[UR8][R16.64+0xd0], R19 ;  /* 0x0000d0131000c986 */ /* 0x0003e2000c101108 */
[----:B0-----:R-:W-:-:S05]  /*58690*/  @!P5 IADD3 R14, P4, R55, R22, RZ ;  /* 0x00000016370ed210 */ /* 0x001fca0007f9e0ff */
[----:B------:R-:W-:Y:S02]  /*586a0*/  @!P5 IMAD.X R15, R52, 0x1, R23, P4 ;  /* 0x00000001340fd824 */ /* 0x000fe400020e0617 */
[----:B--2---:R-:W-:Y:S02]  /*586b0*/  FMUL R3, R82, UR4 ;  /* 0x0000000452037c20 */ /* 0x004fe40008400000 */
[----:B------:R-:W2:Y:S03]  /*586c0*/  LDL.LU R82, [R1+0xad4] ;  /* 0x000ad40001527983 */ /* 0x000ea60000300800 */
[----:B------:R-:W-:Y:S01]  /*586d0*/  F2FP.SATFINITE.E4M3.F32.PACK_AB_MERGE_C R21, RZ, R3, RZ ;  /* 0x00000003ff15723e */ /* 0x000fe200048070ff */
[----:B---3--:R-:W-:Y:S02]  /*586e0*/  FMUL R3, R81, UR4 ;  /* 0x0000000451037c20 */ /* 0x008fe40008400000 */
[----:B------:R-:W3:Y:S03]  /*586f0*/  LDL.LU R81, [R1+0xad8] ;  /* 0x000ad80001517983 */ /* 0x000ee60000300800 */
[----:B------:R-:W-:Y:S01]  /*58700*/  F2FP.SATFINITE.E4M3.F32.PACK_AB_MERGE_C R23, RZ, R3, RZ ;  /* 0x00000003ff17723e */ /* 0x000fe200048070ff */
[----:B----4-:R-:W-:-:S02]  /*58710*/  FMUL R3, R80, UR4 ;  /* 0x0000000450037c20 */ /* 0x010fc40008400000 */
[----:B------:R-:W4:Y:S01]  /*58720*/  LDL.LU R80, [R1+0xadc] ;  /* 0x000adc0001507983 */ /* 0x000f220000300800 */
[----:B------:R-:W-:Y:S02]  /*58730*/  ISETP.NE.AND P6, PT, R64, RZ, PT ;  /* 0x000000ff4000720c */ /* 0x000fe40003fc5270 */
[----:B------:R-:W-:Y:S01]  /*58740*/  ISETP.NE.AND P0, PT, R62, RZ, PT ;  /* 0x000000ff3e00720c */ /* 0x000fe20003f05270 */
[----:B------:R0:W-:Y:S10]  /*58750*/  @!P5 STG.E.U8 desc[UR8][R14.64+0xd1], R21 ;  /* 0x0000d1150e00d986 */ /* 0x0001f4000c101108 */
[----:B------:R-:W0:Y:S01]  /*58760*/  @!P6 LDC.64 R12, c[0x0][0x5c0] ;  /* 0x00017000ff0ceb82 */ /* 0x000e220000000a00 */
[----:B------:R-:W-:-:S07]  /*58770*/  ISETP.NE.AND P5, PT, R60, RZ, PT ;  /* 0x000000ff3c00720c */ /* 0x000fce0003fa5270 */
[----:B-1----:R-:W1:Y:S06]  /*58780*/  @!P0 LDC.64 R16, c[0x0][0x5c0] ;  /* 0x00017000ff108b82 */ /* 0x002e6c0000000a00 */
[----:B------:R-:W-:Y:S01]  /*58790*/  @!P5 STG.E.U8 desc[UR8][R10.64+0xd8], R23 ;  /* 0x0000d8170a00d986 */ /* 0x000fe2000c101108 */
[----:B------:R-:W-:Y:S02]  /*587a0*/  ISETP.NE.AND P4, PT, R58, RZ, PT ;  /* 0x000000ff3a00720c */ /* 0x000fe40003f85270 */
[----:B0-----:R-:W-:-:S05]  /*587b0*/  @!P6 IADD3 R12, P5, R57, R12, RZ ;  /* 0x0000000c390ce210 */ /* 0x001fca0007fbe0ff */
[----:B------:R-:W-:Y:S01]  /*587c0*/  @!P6 IMAD.X R13, R54, 0x1, R13, P5 ;  /* 0x00000001360de824 */ /* 0x000fe200028e060d */
[----:B-1----:R-:W-:-:S05]  /*587d0*/  @!P0 IADD3 R16, P5, R59, R16, RZ ;  /* 0x000000103b108210 */ /* 0x002fca0007fbe0ff */
[----:B------:R-:W-:Y:S01]  /*587e0*/  @!P0 IMAD.X R17, R38, 0x1, R17, P5 ;  /* 0x0000000126118824 */ /* 0x000fe200028e0611 */
[----:B------:R-:W-:Y:S02]  /*587f0*/  ISETP.LT.OR P5, PT, R24, 0xd1, !P4 ;  /* 0x000000d11800780c */ /* 0x000fe400067a1670 */
[----:B------:R-:W-:Y:S02]  /*58800*/  ISETP.NE.AND P1, PT, R61, RZ, PT ;  /* 0x000000ff3d00720c */ /* 0x000fe40003f25270 */
[----:B------:R-:W-:-:S09]  /*58810*/  F2FP.SATFINITE.E4M3.F32.PACK_AB_MERGE_C R15, RZ, R3, RZ ;  /* 0x00000003ff0f723e */ /* 0x000fd200048070ff */
[----:B------:R-:W0:Y:S02]  /*58820*/  @!P5 LDC.64 R18, c[0x0][0x5c0] ;  /* 0x00017000ff12db82 */ /* 0x000e240000000a00 */
[----:B------:R1:W-:Y:S01]  /*58830*/  @!P1 STG.E.U8 desc[UR8][R8.64+0xd9], R15 ;  /* 0x0000d90f08009986 */ /* 0x0003e2000c101108 */
[----:B------:R-:W-:Y:S02]  /*58840*/  @!P5 IMAD R3, R5, 0x180, RZ ;  /* 0x000001800503d824 */ /* 0x000fe400078e02ff */
[----:B-1----:R-:W-:Y:S02]  /*58850*/  @!P5 IMAD.MOV.U32 R8, RZ, RZ, R6 ;  /* 0x000000ffff08d224 */ /* 0x002fe400078e0006 */
[----:B------:R-:W-:Y:S02]  /*58860*/  @!P5 IMAD.MOV.U32 R9, RZ, RZ, R25 ;  /* 0x000000ffff09d224 */ /* 0x000fe400078e0019 */
[----:B------:R-:W-:-:S03]  /*58870*/  @!P5 IMAD.WIDE.U32 R10, R4, 0x180, R8 ;  /* 0x00000180040ad825 */ /* 0x000fc600078e0008 */
[----:B0-----:R-:W-:-:S04]  /*58880*/  @!P5 IADD3 R10, P1, R10, R18, RZ ;  /* 0x000000120a0ad210 */ /* 0x001fc80007f3e0ff */
[----:B------:R-:W-:Y:S01]  /*58890*/  @!P5 IADD3.X R11, R19, R11, R3, P1, !PT ;  /* 0x0000000b130bd210 */ /* 0x000fe20000ffe403 */
[----:B-----5:R-:W-:-:S05]  /*588a0*/  FMUL R3, R85, UR4 ;  /* 0x0000000455037c20 */ /* 0x020fca0008400000 */
        /* <DEDUP_REMOVED lines=42> */
.L_x_148:
[----:B------:R-:W-:Y:S05]  /*58b50*/  BSYNC B1 ;  /* 0x0000000000017941 */ /* 0x000fea0003800000 */
.L_x_147:
        /* <DEDUP_REMOVED lines=15> */
.L_x_150:
[----:B------:R-:W-:Y:S05]  /*58c50*/  BSYNC B1 ;  /* 0x0000000000017941 */ /* 0x000fea0003800000 */
.L_x_149:
        /* <DEDUP_REMOVED lines=47> */
.L_x_152:
[----:B------:R-:W-:Y:S05]  /*58f50*/  BSYNC B1 ;  /* 0x0000000000017941 */ /* 0x000fea0003800000 */
.L_x_151:
        /* <DEDUP_REMOVED lines=15> */
.L_x_154:
[----:B------:R-:W-:Y:S05]  /*59050*/  BSYNC B1 ;  /* 0x0000000000017941 */ /* 0x000fea0003800000 */
.L_x_153:
[----:B------:R-:W-:Y:S01]  /*59060*/  P2R R65, PR, RZ, 0x10 ;  /* 0x00000010ff417803 */ /* 0x000fe20000000000 */
[----:B------:R-:W2:Y:S01]  /*59070*/  LDL.LU R36, [R1+0xaf0] ;  /* 0x000af00001247983 */ /* 0x000ea20000300800 */
[----:B------:R-:W-:Y:S02]  /*59080*/  ISETP.LT.OR P4, PT, R24, 0xe1, !P0 ;  /* 0x000000e11800780c */ /* 0x000fe40004781670 */
[----:B------:R-:W-:Y:S01]  /*59090*/  R2UR UR12, R79 ;  /* 0x000000004f0c72ca */ /* 0x000fe200000e0000 */
[----:B------:R-:W3:Y:S10]  /*590a0*/  LDL.LU R78, [R1+0xaf4] ;  /* 0x000af400014e7983 */ /* 0x000ef40000300800 */
[----:B------:R-:W4:Y:S01]  /*590b0*/  @!P4 LDC.64 R32, c[0x0][0x5c0] ;  /* 0x00017000ff20cb82 */ /* 0x000f220000000a00 */
[----:B0-----:R-:W-:Y:S01]  /*590c0*/  P2R R3, PR, RZ, 0x10 ;  /* 0x00000010ff037803 */ /* 0x001fe20000000000 */
[----:B------:R-:W5:Y:S04]  /*590d0*/  LDL.LU R77, [R1+0xaf8] ;  /* 0x000af800014d7983 */ /* 0x000f680000300800 */
[----:B------:R-:W5:Y:S04]  /*590e0*/  LDL.LU R76, [R1+0xafc] ;  /* 0x000afc00014c7983 */ /* 0x000f680000300800 */
[----:B------:R-:W5:Y:S04]  /*590f0*/  LDL.LU R79, [R1+0xb00] ;  /* 0x000b0000014f7983 */ /* 0x000f680000300800 */
[----:B------:R-:W5:Y:S01]  /*59100*/  LDL.LU R75, [R1+0xb04] ;  /* 0x000b0400014b7983 */ /* 0x000f620000300800 */
[----:B----4-:R-:W-:-:S04]  /*59110*/  @!P4 IADD3 R32, P5, P6, R6, UR7, R32 ;  /* 0x000000070620cc10 */ /* 0x010fc8000febe020 */
[----:B------:R-:W-:Y:S02]  /*59120*/  @!P4 IADD3.X R33, R25, UR6, R33, P5, P6 ;  /* 0x000000061921cc10 */ /* 0x000fe4000afec421 */
[----:B------:R-:W-:-:S13]  /*59130*/  ISETP.LT.OR P4, PT, R24, 0xe2, !P0 ;  /* 0x000000e21800780c */ /* 0x000fda0004781670 */
[----:B------:R-:W0:Y:S01]  /*59140*/  @!P4 LDC.64 R30, c[0x0][0x5c0] ;  /* 0x00017000ff1ecb82 */ /* 0x000e220000000a00 */
[----:B------:R-:W-:Y:S02]  /*59150*/  P2R R34, PR, RZ, 0x10 ;  /* 0x00000010ff227803 */ /* 0x000fe40000000000 */
[----:B0-----:R-:W-:-:S04]  /*59160*/  @!P4 IADD3 R30, P5, P6, R6, UR7, R30 ;  /* 0x00000007061ecc10 */ /* 0x001fc8000febe01e */
        /* <DEDUP_REMOVED lines=27> */
[----:B-1----:R-:W0:Y:S01]  /*59320*/  @!P4 LDC.64 R16, c[0x0][0x5c0] ;  /* 0x00017000ff10cb82 */ /* 0x002e220000000a00 */
[----:B------:R-:W-:Y:S02]  /*59330*/  LOP3.LUT P6, RZ, R0, 0x2000, RZ, 0xc0, !PT ;  /* 0x0000200000ff7812 */ /* 0x000fe400078cc0ff */
        /* <DEDUP_REMOVED lines=10> */
[----:B------:R-:W-:Y:S02]  /*593e0*/  ISETP.LT.OR P5, PT, R24, 0xe9, !P6 ;  /* 0x000000e91800780c */ /* 0x000fe400077a1670 */
[----:B------:R-:W-:-:S11]  /*593f0*/  P2R R64, PR, RZ, 0x10 ;  /* 0x00000010ff407803 */ /* 0x000fd60000000000 */
[----:B------:R-:W1:Y:S01]  /*59400*/  @!P5 LDC.64 R10, c[0x0][0x5c0] ;  /* 0x00017000ff0adb82 */ /* 0x000e620000000a00 */
[----:B0-----:R-:W-:-:S04]  /*59410*/  @!P4 IADD3 R12, P0, P1, R6, UR12, R12 ;  /* 0x0000000c060ccc10 */ /* 0x001fc8000f91e00c */
[----:B------:R-:W-:Y:S02]  /*59420*/  @!P4 IADD3.X R13, R25, UR61, R13, P0, P1 ;  /* 0x0000003d190dcc10 */ /* 0x000fe400087e240d */
[----:B------:R-:W-:-:S13]  /*59430*/  ISETP.LT.OR P4, PT, R24, 0xea, !P6 ;  /* 0x000000ea1800780c */ /* 0x000fda0007781670 */
[----:B------:R-:W0:Y:S01]  /*59440*/  @!P4 LDC.64 R8, c[0x0][0x5c0] ;  /* 0x00017000ff08cb82 */ /* 0x000e220000000a00 */
[----:B-1----:R-:W-:-:S04]  /*59450*/  @!P5 IADD3 R10, P0, P1, R6, UR12, R10 ;  /* 0x0000000c060adc10 */ /* 0x002fc8000f91e00a */
[----:B------:R-:W-:Y:S02]  /*59460*/  @!P5 IADD3.X R11, R25, UR61, R11, P0, P1 ;  /* 0x0000003d190bdc10 */ /* 0x000fe400087e240b */
[----:B------:R-:W-:Y:S01]  /*59470*/  P2R R74, PR, RZ, 0x10 ;  /* 0x00000010ff4a7803 */ /* 0x000fe20000000000 */
[----:B------:R-:W-:Y:S01]  /*59480*/  IMAD.U32 R45, RZ, RZ, UR7 ;  /* 0x00000007ff2d7e24 */ /* 0x000fe2000f8e00ff */
[----:B0-----:R-:W-:-:S04]  /*59490*/  @!P4 IADD3 R8, P0, P1, R6, UR12, R8 ;  /* 0x0000000c0608cc10 */ /* 0x001fc8000f91e008 */
[----:B------:R-:W-:Y:S02]  /*594a0*/  @!P4 IADD3.X R9, R25, UR61, R9, P0, P1 ;  /* 0x0000003d1909cc10 */ /* 0x000fe400087e2409 */
[----:B------:R-:W-:Y:S01]  /*594b0*/  ISETP.LT.OR P4, PT, R24, 0xe1, !P2 ;  /* 0x000000e11800780c */ /* 0x000fe20005781670 */
[----:B------:R-:W-:-:S03]  /*594c0*/  IMAD.U32 R38, RZ, RZ, UR6 ;  /* 0x00000006ff267e24 */ /* 0x000fc6000f8e00ff */
[----:B------:R-:W-:-:S09]  /*594d0*/  P2R R68, PR, RZ, 0x10 ;  /* 0x00000010ff447803 */ /* 0x000fd20000000000 */
[----:B------:R-:W-:-:S04]  /*594e0*/  @!P4 IADD3 R45, P0, P1, R45, UR60, R6 ;  /* 0x0000003c2d2dcc10 */ /* 0x000fc8000f91e006 */
[----:B------:R-:W-:Y:S02]  /*594f0*/  @!P4 IADD3.X R38, R38, UR10, R25, P0, P1 ;  /* 0x0000000a2626cc10 */ /* 0x000fe400087e2419 */
[----:B------:R-:W-:Y:S01]  /*59500*/  ISETP.LT.OR P4, PT, R24, 0xe2, !P2 ;  /* 0x000000e21800780c */ /* 0x000fe20005781670 */
[----:B------:R-:W-:Y:S02]  /*59510*/  IMAD.U32 R47, RZ, RZ, UR7 ;  /* 0x00000007ff2f7e24 */ /* 0x000fe4000f8e00ff */
[----:B------:R-:W-:Y:S01]  /*59520*/  IMAD.U32 R40, RZ, RZ, UR6 ;  /* 0x00000006ff287e24 */ /* 0x000fe2000f8e00ff */
[----:B------:R-:W-:-:S09]  /*59530*/  P2R R69, PR, RZ, 0x10 ;  /* 0x00000010ff457803 */ /* 0x000fd20000000000 */
[----:B------:R-:W-:-:S04]  /*59540*/  @!P4 IADD3 R47, P0, P1, R47, UR60, R6 ;  /* 0x0000003c2f2fcc10 */ /* 0x000fc8000f91e006 */
[----:B------:R-:W-:Y:S02]  /*59550*/  @!P4 IADD3.X R40, R40, UR10, R25, P0, P1 ;  /* 0x0000000a2828cc10 */ /* 0x000fe400087e2419 */
[C---:B------:R-:W-:Y:S02]  /*59560*/  ISETP.LT.OR P4, PT, R24.reuse, 0xe9, !P2 ;  /* 0x000000e91800780c */ /* 0x040fe40005781670 */
[----:B------:R-:W-:Y:S02]  /*59570*/  P2R R73, PR, RZ, 0x20 ;  /* 0x00000020ff497803 */ /* 0x000fe40000000000 */
[C---:B------:R-:W-:Y:S01]  /*59580*/  ISETP.LT.OR P5, PT, R24.reuse, 0xea, !P2 ;  /* 0x000000ea1800780c */ /* 0x040fe200057a1670 */
[----:B------:R-:W-:Y:S01]  /*59590*/  IMAD.U32 R49, RZ, RZ, UR7 ;  /* 0x00000007ff317e24 */ /* 0x000fe2000f8e00ff */
[----:B------:R-:W-:Y:S01]  /*595a0*/  ISETP.LT.OR P2, PT, R24, 0xe1, !P3 ;  /* 0x000000e11800780c */ /* 0x000fe20005f41670 */
[----:B------:R-:W-:Y:S02]  /*595b0*/  IMAD.U32 R42, RZ, RZ, UR6 ;  /* 0x00000006ff2a7e24 */ /* 0x000fe4000f8e00ff */
[----:B------:R-:W-:-:S04]  /*595c0*/  IMAD.U32 R51, RZ, RZ, UR7 ;  /* 0x00000007ff337e24 */ /* 0x000fc8000f8e00ff */
[--C-:B------:R-:W-:Y:S01]  /*595d0*/  @!P4 IADD3 R49, P1, P0, R49, UR60, R6.reuse ;  /* 0x0000003c3131cc10 */ /* 0x100fe2000f83e006 */
[----:B------:R-:W-:Y:S02]  /*595e0*/  IMAD.U32 R44, RZ, RZ, UR6 ;  /* 0x00000006ff2c7e24 */ /* 0x000fe4000f8e00ff */
[----:B------:R-:W-:Y:S01]  /*595f0*/  IMAD.U32 R53, RZ, RZ, UR7 ;  /* 0x00000007ff357e24 */ /* 0x000fe2000f8e00ff */
[----:B------:R-:W-:Y:S02]  /*59600*/  @!P4 IADD3.X R42, R42, UR10, R25, P1, P0 ;  /* 0x0000000a2a2acc10 */ /* 0x000fe40008fe0419 */
[----:B------:R-:W-:Y:S01]  /*59610*/  @!P5 IADD3 R51, P1, P0, R51, UR60, R6 ;  /* 0x0000003c3333dc10 */ /* 0x000fe2000f83e006 */
[----:B------:R-:W-:-:S03]  /*59620*/  IMAD.U32 R46, RZ, RZ, UR6 ;  /* 0x00000006ff2e7e24 */ /* 0x000fc6000f8e00ff */
[----:B------:R-:W-:Y:S02]  /*59630*/  @!P5 IADD3.X R44, R44, UR10, R25, P1, P0 ;  /* 0x0000000a2c2cdc10 */ /* 0x000fe40008fe0419 */
[----:B------:R-:W-:-:S04]  /*59640*/  @!P2 IADD3 R53, P1, P0, R53, UR12, R6 ;  /* 0x0000000c3535ac10 */ /* 0x000fc8000f83e006 */
[----:B------:R-:W-:Y:S02]  /*59650*/  @!P2 IADD3.X R46, R46, UR61, R25, P1, P0 ;  /* 0x0000003d2e2eac10 */ /* 0x000fe40008fe0419 */
[----:B------:R-:W-:Y:S01]  /*59660*/  ISETP.LT.OR P1, PT, R24, 0xe2, !P3 ;  /* 0x000000e21800780c */ /* 0x000fe20005f21670 */
[----:B------:R-:W-:Y:S02]  /*59670*/  IMAD.U32 R55, RZ, RZ, UR7 ;  /* 0x00000007ff377e24 */ /* 0x000fe4000f8e00ff */
[----:B------:R-:W-:-:S10]  /*59680*/  IMAD.U32 R48, RZ, RZ, UR6 ;  /* 0x00000006ff307e24 */ /* 0x000fd4000f8e00ff */
[----:B------:R-:W-:-:S04]  /*59690*/  @!P1 IADD3 R55, P6, P0, R55, UR12, R6 ;  /* 0x0000000c37379c10 */ /* 0x000fc8000f8de006 */
[----:B------:R-:W-:Y:S02]  /*596a0*/  @!P1 IADD3.X R48, R48, UR61, R25, P6, P0 ;  /* 0x0000003d30309c10 */ /* 0x000fe4000b7e0419 */
[C---:B------:R-:W-:Y:S02]  /*596b0*/  ISETP.LT.OR P0, PT, R24.reuse, 0xe9, !P3 ;  /* 0x000000e91800780c */ /* 0x040fe40005f01670 */
[----:B------:R-:W-:Y:S01]  /*596c0*/  ISETP.LT.OR P3, PT, R24, 0xea, !P3 ;  /* 0x000000ea1800780c */ /* 0x000fe20005f61670 */
[----:B------:R-:W-:Y:S01]  /*596d0*/  IMAD.U32 R57, RZ, RZ, UR7 ;  /* 0x00000007ff397e24 */ /* 0x000fe2000f8e00ff */
[----:B------:R-:W-:Y:S01]  /*596e0*/  P2R R62, PR, RZ, 0x20 ;  /* 0x00000020ff3e7803 */ /* 0x000fe20000000000 */
[----:B------:R-:W-:Y:S02]  /*596f0*/  IMAD.U32 R50, RZ, RZ, UR6 ;  /* 0x00000006ff327e24 */ /* 0x000fe4000f8e00ff */
[----:B------:R-:W-:Y:S01]  /*59700*/  IMAD.U32 R59, RZ, RZ, UR7 ;  /* 0x00000007ff3b7e24 */ /* 0x000fe2000f8e00ff */
[----:B------:R-:W-:Y:S01]  /*59710*/  P2R R60, PR, RZ, 0x2 ;  /* 0x00000002ff3c7803 */ /* 0x000fe20000000000 */
[----:B------:R-:W-:-:S04]  /*59720*/  IMAD.U32 R52, RZ, RZ, UR6 ;  /* 0x00000006ff347e24 */ /* 0x000fc8000f8e00ff */
[--C-:B------:R-:W-:Y:S02]  /*59730*/  @!P0 IADD3 R57, P5, P6, R57, UR12, R6.reuse ;  /* 0x0000000c39398c10 */ /* 0x100fe4000febe006 */
[----:B------:R-:W-:Y:S02]  /*59740*/  P2R R63, PR, RZ, 0x10 ;  /* 0x00000010ff3f7803 */ /* 0x000fe40000000000 */
[--C-:B------:R-:W-:Y:S02]  /*59750*/  @!P0 IADD3.X R50, R50, UR61, R25.reuse, P5, P6 ;  /* 0x0000003d32328c10 */ /* 0x100fe4000afec419 */
[----:B------:R-:W-:Y:S02]  /*59760*/  @!P3 IADD3 R59, P1, P6, R59, UR12, R6 ;  /* 0x0000000c3b3bbc10 */ /* 0x000fe4000fe3e006 */
[----:B------:R-:W-:Y:S02]  /*59770*/  LOP3.LUT P4, RZ, R0, 0x20000, RZ, 0xc0, !PT ;  /* 0x0002000000ff7812 */ /* 0x000fe4000788c0ff */
[----:B------:R-:W-:-:S02]  /*59780*/  @!P3 IADD3.X R52, R52, UR61, R25, P1, P6 ;  /* 0x0000003d3434bc10 */ /* 0x000fc40008fec419 */
[----:B------:R-:W-:Y:S02]  /*59790*/  ISETP.LT.OR P6, PT, R24, 0xe1, !P4 ;  /* 0x000000e11800780c */ /* 0x000fe400067c1670 */
[----:B------:R-:W-:-:S11]  /*597a0*/  ISETP.NE.AND P5, PT, R34, RZ, PT ;  /* 0x000000ff2200720c */ /* 0x000fd60003fa5270 */
[----:B------:R-:W0:Y:S01]  /*597b0*/  @!P6 LDC.64 R34, c[0x0][0x5c0] ;  /* 0x00017000ff22eb82 */ /* 0x000e220000000a00 */
[----:B------:R-:W-:Y:S02]  /*597c0*/  P2R R61, PR, RZ, 0x4 ;  /* 0x00000004ff3d7803 */ /* 0x000fe40000000000 */
[----:B------:R-:W-:Y:S01]  /*597d0*/  ISETP.NE.AND P2, PT, R3, RZ, PT ;  /* 0x000000ff0300720c */ /* 0x000fe20003f45270 */
[----:B--2---:R-:W-:Y:S01]  /*597e0*/  FMUL R3, R36, UR4 ;  /* 0x0000000424037c20 */ /* 0x004fe20008400000 */
[----:B------:R-:W-:-:S04]  /*597f0*/  P2R R58, PR, RZ, 0x1 ;  /* 0x00000001ff3a7803 */ /* 0x000fc80000000000 */
[----:B------:R-:W-:Y:S02]  /*59800*/  F2FP.SATFINITE.E4M3.F32.PACK_AB_MERGE_C R39, RZ, R3, RZ ;  /* 0x00000003ff27723e */ /* 0x000fe400048070ff */
[----:B0-----:R-:W-:-:S05]  /*59810*/  @!P6 IADD3 R34, P0, R6, R34, RZ ;  /* 0x000000220622e210 */ /* 0x001fca0007f1e0ff */
[----:B------:R-:W-:-:S05]  /*59820*/  @!P6 IMAD.X R35, R25, 0x1, R35, P0 ;  /* 0x000000011923e824 */ /* 0x000fca00000e0623 */
[----:B------:R0:W-:Y:S01]  /*59830*/  @!P6 STG.E.U8 desc[UR8][R34.64+0xe0], R39 ;  /* 0x0000e0272200e986 */ /* 0x0001e2000c101108 */
[----:B------:R-:W-:Y:S01]  /*59840*/  ISETP.LT.OR P6, PT, R24, 0xe2, !P4 ;  /* 0x000000e21800780c */ /* 0x000fe200067c1670 */
[----:B---3--:R-:W-:Y:S02]  /*59850*/  FMUL R3, R78, UR4 ;  /* 0x000000044e037c20 */ /* 0x008fe40008400000 */
[----:B------:R-:W2:Y:S10]  /*59860*/  LDL.LU R78, [R1+0xb08] ;  /* 0x000b0800014e7983 */ /* 0x000eb40000300800 */
[----:B------:R-:W1:Y:S01]  /*59870*/  @!P6 LDC.64 R36, c[0x0][0x5c0] ;  /* 0x00017000ff24eb82 */ /* 0x000e620000000a00 */
[----:B------:R-:W-:-:S02]  /*59880*/  P2R R56, PR, RZ, 0x8 ;  /* 0x00000008ff387803 */ /* 0x000fc40000000000 */
[----:B------:R-:W-:Y:S02]  /*59890*/  ISETP.NE.AND P3, PT, R41, RZ, PT ;  /* 0x000000ff2900720c */ /* 0x000fe40003f65270 */
[----:B------:R-:W-:Y:S01]  /*598a0*/  F2FP.SATFINITE.E4M3.F32.PACK_AB_MERGE_C R41, RZ, R3, RZ ;  /* 0x00000003ff29723e */ /* 0x000fe200048070ff */
[----:B-----5:R-:W-:Y:S02]  /*598b0*/  FMUL R3, R77, UR4 ;  /* 0x000000044d037c20 */ /* 0x020fe40008400000 */
[----:B------:R-:W3:Y:S04]  /*598c0*/  LDL.LU R77, [R1+0xb0c] ;  /* 0x000b0c00014d7983 */ /* 0x000ee80000300800 */
[----:B------:R-:W4:Y:S01]  /*598d0*/  LDL.LU R80, [R1+0xb10] ;  /* 0x000b100001507983 */ /* 0x000f220000300800 */
[----:B-1----:R-:W-:-:S05]  /*598e0*/  @!P6 IADD3 R36, P0, R6, R36, RZ ;  /* 0x000000240624e210 */ /* 0x002fca0007f1e0ff */
[----:B------:R-:W-:Y:S01]  /*598f0*/  @!P6 IMAD.X R37, R25, 0x1, R37, P0 ;  /* 0x000000011925e824 */ /* 0x000fe200000e0625 */
[----:B------:R-:W-:Y:S02]  /*59900*/  ISETP.NE.AND P0, PT, R43, RZ, PT ;  /* 0x000000ff2b00720c */ /* 0x000fe40003f05270 */
[----:B------:R-:W-:Y:S01]  /*59910*/  F2FP.SATFINITE.E4M3.F32.PACK_AB_MERGE_C R43, RZ, R3, RZ ;  /* 0x00000003ff2b723e */ /* 0x000fe200048070ff */
[----:B------:R-:W-:Y:S02]  /*59920*/  FMUL R3, R76, UR4 ;  /* 0x000000044c037c20 */ /* 0x000fe40008400000 */
[----:B------:R-:W5:Y:S03]  /*59930*/  LDL.LU R76, [R1+0xb14] ;  /* 0x000b1400014c7983 */ /* 0x000f660000300800 */
[----:B0-----:R-:W-:Y:S01]  /*59940*/  F2FP.SATFINITE.E4M3.F32.PACK_AB_MERGE_C R39, RZ, R3, RZ ;  /* 0x00000003ff27723e */ /* 0x001fe200048070ff */
[----:B------:R-:W-:-:S02]  /*59950*/  FMUL R3, R79, UR4 ;  /* 0x000000044f037c20 */ /* 0x000fc40008400000 */
[----:B------:R-:W5:Y:S04]  /*59960*/  LDL.LU R79, [R1+0xb18] ;  /* 0x000b1800014f7983 */ /* 0x000f680000300800 */
[----:B------:R0:W-:Y:S02]  /*59970*/  @!P6 STG.E.U8 desc[UR8][R36.64+0xe1], R41 ;  /* 0x0000e1292400e986 */ /* 0x0001e4000c101108 */
[----:B0-----:R-:W-:Y:S01]  /*59980*/  F2FP.SATFINITE.E4M3.F32.PACK_AB_MERGE_C R37, RZ, R3, RZ ;  /* 0x00000003ff25723e */ /* 0x001fe200048070ff */
[----:B------:R-:W-:Y:S02]  /*59990*/  FMUL R3, R75, UR4 ;  /* 0x000000044b037c20 */ /* 0x000fe40008400000 */
[----:B------:R-:W5:Y:S01]  /*599a0*/  LDL.LU R75, [R1+0xb1c] ;  /* 0x000b1c00014b7983 */ /* 0x000f620000300800 */
[----:B------:R-:W-:-:S13]  /*599b0*/  ISETP.LT.OR P6, PT, R24, 0xe9, !P4 ;  /* 0x000000e91800780c */ /* 0x000fda00067c1670 */
[----:B------:R-:W0:Y:S01]  /*599c0*/  @!P6 LDC.64 R34, c[0x0][0x5c0] ;  /* 0x00017000ff22eb82 */ /* 0x000e220000000a00 */
[----:B------:R-:W-:Y:S01]  /*599d0*/  P2R R54, PR, RZ, 0x8 ;  /* 0x00000008ff367803 */ /* 0x000fe20000000000 */
[----:B------:R-:W-:Y:S04]  /*599e0*/  @!P2 STG.E.U8 desc[UR8][R32.64+0xe0], R43 ;  /* 0x0000e02b2000a986 */ /* 0x000fe8000c101108 */
[----:B------:R1:W-:Y:S02]  /*599f0*/  @!P5 STG.E.U8 desc[UR8][R30.64+0xe1], R39 ;  /* 0x0000e1271e00d986 */ /* 0x0003e4000c101108 */
[----:B-1----:R-:W-:Y:S02]  /*59a00*/  F2FP.SATFINITE.E4M3.F32.PACK_AB_MERGE_C R31, RZ, R3, RZ ;  /* 0x00000003ff1f723e */ /* 0x002fe400048070ff */
[----:B0-----:R-:W-:-:S05]  /*59a10*/  @!P6 IADD3 R34, P3, R6, R34, RZ ;  /* 0x000000220622e210 */ /* 0x001fca0007f7e0ff */
[----:B------:R-:W-:-:S05]  /*59a20*/  @!P6 IMAD.X R35, R25, 0x1, R35, P3 ;  /* 0x000000011923e824 */ /* 0x000fca00018e0623 */
[----:B------:R0:W-:Y:S01]  /*59a30*/  @!P6 STG.E.U8 desc[UR8][R34.64+0xe8], R37 ;  /* 0x0000e8252200e986 */ /* 0x0001e2000c101108 */
[----:B------:R-:W-:-:S13]  /*59a40*/  ISETP.LT.OR P6, PT, R24, 0xea, !P4 ;  /* 0x000000ea1800780c */ /* 0x000fda00067c1670 */
[----:B------:R-:W1:Y:S01]  /*59a50*/  @!P6 LDC.64 R32, c[0x0][0x5c0] ;  /* 0x00017000ff20eb82 */ /* 0x000e620000000a00 */
[----:B------:R-:W-:Y:S02]  /*59a60*/  ISETP.NE.AND P3, PT, R54, RZ, PT ;  /* 0x000000ff3600720c */ /* 0x000fe40003f65270 */
[----:B-1----:R-:W-:-:S05]  /*59a70*/  @!P6 IADD3 R32, P4, R6, R32, RZ ;  /* 0x000000200620e210 */ /* 0x002fca0007f9e0ff */
[----:B------:R-:W-:-:S05]  /*59a80*/  @!P6 IMAD.X R33, R25, 0x1, R33, P4 ;  /* 0x000000011921e824 */ /* 0x000fca00020e0621 */
        /* <DEDUP_REMOVED lines=8> */
[----:B------:R-:W-:Y:S01]  /*59b10*/  F2FP.SATFINITE.E4M3.F32.PACK_AB_MERGE_C R37, RZ, R3, RZ ;  /* 0x00000003ff25723e */ /* 0x000fe200048070ff */
[----:B-----5:R-:W-:Y:S02]  /*59b20*/  FMUL R3, R76, UR4 ;  /* 0x000000044c037c20 */ /* 0x020fe40008400000 */
[----:B------:R-:W4:Y:S04]  /*59b30*/  LDL.LU R76, [R1+0xb28] ;  /* 0x000b2800014c7983 */ /* 0x000f280000300800 */
[----:B------:R-:W5:Y:S01]  /*59b40*/  LDL.LU R81, [R1+0xb2c] ;  /* 0x000b2c0001517983 */ /* 0x000f620000300800 */
[----:B-1----:R-:W-:Y:S01]  /*59b50*/  F2FP.SATFINITE.E4M3.F32.PACK_AB_MERGE_C R31, RZ, R3, RZ ;  /* 0x00000003ff1f723e */ /* 0x002fe200048070ff */
[----:B------:R-:W-:Y:S02]  /*59b60*/  FMUL R3, R79, UR4 ;  /* 0x000000044f037c20 */ /* 0x000fe40008400000 */
[----:B------:R-:W5:Y:S04]  /*59b70*/  LDL.LU R80, [R1+0xb30] ;  /* 0x000b300001507983 */ /* 0x000f680000300800 */
[----:B------:R-:W-:Y:S04]  /*59b80*/  @!P3 STG.E.U8 desc[UR8][R28.64+0xe8], R39 ;  /* 0x0000e8271c00b986 */ /* 0x000fe8000c101108 */
[----:B------:R0:W-:Y:S02]  /*59b90*/  @!P0 STG.E.U8 desc[UR8][R26.64+0xe9], R35 ;  /* 0x0000e9231a008986 */ /* 0x0001e4000c101108 */
[----:B0-----:R-:W-:Y:S01]  /*59ba0*/  F2FP.SATFINITE.E4M3.F32.PACK_AB_MERGE_C R27, RZ, R3, RZ ;  /* 0x00000003ff1b723e */ /* 0x001fe200048070ff */
[----:B------:R-:W-:-:S02]  /*59bb0*/  FMUL R3, R75, UR4 ;  /* 0x000000044b037c20 */ /* 0x000fc40008400000 */
[----:B------:R-:W5:Y:S01]  /*59bc0*/  LDL.LU R75, [R1+0xb34] ;  /* 0x000b3400014b7983 */ /* 0x000f620000300800 */
[----:B------:R-:W-:Y:S02]  /*59bd0*/  ISETP.NE.AND P2, PT, R68, RZ, PT ;  /* 0x000000ff4400720c */ /* 0x000fe40003f45270 */
[----:B------:R-:W-:-:S11]  /*59be0*/  ISETP.NE.AND P1, PT, R66, RZ, PT ;  /* 0x000000ff4200720c */ /* 0x000fd60003f25270 */
[----:B------:R-:W0:Y:S01]  /*59bf0*/  @!P2 LDC.64 R32, c[0x0][0x5c0] ;  /* 0x00017000ff20ab82 */ /* 0x000e220000000a00 */
[----:B------:R-:W-:Y:S02]  /*59c00*/  ISETP.NE.AND P6, PT, R67, RZ, PT ;  /* 0x000000ff4300720c */ /* 0x000fe40003fc5270 */
[----:B------:R-:W-:Y:S01]  /*59c10*/  ISETP.NE.AND P5, PT, R69, RZ, PT ;  /* 0x000000ff4500720c */ /* 0x000fe20003fa5270 */
[----:B------:R-:W-:Y:S10]  /*59c20*/  @!P1 STG.E.U8 desc[UR8][R22.64+0xe0], R37 ;  /* 0x0000e02516009986 */ /* 0x000ff4000c101108 */
[----:B------:R1:W-:Y:S01]  /*59c30*/  @!P6 STG.E.U8 desc[UR8][R20.64+0xe1], R31 ;  /* 0x0000e11f1400e986 */ /* 0x0003e2000c101108 */
[----:B0-----:R-:W-:-:S05]  /*59c40*/  @!P2 IADD3 R28, P6, R45, R32, RZ ;  /* 0x000000202d1ca210 */ /* 0x001fca0007fde0ff */
[----:B------:R-:W-:Y:S02]  /*59c50*/  @!P2 IMAD.X R29, R38, 0x1, R33, P6 ;  /* 0x00000001261da824 */ /* 0x000fe400030e0621 */
[----:B------:R-:W0:Y:S01]  /*59c60*/  @!P5 LDC.64 R32, c[0x0][0x5c0] ;  /* 0x00017000ff20db82 */ /* 0x000e220000000a00 */
[----:B------:R-:W-:Y:S02]  /*59c70*/  ISETP.NE.AND P4, PT, R70, RZ, PT ;  /* 0x000000ff4600720c */ /* 0x000fe40003f85270 */
[----:B-1----:R-:W-:Y:S01]  /*59c80*/  F2FP.SATFINITE.E4M3.F32.PACK_AB_MERGE_C R31, RZ, R3, RZ ;  /* 0x00000003ff1f723e */ /* 0x002fe200048070ff */
[----:B------:R1:W-:Y:S01]  /*59c90*/  @!P2 STG.E.U8 desc[UR8][R28.64+0xe0], R27 ;  /* 0x0000e01b1c00a986 */ /* 0x0003e2000c101108 */
[----:B0-----:R-:W-:-:S05]  /*59ca0*/  @!P5 IADD3 R22, P6, R47, R32, RZ ;  /* 0x000000202f16d210 */ /* 0x001fca0007fde0ff */
[----:B------:R-:W-:-:S05]  /*59cb0*/  @!P5 IMAD.X R23, R40, 0x1, R33, P6 ;  /* 0x000000012817d824 */ /* 0x000fca00030e0621 */
[----:B------:R0:W-:Y:S01]  /*59cc0*/  @!P5 STG.E.U8 desc[UR8][R22.64+0xe1], R31 ;  /* 0x0000e11f1600d986 */ /* 0x0001e2000c101108 */
[----:B------:R-:W-:Y:S02]  /*59cd0*/  ISETP.NE.AND P5, PT, R62, RZ, PT ;  /* 0x000000ff3e00720c */ /* 0x000fe40003fa5270 */
[----:B------:R-:W-:-:S11]  /*59ce0*/  ISETP.NE.AND P6, PT, R71, RZ, PT ;  /* 0x000000ff4700720c */ /* 0x000fd60003fc5270 */
[----:B-1----:R-:W1:Y:S01]  /*59cf0*/  @!P5 LDC.64 R28, c[0x0][0x5c0] ;  /* 0x00017000ff1cdb82 */ /* 0x002e620000000a00 */
[----:B--2---:R-:W-:Y:S02]  /*59d00*/  FMUL R3, R78, UR4 ;  /* 0x000000044e037c20 */ /* 0x004fe40008400000 */
[----:B------:R-:W2:Y:S03]  /*59d10*/  LDL.LU R78, [R1+0xb38] ;  /* 0x000b3800014e7983 */ /* 0x000ea60000300800 */
[----:B------:R-:W-:-:S05]  /*59d20*/  F2FP.SATFINITE.E4M3.F32.PACK_AB_MERGE_C R33, RZ, R3, RZ ;  /* 0x00000003ff21723e */ /* 0x000fca00048070ff */
[----:B------:R1:W-:Y:S01]  /*59d30*/  @!P4 STG.E.U8 desc[UR8][R18.64+0xe8], R33 ;  /* 0x0000e8211200c986 */ /* 0x0003e2000c101108 */
[----:B------:R-:W-:Y:S01]  /*59d40*/  ISETP.NE.AND P4, PT, R63, RZ, PT ;  /* 0x000000ff3f00720c */ /* 0x000fe20003f85270 */
[----:B---3--:R-:W-:Y:S02]  /*59d50*/  FMUL R3, R77, UR4 ;  /* 0x000000044d037c20 */ /* 0x008fe40008400000 */
[----:B------:R-:W3:Y:S10]  /*59d60*/  LDL.LU R77, [R1+0xb3c] ;  /* 0x000b3c00014d7983 */ /* 0x000ef40000300800 */
[----:B------:R-:W0:Y:S01]  /*59d70*/  @!P4 LDC.64 R20, c[0x0][0x5c0] ;  /* 0x00017000ff14cb82 */ /* 0x000e220000000a00 */
[----:B------:R-:W-:Y:S01]  /*59d80*/  F2FP.SATFINITE.E4M3.F32.PACK_AB_MERGE_C R27, RZ, R3, RZ ;  /* 0x00000003ff1b723e */ /* 0x000fe200048070ff */
[----:B------:R-:W3:Y:S04]  /*59d90*/  LDL.LU R79, [R1+0xb40] ;  /* 0x000b4000014f7983 */ /* 0x000ee80000300800 */
[----:B------:R1:W-:Y:S01]  /*59da0*/  @!P6 STG.E.U8 desc[UR8][R16.64+0xe9], R27 ;  /* 0x0000e91b1000e986 */ /* 0x0003e2000c101108 */
[----:B----4-:R-:W-:-:S03]  /*59db0*/  FMUL R3, R76, UR4 ;  /* 0x000000044c037c20 */ /* 0x010fc60008400000 */
[----:B------:R-:W4:Y:S01]  /*59dc0*/  LDL.LU R76, [R1+0xb44] ;  /* 0x000b4400014c7983 */ /* 0x000f220000300800 */
[----:B0-----:R-:W-:Y:S02]  /*59dd0*/  @!P4 IADD3 R20, P6, R49, R20, RZ ;  /* 0x000000143114c210 */ /* 0x001fe40007fde0ff */
[----:B------:R-:W-:Y:S01]  /*59de0*/  F2FP.SATFINITE.E4M3.F32.PACK_AB_MERGE_C R23, RZ, R3, RZ ;  /* 0x00000003ff17723e */ /* 0x000fe200048070ff */
[----:B-----5:R-:W-:Y:S02]  /*59df0*/  FMUL R3, R81, UR4 ;  /* 0x0000000451037c20 */ /* 0x020fe40008400000 */
[----:B------:R-:W-:Y:S01]  /*59e00*/  @!P4 IMAD.X R21, R42, 0x1, R21, P6 ;  /* 0x000000012a15c824 */ /* 0x000fe200030e0615 */
[----:B-1----:R-:W-:Y:S02]  /*59e10*/  @!P5 IADD3 R18, P6, R51, R28, RZ ;  /* 0x0000001c3312d210 */ /* 0x002fe40007fde0ff */
[----:B------:R-:W-:Y:S01]  /*59e20*/  F2FP.SATFINITE.E4M3.F32.PACK_AB_MERGE_C R27, RZ, R3, RZ ;  /* 0x00000003ff1b723e */ /* 0x000fe200048070ff */
[----:B------:R-:W-:-:S02]  /*59e30*/  FMUL R3, R80, UR4 ;  /* 0x0000000450037c20 */ /* 0x000fc40008400000 */
[----:B------:R-:W-:-:S03]  /*59e40*/  @!P5 IMAD.X R19, R44, 0x1, R29, P6 ;  /* 0x000000012c13d824 */ /* 0x000fc600030e061d */
[----:B------:R-:W-:Y:S01]  /*59e50*/  F2FP.SATFINITE.E4M3.F32.PACK_AB_MERGE_C R29, RZ, R3, RZ ;  /* 0x00000003ff1d723e */ /* 0x000fe200048070ff */
[----:B------:R-:W-:Y:S02]  /*59e60*/  FMUL R3, R75, UR4 ;  /* 0x000000044b037c20 */ /* 0x000fe40008400000 */
[----:B------:R-:W5:Y:S01]  /*59e70*/  LDL.LU R75, [R1+0xb48] ;  /* 0x000b4800014b7983 */ /* 0x000f620000300800 */
[----:B------:R-:W-:-:S03]  /*59e80*/  ISETP.NE.AND P2, PT, R61, RZ, PT ;  /* 0x000000ff3d00720c */ /* 0x000fc60003f45270 */
[----:B------:R0:W-:Y:S01]  /*59e90*/  @!P4 STG.E.U8 desc[UR8][R20.64+0xe8], R23 ;  /* 0x0000e8171400c986 */ /* 0x0001e2000c101108 */
[----:B------:R-:W-:-:S03]  /*59ea0*/  ISETP.NE.AND P4, PT, R64, RZ, PT ;  /* 0x000000ff4000720c */ /* 0x000fc60003f85270 */
[----:B------:R1:W-:Y:S01]  /*59eb0*/  @!P5 STG.E.U8 desc[UR8][R18.64+0xe9], R27 ;  /* 0x0000e91b1200d986 */ /* 0x0003e2000c101108 */
[----:B------:R-:W-:-:S05]  /*59ec0*/  ISETP.NE.AND P5, PT, R72, RZ, PT ;  /* 0x000000ff4800720c */ /* 0x000fca0003fa5270 */
[----:B------:R-:W1:Y:S01]  /*59ed0*/  @!P2 LDC.64 R16, c[0x0][0x5c0] ;  /* 0x00017000ff10ab82 */ /* 0x000e620000000a00 */
[----:B0-----:R-:W-:-:S07]  /*59ee0*/  F2FP.SATFINITE.E4M3.F32.PACK_AB_MERGE_C R21, RZ, R3, RZ ;  /* 0x00000003ff15723e */ /* 0x001fce00048070ff */
[----:B------:R-:W-:Y:S04]  /*59ef0*/  @!P5 STG.E.U8 desc[UR8][R14.64+0xe0], R29 ;  /* 0x0000e01d0e00d986 */ /* 0x000fe8000c101108 */
[----:B------:R0:W-:Y:S01]  /*59f00*/  @!P4 STG.E.U8 desc[UR8][R12.64+0xe1], R21 ;  /* 0x0000e1150c00c986 */ /* 0x0001e2000c101108 */
[----:B-1----:R-:W-:-:S05]  /*59f10*/  @!P2 IADD3 R16, P5, R53, R16, RZ ;  /* 0x000000103510a210 */ /* 0x002fca0007fbe0ff */
[----:B------:R-:W-:Y:S02]  /*59f20*/  @!P2 IMAD.X R17, R46, 0x1, R17, P5 ;  /* 0x000000012e11a824 */ /* 0x000fe400028e0611 */
[----:B--2---:R-:W-:Y:S02]  /*59f30*/  FMUL R3, R78, UR4 ;  /* 0x000000044e037c20 */ /* 0x004fe40008400000 */
[----:B------:R-:W2:Y:S03]  /*59f40*/  LDL.LU R78, [R1+0xb4c] ;  /* 0x000b4c00014e7983 */ /* 0x000ea60000300800 */
[----:B------:R-:W-:Y:S01]  /*59f50*/  F2FP.SATFINITE.E4M3.F32.PACK_AB_MERGE_C R19, RZ, R3, RZ ;  /* 0x00000003ff13723e */ /* 0x000fe200048070ff */
[----:B---3--:R-:W-:Y:S02]  /*59f60*/  FMUL R3, R77, UR4 ;  /* 0x000000044d037c20 */ /* 0x008fe40008400000 */
[----:B------:R-:W3:Y:S03]  /*59f70*/  LDL.LU R77, [R1+0xb50] ;  /* 0x000b5000014d7983 */ /* 0x000ee60000300800 */
[----:B0-----:R-:W-:Y:S01]  /*59f80*/  F2FP.SATFINITE.E4M3.F32.PACK_AB_MERGE_C R21, RZ, R3, RZ ;  /* 0x00000003ff15723e */ /* 0x001fe200048070ff */
[----:B------:R-:W-:Y:S01]  /*59f90*/  FMUL R3, R79, UR4 ;  /* 0x000000044f037c20 */ /* 0x000fe20008400000 */
[----:B----4-:R-:W-:-:S02]  /*59fa0*/  FMUL R12, R76, UR4 ;  /* 0x000000044c0c7c20 */ /* 0x010fc40008400000 */
[----:B------:R-:W4:Y:S04]  /*59fb0*/  LDL.LU R76, [R1+0xb54] ;  /* 0x000b5400014c7983 */ /* 0x000f280000300800 */
[----:B------:R0:W-:Y:S02]  /*59fc0*/  @!P2 STG.E.U8 desc[UR8][R16.64+0xe0], R19 ;  /* 0x0000e0131000a986 */ /* 0x0001e4000c101108 */
[----:B0-----:R-:W-:Y:S01]  /*59fd0*/  F2FP.SATFINITE.E4M3.F32.PACK_AB_MERGE_C R17, RZ, R3, RZ ;  /* 0x00000003ff11723e */ /* 0x001fe200048070ff */
[----:B-----5:R-:W-:Y:S02]  /*59fe0*/  FMUL R3, R75, UR4 ;  /* 0x000000044b037c20 */ /* 0x020fe40008400000 */
[----:B------:R-:W5:Y:S01]  /*59ff0*/  LDL.LU R75, [R1+0xb58] ;  /* 0x000b5800014b7983 */ /* 0x000f620000300800 */
[----:B------:R-:W-:-:S13]  /*5a000*/  ISETP.NE.AND P1, PT, R60, RZ, PT ;  /* 0x000000ff3c00720c */ /* 0x000fda0003f25270 */
[----:B------:R-:W0:Y:S01]  /*5a010*/  @!P1 LDC.64 R22, c[0x0][0x5c0] ;  /* 0x00017000ff169b82 */ /* 0x000e220000000a00 */
[----:B------:R-:W-:Y:S02]  /*5a020*/  ISETP.NE.AND P0, PT, R58, RZ, PT ;  /* 0x000000ff3a00720c */ /* 0x000fe40003f05270 */
[----:B------:R-:W-:Y:S02]  /*5a030*/  ISETP.NE.AND P3, PT, R56, RZ, PT ;  /* 0x000000ff3800720c */ /* 0x000fe40003f65270 */
[----:B------:R-:W-:Y:S02]  /*5a040*/  ISETP.NE.AND P4, PT, R65, RZ, PT ;  /* 0x000000ff4100720c */ /* 0x000fe40003f85270 */
[----:B------:R-:W-:-:S09]  /*5a050*/  ISETP.NE.AND P5, PT, R73, RZ, PT ;  /* 0x000000ff4900720c */ /* 0x000fd20003fa5270 */
[----:B------:R-:W1:Y:S01]  /*5a060*/  @!P3 LDC.64 R26, c[0x0][0x5c0] ;  /* 0x00017000ff1abb82 */ /* 0x000e620000000a00 */
[----:B0-----:R-:W-:-:S05]  /*5a070*/  @!P1 IADD3 R14, P2, R55, R22, RZ ;  /* 0x00000016370e9210 */ /* 0x001fca0007f5e0ff */
[----:B------:R-:W-:Y:S02]  /*5a080*/  @!P1 IMAD.X R15, R48, 0x1, R23, P2 ;  /* 0x00000001300f9824 */ /* 0x000fe400010e0617 */
[----:B------:R-:W0:Y:S01]  /*5a090*/  @!P0 LDC.64 R22, c[0x0][0x5c0] ;  /* 0x00017000ff168b82 */ /* 0x000e220000000a00 */
[----:B------:R-:W-:Y:S02]  /*5a0a0*/  ISETP.NE.AND P6, PT, R74, RZ, PT ;  /* 0x000000ff4a00720c */ /* 0x000fe40003fc5270 */
[----:B------:R1:W-:Y:S01]  /*5a0b0*/  @!P1 STG.E.U8 desc[UR8][R14.64+0xe1], R21 ;  /* 0x0000e1150e009986 */ /* 0x0003e2000c101108 */
[----:B------:R-:W-:Y:S02]  /*5a0c0*/  F2FP.SATFINITE.E4M3.F32.PACK_AB_MERGE_C R19, RZ, R12, RZ ;  /* 0x0000000cff13723e */ /* 0x000fe400048070ff */
[----:B------:R-:W-:Y:S01]  /*5a0d0*/  ISETP.LT.OR P1, PT, R24, 0xe1, !P4 ;  /* 0x000000e11800780c */ /* 0x000fe20006721670 */
[----:B------:R-:W-:Y:S01]  /*5a0e0*/  @!P5 STG.E.U8 desc[UR8][R10.64+0xe8], R17 ;  /* 0x0000e8110a00d986 */ /* 0x000fe2000c101108 */
[----:B-1----:R-:W-:-:S02]  /*5a0f0*/  F2FP.SATFINITE.E4M3.F32.PACK_AB_MERGE_C R21, RZ, R3, RZ ;  /* 0x00000003ff15723e */ /* 0x002fc400048070ff */
[----:B0-----:R-:W-:-:S05]  /*5a100*/  @!P0 IADD3 R12, P2, R57, R22, RZ ;  /* 0x00000016390c8210 */ /* 0x001fca0007f5e0ff */
[----:B------:R-:W-:Y:S01]  /*5a110*/  @!P0 IMAD.X R13, R50, 0x1, R23, P2 ;  /* 0x00000001320d8824 */ /* 0x000fe200010e0617 */
[----:B------:R-:W-:Y:S01]  /*5a120*/  ISETP.LT.OR P2, PT, R24, 0xe2, !P4 ;  /* 0x000000e21800780c */ /* 0x000fe20006741670 */
[----:B------:R0:W-:Y:S02]  /*5a130*/  @!P6 STG.E.U8 desc[UR8][R8.64+0xe9], R19 ;  /* 0x0000e9130800e986 */ /* 0x0001e4000c101108 */
[----:B------:R-:W1:Y:S02]  /*5a140*/  @!P1 LDC.64 R22, c[0x0][0x5c0] ;  /* 0x00017000ff169b82 */ /* 0x000e640000000a00 */
[----:B------:R0:W-:Y:S01]  /*5a150*/  @!P0 STG.E.U8 desc[UR8][R12.64+0xe8], R21 ;  /* 0x0000e8150c008986 */ /* 0x0001e2000c101108 */
[----:B------:R-:W-:-:S05]  /*5a160*/  @!P3 IADD3 R14, P0, R59, R26, RZ ;  /* 0x0000001a3b0eb210 */ /* 0x000fca0007f1e0ff */
[----:B------:R-:W-:Y:S02]  /*5a170*/  @!P3 IMAD.X R15, R52, 0x1, R27, P0 ;  /* 0x00000001340fb824 */ /* 0x000fe400000e061b */
[----:B------:R-:W3:Y:S01]  /*5a180*/  @!P2 LDC.64 R26, c[0x0][0x5c0] ;  /* 0x00017000ff1aab82 */ /* 0x000ee20000000a00 */
[--C-:B0-----:R-:W-:Y:S02]  /*5a190*/  @!P1 IMAD.MOV.U32 R8, RZ, RZ, R6.reuse ;  /* 0x000000ffff089224 */ /* 0x101fe400078e0006 */
[----:B------:R-:W-:Y:S02]  /*5a1a0*/  @!P1 IMAD.MOV.U32 R9, RZ, RZ, R25 ;  /* 0x000000ffff099224 */ /* 0x000fe400078e0019 */
[----:B------:R-:W-:Y:S02]  /*5a1b0*/  @!P2 IMAD.MOV.U32 R10, RZ, RZ, R6 ;  /* 0x000000ffff0aa224 */ /* 0x000fe400078e0006 */
[----:B------:R-:W-:-:S04]  /*5a1c0*/  @!P1 IMAD.WIDE.U32 R8, R4, 0x180, R8 ;  /* 0x0000018004089825 */ /* 0x000fc800078e0008 */
[----:B------:R-:W-:Y:S02]  /*5a1d0*/  @!P2 IMAD.MOV.U32 R11, RZ, RZ, R25 ;  /* 0x000000ffff0ba224 */ /* 0x000fe400078e0019 */
[----:B------:R-:W-:Y:S01]  /*5a1e0*/  @!P1 IMAD R12, R5, 0x180, RZ ;  /* 0x00000180050c9824 */ /* 0x000fe200078e02ff */
[----:B------:R-:W-:Y:S01]  /*5a1f0*/  ISETP.LT.OR P0, PT, R24, 0xe9, !P4 ;  /* 0x000000e91800780c */ /* 0x000fe20006701670 */
[----:B------:R-:W-:Y:S01]  /*5a200*/  @!P2 IMAD.WIDE.U32 R10, R4, 0x180, R10 ;  /* 0x00000180040aa825 */ /* 0x000fe200078e000a */
[----:B------:R-:W-:Y:S02]  /*5a210*/  ISETP.LT.OR P4, PT, R24, 0xea, !P4 ;  /* 0x000000ea1800780c */ /* 0x000fe40006781670 */
[----:B------:R-:W-:-:S09]  /*5a220*/  LOP3.LUT P6, RZ, R0, 0x400000, RZ, 0xc0, !PT ;  /* 0x0040000000ff7812 */ /* 0x000fd200078cc0ff */
[----:B------:R-:W0:Y:S08]  /*5a230*/  @!P0 LDC.64 R18, c[0x0][0x5c0] ;  /* 0x00017000ff128b82 */ /* 0x000e300000000a00 */
[----:B------:R-:W0:Y:S01]  /*5a240*/  @!P4 LDC.64 R20, c[0x0][0x5c0] ;  /* 0x00017000ff14cb82 */ /* 0x000e220000000a00 */
[----:B------:R-:W-:Y:S01]  /*5a250*/  BSSY B1, `(.L_x_155) ;  /* 0x000001e000017945 */ /* 0x000fe20003800000 */
[----:B--2---:R-:W-:-:S05]  /*5a260*/  FMUL R3, R78, UR4 ;  /* 0x000000044e037c20 */ /* 0x004fca0008400000 */
[----:B------:R-:W-:-:S05]  /*5a270*/  F2FP.SATFINITE.E4M3.F32.PACK_AB_MERGE_C R17, RZ, R3, RZ ;  /* 0x00000003ff11723e */ /* 0x000fca00048070ff */
[----:B------:R2:W-:Y:S01]  /*5a280*/  @!P3 STG.E.U8 desc[UR8][R14.64+0xe9], R17 ;  /* 0x0000e9110e00b986 */ /* 0x0005e2000c101108 */
[----:B-1----:R-:W-:Y:S01]  /*5a290*/  @!P1 IADD3 R8, P3, R8, R22, RZ ;  /* 0x0000001608089210 */ /* 0x002fe20007f7e0ff */
[----:B---3--:R-:W-:-:S03]  /*5a2a0*/  FMUL R3, R77, UR4 ;  /* 0x000000044d037c20 */ /* 0x008fc60008400000 */
[----:B------:R-:W-:Y:S01]  /*5a2b0*/  @!P1 IADD3.X R9, R23, R9, R12, P3, !PT ;  /* 0x0000000917099210 */ /* 0x000fe20001ffe40c */
[----:B------:R-:W-:Y:S01]  /*5a2c0*/  @!P2 IMAD R12, R5, 0x180, RZ ;  /* 0x00000180050ca824 */ /* 0x000fe200078e02ff */
[----:B------:R-:W-:Y:S02]  /*5a2d0*/  @!P2 IADD3 R10, P3, R10, R26, RZ ;  /* 0x0000001a0a0aa210 */ /* 0x000fe40007f7e0ff */
[----:B------:R-:W-:Y:S02]  /*5a2e0*/  F2FP.SATFINITE.E4M3.F32.PACK_AB_MERGE_C R13, RZ, R3, RZ ;  /* 0x00000003ff0d723e */ /* 0x000fe400048070ff */
[----:B------:R-:W-:-:S03]  /*5a2f0*/  @!P2 IADD3.X R11, R27, R11, R12, P3, !PT ;  /* 0x0000000b1b0ba210 */ /* 0x000fc60001ffe40c */
[----:B------:R1:W-:Y:S01]  /*5a300*/  @!P1 STG.E.U8 desc[UR8][R8.64+0xe0], R13 ;  /* 0x0000e00d08009986 */ /* 0x0003e2000c101108 */
[----:B------:R-:W-:Y:S01]  /*5a310*/  ISETP.LT.OR P1, PT, R24, 0xe1, !P6 ;  /* 0x000000e11800780c */ /* 0x000fe20007721670 */
[----:B----4-:R-:W-:-:S05]  /*5a320*/  FMUL R3, R76, UR4 ;  /* 0x000000044c037c20 */ /* 0x010fca0008400000 */
[----:B--2---:R-:W-:-:S05]  /*5a330*/  F2FP.SATFINITE.E4M3.F32.PACK_AB_MERGE_C R15, RZ, R3, RZ ;  /* 0x00000003ff0f723e */ /* 0x004fca00048070ff */
[----:B------:R1:W-:Y:S01]  /*5a340*/  @!P2 STG.E.U8 desc[UR8][R10.64+0xe1], R15 ;  /* 0x0000e10f0a00a986 */ /* 0x0003e2000c101108 */
[----:B-----5:R-:W-:-:S05]  /*5a350*/  FMUL R3, R75, UR4 ;  /* 0x000000044b037c20 */ /* 0x020fca0008400000 */
[----:B------:R-:W-:Y:S01]  /*5a360*/  F2FP.SATFINITE.E4M3.F32.PACK_AB_MERGE_C R3, RZ, R3, RZ ;  /* 0x00000003ff03723e */ /* 0x000fe200048070ff */
[----:B01----:R-:W-:Y:S06]  /*5a370*/  @P1 BRA `(.L_x_156) ;  /* 0x00000000002c1947 */ /* 0x003fec0003800000 */
        /* <DEDUP_REMOVED lines=11> */
.L_x_156:
[----:B------:R-:W-:Y:S05]  /*5a430*/  BSYNC B1 ;  /* 0x0000000000017941 */ /* 0x000fea0003800000 */
.L_x_155:
[----:B0-----:R-:W2:Y:S04]  /*5a440*/  LDL.LU R8, [R1+0xb60] ;  /* 0x000b600001087983 */ /* 0x001ea80000300800 */
[----:B------:R-:W3:Y:S04]  /*5a450*/  LDL.LU R16, [R1+0xb64] ;  /* 0x000b640001107983 */ /* 0x000ee80000300800 */
[----:B------:R-:W4:Y:S01]  /*5a460*/  LDL.LU R3, [R1+0xb5c] ;  /* 0x000b5c0001037983 */ /* 0x000f220000300800 */
[--C-:B------:R-:W-:Y:S01]  /*5a470*/  @!P0 IMAD.MOV.U32 R9, RZ, RZ, R25.reuse ;  /* 0x000000ffff098224 */ /* 0x100fe200078e0019 */
[----:B------:R-:W-:Y:S01]  /*5a480*/  ISETP.LT.OR P1, PT, R24, 0xe2, !P6 ;  /* 0x000000e21800780c */ /* 0x000fe20007721670 */
[----:B------:R-:W-:Y:S01]  /*5a490*/  @!P4 IMAD.MOV.U32 R10, RZ, RZ, R6 ;  /* 0x000000ffff0ac224 */ /* 0x000fe200078e0006 */
[----:B------:R-:W-:Y:S01]  /*5a4a0*/  BSSY B1, `(.L_x_157) ;  /* 0x000001d000017945 */ /* 0x000fe20003800000 */
[----:B------:R-:W-:-:S02]  /*5a4b0*/  @!P4 IMAD.MOV.U32 R11, RZ, RZ, R25 ;  /* 0x000000ffff0bc224 */ /* 0x000fc400078e0019 */
[----:B------:R-:W-:Y:S02]  /*5a4c0*/  @!P4 IMAD R15, R5, 0x180, RZ ;  /* 0x00000180050fc824 */ /* 0x000fe400078e02ff */
[----:B------:R-:W-:-:S04]  /*5a4d0*/  @!P4 IMAD.WIDE.U32 R12, R4, 0x180, R10 ;  /* 0x00000180040cc825 */ /* 0x000fc800078e000a */
[----:B------:R-:W-:Y:S01]  /*5a4e0*/  @!P0 IMAD R11, R5, 0x180, RZ ;  /* 0x00000180050b8824 */ /* 0x000fe200078e02ff */
[----:B------:R-:W-:-:S04]  /*5a4f0*/  @!P4 IADD3 R12, P3, R12, R20, RZ ;  /* 0x000000140c0cc210 */ /* 0x000fc80007f7e0ff */
[----:B------:R-:W-:Y:S01]  /*5a500*/  @!P4 IADD3.X R13, R21, R13, R15, P3, !PT ;  /* 0x0000000d150dc210 */ /* 0x000fe20001ffe40f */
[----:B--2---:R-:W-:Y:S01]  /*5a510*/  FMUL R14, R8, UR4 ;  /* 0x00000004080e7c20 */ /* 0x004fe20008400000 */
[----:B------:R-:W-:-:S04]  /*5a520*/  @!P0 IMAD.MOV.U32 R8, RZ, RZ, R6 ;  /* 0x000000ffff088224 */ /* 0x000fc800078e0006 */
[----:B------:R-:W-:Y:S01]  /*5a530*/  @!P0 IMAD.WIDE.U32 R8, R4, 0x180, R8 ;  /* 0x0000018004088825 */ /* 0x000fe200078e0008 */
[----:B------:R-:W-:-:S03]  /*5a540*/  F2FP.SATFINITE.E4M3.F32.PACK_AB_MERGE_C R15, RZ, R14, RZ ;  /* 0x0000000eff0f723e */ /* 0x000fc600048070ff */
[----:B----4-:R-:W-:Y:S01]  /*5a550*/  FMUL R3, R3, UR4 ;  /* 0x0000000403037c20 */ /* 0x010fe20008400000 */
[----:B------:R-:W-:Y:S01]  /*5a560*/  @!P0 IADD3 R10, P2, R8, R18, RZ ;  /* 0x00000012080a8210 */ /* 0x000fe20007f5e0ff */
[----:B---3--:R-:W-:-:S03]  /*5a570*/  FMUL R8, R16, UR4 ;  /* 0x0000000410087c20 */ /* 0x008fc60008400000 */
[----:B------:R-:W-:Y:S02]  /*5a580*/  F2FP.SATFINITE.E4M3.F32.PACK_AB_MERGE_C R3, RZ, R3, RZ ;  /* 0x00000003ff03723e */ /* 0x000fe400048070ff */
[----:B------:R-:W-:Y:S02]  /*5a590*/  @!P0 IADD3.X R11, R19, R9, R11, P2, !PT ;  /* 0x00000009130b8210 */ /* 0x000fe400017fe40b */
[----:B------:R-:W-:Y:S01]  /*5a5a0*/  F2FP.SATFINITE.E4M3.F32.PACK_AB_MERGE_C R17, RZ, R8, RZ ;  /* 0x00000008ff11723e */ /* 0x000fe200048070ff */
[----:B------:R-:W-:Y:S06]  /*5a5b0*/  @P1 BRA `(.L_x_158) ;  /* 0x00000000002c1947 */ /* 0x000fec0003800000 */
        /* <DEDUP_REMOVED lines=11> */
.L_x_158:
[----:B------:R-:W-:Y:S05]  /*5a670*/  BSYNC B1 ;  /* 0x0000000000017941 */ /* 0x000fea0003800000 */
.L_x_157:
[----:B0-----:R-:W2:Y:S04]  /*5a680*/  LDL.LU R3, [R1+0xb68] ;  /* 0x000b680001037983 */ /* 0x001ea80000300800 */
[----:B------:R-:W3:Y:S01]  /*5a690*/  LDL.LU R8, [R1+0xb6c] ;  /* 0x000b6c0001087983 */ /* 0x000ee20000300800 */
[C---:B------:R-:W-:Y:S01]  /*5a6a0*/  ISETP.LT.OR P1, PT, R24.reuse, 0xe9, !P6 ;  /* 0x000000e91800780c */ /* 0x040fe20007721670 */
[----:B------:R-:W-:Y:S02]  /*5a6b0*/  BSSY B1, `(.L_x_159) ;  /* 0x0000012000017945 */ /* 0x000fe40003800000 */
[----:B------:R0:W-:Y:S01]  /*5a6c0*/  @!P0 STG.E.U8 desc[UR8][R10.64+0xe8], R15 ;  /* 0x0000e80f0a008986 */ /* 0x0001e2000c101108 */
[----:B------:R-:W-:-:S03]  /*5a6d0*/  ISETP.LT.OR P0, PT, R24, 0xea, !P6 ;  /* 0x000000ea1800780c */ /* 0x000fc60007701670 */
[----:B------:R0:W-:Y:S01]  /*5a6e0*/  @!P4 STG.E.U8 desc[UR8][R12.64+0xe9], R17 ;  /* 0x0000e9110c00c986 */ /* 0x0001e2000c101108 */
[----:B--2---:R-:W-:Y:S01]  /*5a6f0*/  FMUL R3, R3, UR4 ;  /* 0x0000000403037c20 */ /* 0x004fe20008400000 */
[----:B---3--:R-:W-:-:S04]  /*5a700*/  FMUL R14, R8, UR4 ;  /* 0x00000004080e7c20 */ /* 0x008fc80008400000 */
[----:B------:R-:W-:Y:S01]  /*5a710*/  F2FP.SATFINITE.E4M3.F32.PACK_AB_MERGE_C R3, RZ, R3, RZ ;  /* 0x00000003ff03723e */ /* 0x000fe200048070ff */
[----:B0-----:R-:W-:Y:S06]  /*5a720*/  @P1 BRA `(.L_x_160) ;  /* 0x0000000000281947 */ /* 0x001fec0003800000 */
[----:B------:R-:W-:Y:S01]  /*5a730*/  IMAD.MOV.U32 R24, RZ, RZ, R6 ;  /* 0x000000ffff187224 */ /* 0x000fe200078e0006 */
[----:B------:R-:W-:Y:S01]  /*5a740*/  ULDC.64 UR12, c[0x0][0x5c0] ;  /* 0x00017000000c7ab9 */ /* 0x000fe20000000a00 */
        /* <DEDUP_REMOVED lines=8> */
.L_x_160:
[----:B------:R-:W-:Y:S05]  /*5a7d0*/  BSYNC B1 ;  /* 0x0000000000017941 */ /* 0x000fea0003800000 */
.L_x_159:
[----:B0-----:R-:W-:Y:S01]  /*5a7e0*/  F2FP.SATFINITE.E4M3.F32.PACK_AB_MERGE_C R3, RZ, R14, RZ ;  /* 0x0000000eff03723e */ /* 0x001fe200048070ff */
[----:B------:R-:W-:Y:S06]  /*5a7f0*/  @P0 BRA `(.L_x_42) ;  /* 0x0000000000280947 */ /* 0x000fec0003800000 */
        /* <DEDUP_REMOVED lines=10> */
.L_x_42:
[----:B------:R-:W-:Y:S05]  /*5a8a0*/  BSYNC B0 ;  /* 0x0000000000007941 */ /* 0x000fea0003800000 */
.L_x_38:
[----:B0-----:R-:W4:Y:S04]  /*5a8b0*/  LDL.LU R5, [R1+0xbac] ;  /* 0x000bac0001057983 */ /* 0x001f280000300800 */
[----:B------:R-:W4:Y:S01]  /*5a8c0*/  LDL.LU R4, [R1+0xbb0] ;  /* 0x000bb00001047983 */ /* 0x000f220000300800 */
[----:B------:R-:W-:Y:S01]  /*5a8d0*/  ULDC UR12, c[0x0][0xc] ;  /* 0x00000300000c7ab9 */ /* 0x000fe20000000800 */
[----:B------:R-:W-:Y:S01]  /*5a8e0*/  ULDC UR13, c[0x0][0x10] ;  /* 0x00000400000d7ab9 */ /* 0x000fe20000000800 */
[----:B--23-5:R-:W4:Y:S01]  /*5a8f0*/  LDC R3, c[0x0][0x14] ;  /* 0x00000500ff037b82 */ /* 0x02cf220000000800 */
[----:B------:R-:W-:Y:S01]  /*5a900*/  UIMAD.WIDE.U32 UR12, UR12, UR13, URZ ;  /* 0x0000000d0c0c72a5 */ /* 0x000fe2000f8e003f */
[----:B------:R0:W5:Y:S05]  /*5a910*/  LDL R28, [R1+0x160] ;  /* 0x00016000011c7983 */ /* 0x00016a0000100800 */
[----:B----4-:R-:W-:-:S04]  /*5a920*/  IMAD.WIDE.U32 R4, R3, UR12, R4 ;  /* 0x0000000c03047c25 */ /* 0x010fc8000f8e0004 */
[----:B------:R-:W-:Y:S01]  /*5a930*/  IMAD R3, R3, UR13, RZ ;  /* 0x0000000d03037c24 */ /* 0x000fe2000f8e02ff */
[----:B------:R-:W-:Y:S01]  /*5a940*/  ULDC.64 UR12, c[0x0][0x650] ;  /* 0x00019400000c7ab9 */ /* 0x000fe20000000a00 */
[----:B------:R-:W-:Y:S01]  /*5a950*/  IMAD.MOV.U32 R21, RZ, RZ, R4 ;  /* 0x000000ffff157224 */ /* 0x000fe200078e0004 */
[----:B------:R-:W-:Y:S01]  /*5a960*/  ISETP.GE.U32.AND P0, PT, R4, UR12, PT ;  /* 0x0000000c04007c0c */ /* 0x000fe2000bf06070 */
[--C-:B-1----:R-:W-:Y:S01]  /*5a970*/  IMAD.IADD R22, R5, 0x1, R3.reuse ;  /* 0x0000000105167824 */ /* 0x102fe200078e0203 */
[----:B------:R-:W-:Y:S01]  /*5a980*/  UMOV UR12, 0xffffffff ;  /* 0xffffffff000c7882 */ /* 0x000fe20000000000 */
[----:B------:R-:W-:Y:S01]  /*5a990*/  IMAD.MOV.U32 R5, RZ, RZ, -0x1 ;  /* 0xffffffffff057424 */ /* 0x000fe200078e00ff */
[----:B------:R-:W-:Y:S01]  /*5a9a0*/  PRMT R3, RZ, 0x7610, R3 ;  /* 0x00007610ff037816 */ /* 0x000fe20000000003 */
[----:B------:R-:W-:Y:S01]  /*5a9b0*/  IMAD.U32 R4, RZ, RZ, UR12 ;  /* 0x0000000cff047e24 */ /* 0x000fe2000f8e00ff */
[----:B------:R0:W-:Y:S01]  /*5a9c0*/  STL [R1+0xbac], R22 ;  /* 0x000bac1601007387 */ /* 0x0001e20000100800 */
[----:B------:R-:W-:-:S03]  /*5a9d0*/  ISETP.GE.U32.AND.EX P0, PT, R22, UR13, PT, P0 ;  /* 0x0000000d16007c0c */ /* 0x000fc6000bf06100 */
[----:B------:R0:W-:Y:S04]  /*5a9e0*/  STL [R1+0xb94], R5 ;  /* 0x000b940501007387 */ /* 0x0001e80000100800 */
[----:B------:R0:W-:Y:S04]  /*5a9f0*/  STL [R1+0xbb0], R21 ;  /* 0x000bb01501007387 */ /* 0x0001e80000100800 */
[----:B------:R0:W-:Y:S02]  /*5aa00*/  STL [R1+0xb8c], R4 ;  /* 0x000b8c0401007387 */ /* 0x0001e40000100800 */
[----:B------:R-:W-:Y:S05]  /*5aa10*/  @P0 BRA `(.L_x_161) ;  /* 0x0000000400840947 */ /* 0x000fea0003800000 */
[----:B------:R-:W1:Y:S01]  /*5aa20*/  S2R R16, SR_CTAID.X ;  /* 0x0000000000107919 */ /* 0x000e620000002500 */
[----:B------:R-:W2:Y:S01]  /*5aa30*/  LDC.64 R10, c[0x0][0x628] ;  /* 0x00018a00ff0a7b82 */ /* 0x000ea20000000a00 */
[----:B------:R-:W-:Y:S01]  /*5aa40*/  ULDC UR12, c[0x0][0x150] ;  /* 0x00005400000c7ab9 */ /* 0x000fe20000000800 */
[----:B------:R-:W-:Y:S01]  /*5aa50*/  IMAD.MOV.U32 R8, RZ, RZ, R21 ;  /* 0x000000ffff087224 */ /* 0x000fe200078e0015 */
[----:B------:R-:W3:Y:S01]  /*5aa60*/  S2R R18, SR_CTAID.Y ;  /* 0x0000000000127919 */ /* 0x000ee20000002600 */
[----:B------:R-:W-:-:S04]  /*5aa70*/  IMAD.MOV.U32 R9, RZ, RZ, R22 ;  /* 0x000000ffff097224 */ /* 0x000fc800078e0016 */
[----:B------:R-:W4:Y:S08]  /*5aa80*/  LDC R19, c[0x0][0x144] ;  /* 0x00005100ff137b82 */ /* 0x000f300000000800 */
[----:B------:R-:W0:Y:S08]  /*5aa90*/  LDC R12, c[0x0][0x630] ;  /* 0x00018c00ff0c7b82 */ /* 0x000e300000000800 */
[----:B------:R-:W0:Y:S01]  /*5aaa0*/  LDC.64 R14, c[0x0][0x620] ;  /* 0x00018800ff0e7b82 */ /* 0x000e220000000a00 */
[----:B--2---:R-:W-:-:S04]  /*5aab0*/  ISETP.NE.U32.AND P0, PT, R10, RZ, PT ;  /* 0x000000ff0a00720c */ /* 0x004fc80003f05070 */
[----:B------:R-:W-:Y:S02]  /*5aac0*/  ISETP.NE.AND.EX P0, PT, R11, RZ, PT, P0 ;  /* 0x000000ff0b00720c */ /* 0x000fe40003f05300 */
[----:B-1----:R-:W-:-:S05]  /*5aad0*/  I2FP.F32.U32 R3, R16 ;  /* 0x0000001000037245 */ /* 0x002fca0000201000 */
[----:B------:R-:W-:-:S04]  /*5aae0*/  FMUL R3, R3, UR12 ;  /* 0x0000000c03037c20 */ /* 0x000fc80008400000 */
[----:B------:R1:W2:Y:S02]  /*5aaf0*/  F2I.U32.TRUNC.NTZ R17, R3 ;  /* 0x0000000300117305 */ /* 0x0002a4000020f000 */
[----:B---34-:R-:W-:Y:S05]  /*5ab00*/  @!P0 BRA `(.L_x_162) ;  /* 0x0000000000288947 */ /* 0x018fea0003800000 */
[----:B-1----:R-:W1:Y:S02]  /*5ab10*/  LDC R3, c[0x0][0x634] ;  /* 0x00018d00ff037b82 */ /* 0x002e640000000800 */
[----:B-1----:R-:W-:-:S05]  /*5ab20*/  IADD3 R3, P0, R21, R3, RZ ;  /* 0x0000000315037210 */ /* 0x002fca0007f1e0ff */
[----:B------:R-:W-:-:S04]  /*5ab30*/  IMAD.X R13, RZ, RZ, R22, P0 ;  /* 0x000000ffff0d7224 */ /* 0x000fc800000e0616 */
[----:B0-----:R-:W-:-:S04]  /*5ab40*/  IMAD.WIDE.U32 R4, R13, R10, RZ ;  /* 0x0000000a0d047225 */ /* 0x001fc800078e00ff */
[----:B------:R-:W-:-:S04]  /*5ab50*/  IMAD.WIDE.U32 R6, P0, R3, R11, R4 ;  /* 0x0000000b03067225 */ /* 0x000fc80007800004 */
[----:B------:R-:W-:-:S04]  /*5ab60*/  IMAD.WIDE.U32 R4, R3, R10, RZ ;  /* 0x0000000a03047225 */ /* 0x000fc800078e00ff */
[----:B------:R-:W-:Y:S01]  /*5ab70*/  IMAD.X R9, RZ, RZ, RZ, P0 ;  /* 0x000000ffff097224 */ /* 0x000fe200000e06ff */
[----:B------:R-:W-:Y:S01]  /*5ab80*/  IADD3 RZ, P0, R5, R6, RZ ;  /* 0x0000000605ff7210 */ /* 0x000fe20007f1e0ff */
[----:B------:R-:W-:-:S04]  /*5ab90*/  IMAD.MOV.U32 R8, RZ, RZ, R7 ;  /* 0x000000ffff087224 */ /* 0x000fc800078e0007 */
[----:B------:R-:W-:-:S08]  /*5aba0*/  IMAD.WIDE.U32.X R8, R13, R11, R8, P0 ;  /* 0x0000000b0d087225 */ /* 0x000fd000000e0408 */
.L_x_162:
[-CC-:B0-----:R-:W-:Y:S01]  /*5abb0*/  SHF.R.U64 R25, R8, R12.reuse, R9.reuse ;  /* 0x0000000c08197219 */ /* 0x181fe20000001209 */
[----:B------:R-:W0:Y:S01]  /*5abc0*/  LDC.64 R26, c[0x0][0x640] ;  /* 0x00019000ff1a7b82 */ /* 0x000e220000000a00 */
[----:B-1----:R-:W-:Y:S01]  /*5abd0*/  SHF.R.U32.HI R3, RZ, R12, R9 ;  /* 0x0000000cff037219 */ /* 0x002fe20000011609 */
[----:B------:R-:W-:Y:S01]  /*5abe0*/  IMAD.MOV.U32 R4, RZ, RZ, R21 ;  /* 0x000000ffff047224 */ /* 0x000fe200078e0015 */
[----:B------:R-:W-:Y:S01]  /*5abf0*/  IADD3 R7, P0, RZ, -R25, RZ ;  /* 0x80000019ff077210 */ /* 0x000fe20007f1e0ff */
[----:B------:R-:W-:Y:S01]  /*5ac00*/  IMAD.MOV.U32 R5, RZ, RZ, R22 ;  /* 0x000000ffff057224 */ /* 0x000fe200078e0016 */
[----:B------:R-:W-:Y:S01]  /*5ac10*/  ULDC UR12, c[0x0][0x154] ;  /* 0x00005500000c7ab9 */ /* 0x000fe20000000800 */
[----:B--2---:R-:W-:Y:S02]  /*5ac20*/  IMAD.MOV R17, RZ, RZ, -R17 ;  /* 0x000000ffff117224 */ /* 0x004fe400078e0a11 */
[----:B------:R-:W1:Y:S01]  /*5ac30*/  LDC R8, c[0x0][0x618] ;  /* 0x00018600ff087b82 */ /* 0x000e620000000800 */
[----:B------:R-:W-:-:S02]  /*5ac40*/  IMAD.X R3, RZ, RZ, ~R3, P0 ;  /* 0x000000ffff037224 */ /* 0x000fc400000e0e03 */
[----:B------:R-:W-:-:S04]  /*5ac50*/  IMAD.WIDE.U32 R4, R7, R14, R4 ;  /* 0x0000000e07047225 */ /* 0x000fc800078e0004 */
[----:B------:R-:W-:Y:S01]  /*5ac60*/  IMAD R6, R3, R14, RZ ;  /* 0x0000000e03067224 */ /* 0x000fe200078e02ff */
[----:B------:R-:W2:Y:S01]  /*5ac70*/  LDC R20, c[0x0][0x608] ;  /* 0x00018200ff147b82 */ /* 0x000ea20000000800 */
[----:B------:R-:W-:Y:S02]  /*5ac80*/  IMAD R22, R19, R17, R16 ;  /* 0x0000001113167224 */ /* 0x000fe400078e0210 */
[----:B------:R-:W-:Y:S02]  /*5ac90*/  IMAD R3, R7, R15, R6 ;  /* 0x0000000f07037224 */ /* 0x000fe400078e0206 */
[----:B------:R-:W-:Y:S02]  /*5aca0*/  IMAD.MOV.U32 R7, RZ, RZ, 0x1 ;  /* 0x00000001ff077424 */ /* 0x000fe400078e00ff */
[----:B------:R-:W-:Y:S01]  /*5acb0*/  IMAD.IADD R3, R5, 0x1, R3 ;  /* 0x0000000105037824 */ /* 0x000fe200078e0203 */
[----:B------:R-:W3:Y:S01]  /*5acc0*/  LDC R24, c[0x0][0x658] ;  /* 0x00019600ff187b82 */ /* 0x000ee20000000800 */
[----:B------:R-:W-:-:S02]  /*5acd0*/  I2FP.F32.U32 R5, R18 ;  /* 0x0000001200057245 */ /* 0x000fc40000201000 */
[----:B0-----:R-:W-:-:S03]  /*5ace0*/  ISETP.NE.U32.AND P0, PT, R26, RZ, PT ;  /* 0x000000ff1a00720c */ /* 0x001fc60003f05070 */
[----:B------:R-:W-:Y:S01]  /*5acf0*/  FMUL R6, R5, UR12 ;  /* 0x0000000c05067c20 */ /* 0x000fe20008400000 */
[----:B------:R-:W-:Y:S01]  /*5ad00*/  ISETP.NE.AND.EX P0, PT, R27, RZ, PT, P0 ;  /* 0x000000ff1b00720c */ /* 0x000fe20003f05300 */
[----:B------:R-:W0:Y:S01]  /*5ad10*/  LDC R15, c[0x0][0x148] ;  /* 0x00005200ff0f7b82 */ /* 0x000e220000000800 */
[-CC-:B-1----:R-:W-:Y:S01]  /*5ad20*/  SHF.R.U64 R12, R4, R8.reuse, R3.reuse ;  /* 0x00000008040c7219 */ /* 0x182fe20000001203 */
[----:B------:R1:W4:Y:S01]  /*5ad30*/  F2I.U32.TRUNC.NTZ R14, R6 ;  /* 0x00000006000e7305 */ /* 0x000322000020f000 */
[----:B------:R-:W-:Y:S01]  /*5ad40*/  SHF.R.U32.HI R3, RZ, R8, R3 ;  /* 0x00000008ff037219 */ /* 0x000fe20000011603 */
[----:B------:R-:W-:-:S04]  /*5ad50*/  IMAD.MOV.U32 R5, RZ, RZ, -0x1 ;  /* 0xffffffffff057424 */ /* 0x000fc800078e00ff */
[----:B------:R-:W0:Y:S01]  /*5ad60*/  LDC R16, c[0x0][0x600] ;  /* 0x00018000ff107b82 */ /* 0x000e220000000800 */
[-CC-:B--2---:R-:W-:Y:S02]  /*5ad70*/  SHF.R.U64 R10, R12, R20.reuse, R3.reuse ;  /* 0x000000140c0a7219 */ /* 0x184fe40000001203 */
[----:B------:R-:W-:-:S05]  /*5ad80*/  SHF.R.U32.HI R3, RZ, R20, R3 ;  /* 0x00000014ff037219 */ /* 0x000fca0000011603 */
[----:B------:R-:W2:Y:S01]  /*5ad90*/  LDC R19, c[0x0][0x648] ;  /* 0x00019200ff137b82 */ /* 0x000ea20000000800 */
[-C--:B---3--:R-:W-:Y:S02]  /*5ada0*/  SHF.L.U32 R4, R5, R24.reuse, RZ ;  /* 0x0000001805047219 */ /* 0x088fe400000006ff */
[-CC-:B------:R-:W-:Y:S02]  /*5adb0*/  SHF.R.U64 R13, R10, R24.reuse, R3.reuse ;  /* 0x000000180a0d7219 */ /* 0x180fe40000001203 */
[----:B------:R-:W-:Y:S02]  /*5adc0*/  SHF.R.U32.HI R5, RZ, R24, R3 ;  /* 0x00000018ff057219 */ /* 0x000fe40000011603 */
[----:B------:R-:W-:Y:S01]  /*5add0*/  LOP3.LUT R17, RZ, R4, RZ, 0x33, !PT ;  /* 0x00000004ff117212 */ /* 0x000fe200078e33ff */
[----:B------:R-:W3:Y:S01]  /*5ade0*/  LDC R21, c[0x0][0x638] ;  /* 0x00018e00ff157b82 */ /* 0x000ee20000000800 */
[----:B------:R-:W-:Y:S01]  /*5adf0*/  SHF.L.U32 R24, R7, R24, RZ ;  /* 0x0000001807187219 */ /* 0x000fe200000006ff */
[----:B------:R-:W-:-:S06]  /*5ae00*/  IMAD.MOV.U32 R4, RZ, RZ, R13 ;  /* 0x000000ffff047224 */ /* 0x000fcc00078e000d */
[----:B------:R-:W0:Y:S01]  /*5ae10*/  LDC R23, c[0x0][0x610] ;  /* 0x00018400ff177b82 */ /* 0x000e220000000800 */
[----:B-1--4-:R-:W-:Y:S05]  /*5ae20*/  @!P0 BRA `(.L_x_163) ;  /* 0x0000000000288947 */ /* 0x012fea0003800000 */
        /* <DEDUP_REMOVED lines=10> */
.L_x_163:
[----:B------:R-:W1:Y:S01]  /*5aed0*/  LDC R6, c[0x0][0x65c] ;  /* 0x00019700ff067b82 */ /* 0x000e620000000800 */
[----:B--2---:R-:W-:Y:S01]  /*5aee0*/  SHF.R.U64 R3, R4, R19, R5 ;  /* 0x0000001304037219 */ /* 0x004fe20000001205 */
[----:B0-----:R-:W-:Y:S01]  /*5aef0*/  VIADD R5, R16, 0xffffffff ;  /* 0xffffffff10057836 */ /* 0x001fe20000000000 */
[----:B------:R-:W-:Y:S01]  /*5af00*/  LOP3.LUT R10, R10, R17, RZ, 0xc0, !PT ;  /* 0x000000110a0a7212 */ /* 0x000fe200078ec0ff */
[----:B------:R-:W-:Y:S01]  /*5af10*/  IMAD.MOV R14, RZ, RZ, -R14 ;  /* 0x000000ffff0e7224 */ /* 0x000fe200078e0a0e */
[----:B------:R-:W-:Y:S01]  /*5af20*/  R2UR UR12, R25 ;  /* 0x00000000190c72ca */ /* 0x000fe200000e0000 */
[----:B------:R-:W-:Y:S01]  /*5af30*/  IMAD.MOV R4, RZ, RZ, -R3 ;  /* 0x000000ffff047224 */ /* 0x000fe200078e0a03 */
[----:B------:R-:W-:Y:S01]  /*5af40*/  LOP3.LUT R5, R12, R5, RZ, 0xc0, !PT ;  /* 0x000000050c057212 */ /* 0x000fe200078ec0ff */
[----:B------:R-:W-:Y:S02]  /*5af50*/  IMAD R3, R24, R3, R10 ;  /* 0x0000000318037224 */ /* 0x000fe400078e020a */
[----:B---3--:R-:W-:-:S04]  /*5af60*/  IMAD R4, R4, R21, R13 ;  /* 0x0000001504047224 */ /* 0x008fc800078e020d */
[----:B------:R-:W-:Y:S02]  /*5af70*/  IMAD R4, R4, R16, R5 ;  /* 0x0000001004047224 */ /* 0x000fe400078e0205 */
[----:B------:R-:W-:Y:S02]  /*5af80*/  IMAD.MOV.U32 R5, RZ, RZ, 0x1 ;  /* 0x00000001ff057424 */ /* 0x000fe400078e00ff */
[----:B------:R-:W-:-:S05]  /*5af90*/  IMAD.U32 R7, RZ, RZ, UR12 ;  /* 0x0000000cff077e24 */ /* 0x000fca000f8e00ff */
[----:B------:R2:W-:Y:S01]  /*5afa0*/  STL [R1+0xb8c], R7 ;  /* 0x000b8c0701007387 */ /* 0x0005e20000100800 */
[----:B-1----:R-:W-:-:S13]  /*5afb0*/  ISETP.NE.AND P0, PT, R6, 0x1, PT ;  /* 0x000000010600780c */ /* 0x002fda0003f05270 */
[----:B------:R-:W-:-:S04]  /*5afc0*/  @P0 IMAD R22, R15, R14, R18 ;  /* 0x0000000e0f160224 */ /* 0x000fc800078e0212 */
[----:B------:R-:W-:-:S05]  /*5afd0*/  IMAD R3, R3, R23, R22 ;  /* 0x0000001703037224 */ /* 0x000fca00078e0216 */
[----:B------:R-:W-:Y:S02]  /*5afe0*/  SEL R6, R4, R3, !P0 ;  /* 0x0000000304067207 */ /* 0x000fe40004000000 */
[----:B-----5:R-:W-:Y:S02]  /*5aff0*/  SEL R28, R3, R4, !P0 ;  /* 0x00000004031c7207 */ /* 0x020fe40004000000 */
[----:B------:R-:W-:Y:S01]  /*5b000*/  PRMT R3, R5, 0x7610, R3 ;  /* 0x0000761005037816 */ /* 0x000fe20000000003 */
[----:B------:R2:W-:Y:S04]  /*5b010*/  STL [R1+0xb94], R6 ;  /* 0x000b940601007387 */ /* 0x0005e80000100800 */
[----:B------:R2:W-:Y:S02]  /*5b020*/  STL [R1+0x160], R28 ;  /* 0x0001601c01007387 */ /* 0x0005e40000100800 */
.L_x_161:
[----:B------:R-:W-:Y:S01]  /*5b030*/  UIMAD.WIDE.U32 UR12, UR11, 0x38e38e39, URZ ;  /* 0x38e38e390b0c78a5 */ /* 0x000fe2000f8e003f */
[----:B------:R-:W-:Y:S01]  /*5b040*/  LOP3.LUT P0, RZ, R3, 0xff, RZ, 0xc0, !PT ;  /* 0x000000ff03ff7812 */ /* 0x000fe2000780c0ff */
[----:B0----5:R-:W-:Y:S02]  /*5b050*/  IMAD.MOV.U32 R4, RZ, RZ, R28 ;  /* 0x000000ffff047224 */ /* 0x021fe400078e001c */
[----:B------:R-:W-:-:S04]  /*5b060*/  USHF.R.U32.HI UR12, URZ, 0x1, UR13 ;  /* 0x000000013f0c7899 */ /* 0x000fc8000801160d */
[----:B------:R-:W-:-:S06]  /*5b070*/  UIMAD UR11, UR12, -0x9, UR11 ;  /* 0xfffffff70c0b78a4 */ /* 0x000fcc000f8e020b */
[----:B------:R-:W-:-:S05]  /*5b080*/  IMAD.U32 R3, RZ, RZ, UR11 ;  /* 0x0000000bff037e24 */ /* 0x000fca000f8e00ff */
[----:B------:R1:W-:Y:S04]  /*5b090*/  STL [R1+0xb88], R3 ;  /* 0x000b880301007387 */ /* 0x0003e80000100800 */
[----:B------:R1:W-:Y:S01]  /*5b0a0*/  STL [R1+0xb90], R4 ;  /* 0x000b900401007387 */ /* 0x0003e20000100800 */
[----:B------:R-:W-:Y:S05]  /*5b0b0*/  @P0 BRA `(.L_x_164) ;  /* 0xfffffa6400300947 */ /* 0x000fea000383ffff */
[----:B------:R-:W-:Y:S05]  /*5b0c0*/  EXIT ;  /* 0x000000000000794d */ /* 0x000fea0003800000 */
.L_x_8:
[----:B------:R-:W2:Y:S01]  /*5b0d0*/  LDL R17, [R1+0xbb0] ;  /* 0x000bb00001117983 */ /* 0x000ea20000100800 */
[----:B------:R-:W-:-:S03]  /*5b0e0*/  ULDC.64 UR4, c[0x0][0x650] ;  /* 0x0001940000047ab9 */ /* 0x000fc60000000a00 */
[----:B------:R-:W3:Y:S01]  /*5b0f0*/  LDL R20, [R1+0xbac] ;  /* 0x000bac0001147983 */ /* 0x000ee20000100800 */
[----:B------:R-:W-:Y:S01]  /*5b100*/  PRMT R6, RZ, 0x7610, R6 ;  /* 0x00007610ff067816 */ /* 0x000fe20000000006 */
[----:B------:R-:W-:Y:S02]  /*5b110*/  IMAD.MOV.U32 R2, RZ, RZ, -0x1 ;  /* 0xffffffffff027424 */ /* 0x000fe400078e00ff */
[----:B------:R-:W-:Y:S02]  /*5b120*/  IMAD.MOV.U32 R3, RZ, RZ, -0x1 ;  /* 0xffffffffff037424 */ /* 0x000fe400078e00ff */
[----:B------:R-:W-:Y:S01]  /*5b130*/  IMAD.MOV.U32 R11, RZ, RZ, -0x1 ;  /* 0xffffffffff0b7424 */ /* 0x000fe200078e00ff */
[----:B--2---:R-:W-:-:S04]  /*5b140*/  ISETP.GE.U32.AND P0, PT, R17, UR4, PT ;  /* 0x0000000411007c0c */ /* 0x004fc8000bf06070 */
[----:B---3--:R-:W-:-:S13]  /*5b150*/  ISETP.GE.U32.AND.EX P0, PT, R20, UR5, PT, P0 ;  /* 0x0000000514007c0c */ /* 0x008fda000bf06100 */
[----:B------:R-:W-:Y:S05]  /*5b160*/  @P0 BRA `(.L_x_165) ;  /* 0x0000000400340947 */ /* 0x000fea0003800000 */
[----:B------:R-:W1:Y:S01]  /*5b170*/  LDC.64 R10, c[0x0][0x628] ;  /* 0x00018a00ff0a7b82 */ /* 0x000e620000000a00 */
[----:B------:R-:W-:Y:S02]  /*5b180*/  IMAD.MOV.U32 R8, RZ, RZ, R17 ;  /* 0x000000ffff087224 */ /* 0x000fe400078e0011 */
        /* <DEDUP_REMOVED lines=16> */
.L_x_166:
[----:B------:R-:W1:Y:S01]  /*5b290*/  LDC.64 R22, c[0x0][0x640] ;  /* 0x00019000ff167b82 */ /* 0x000e620000000a00 */
[-CC-:B------:R-:W-:Y:S02]  /*5b2a0*/  SHF.R.U64 R12, R8, R16.reuse, R9.reuse ;  /* 0x00000010080c7219 */ /* 0x180fe40000001209 */
[----:B------:R-:W-:Y:S02]  /*5b2b0*/  SHF.R.U32.HI R2, RZ, R16, R9 ;  /* 0x00000010ff027219 */ /* 0x000fe40000011609 */
[----:B------:R-:W-:-:S03]  /*5b2c0*/  IADD3 R7, P0, RZ, -R12, RZ ;  /* 0x8000000cff077210 */ /* 0x000fc60007f1e0ff */
[----:B------:R-:W2:Y:S02]  /*5b2d0*/  LDC R8, c[0x0][0x618] ;  /* 0x00018600ff087b82 */ /* 0x000ea40000000800 */
[----:B------:R-:W-:Y:S02]  /*5b2e0*/  IMAD.X R3, RZ, RZ, ~R2, P0 ;  /* 0x000000ffff037224 */ /* 0x000fe400000e0e02 */
[----:B------:R-:W-:Y:S02]  /*5b2f0*/  IMAD.MOV.U32 R2, RZ, RZ, R17 ;  /* 0x000000ffff027224 */ /* 0x000fe400078e0011 */
[----:B------:R-:W-:Y:S02]  /*5b300*/  IMAD R6, R3, R18, RZ ;  /* 0x0000001203067224 */ /* 0x000fe400078e02ff */
[----:B------:R-:W3:Y:S01]  /*5b310*/  LDC R16, c[0x0][0x608] ;  /* 0x00018200ff107b82 */ /* 0x000ee20000000800 */
[----:B------:R-:W-:Y:S02]  /*5b320*/  IMAD.MOV.U32 R3, RZ, RZ, R20 ;  /* 0x000000ffff037224 */ /* 0x000fe400078e0014 */
[----:B------:R-:W-:-:S02]  /*5b330*/  IMAD.MOV.U32 R20, RZ, RZ, 0x1 ;  /* 0x00000001ff147424 */ /* 0x000fc400078e00ff */
[----:B------:R-:W-:-:S03]  /*5b340*/  IMAD.WIDE.U32 R2, R7, R18, R2 ;  /* 0x0000001207027225 */ /* 0x000fc600078e0002 */
[----:B0-----:R-:W0:Y:S01]  /*5b350*/  LDC R21, c[0x0][0x658] ;  /* 0x00019600ff157b82 */ /* 0x001e220000000800 */
[----:B------:R-:W-:Y:S01]  /*5b360*/  IMAD R7, R7, R19, R6 ;  /* 0x0000001307077224 */ /* 0x000fe200078e0206 */
[----:B-1----:R-:W-:Y:S01]  /*5b370*/  ISETP.NE.U32.AND P0, PT, R22, RZ, PT ;  /* 0x000000ff1600720c */ /* 0x002fe20003f05070 */
[----:B------:R-:W-:Y:S02]  /*5b380*/  IMAD.MOV.U32 R6, RZ, RZ, -0x1 ;  /* 0xffffffffff067424 */ /* 0x000fe400078e00ff */
[----:B------:R-:W-:Y:S01]  /*5b390*/  IMAD.IADD R3, R3, 0x1, R7 ;  /* 0x0000000103037824 */ /* 0x000fe200078e0207 */
[----:B------:R-:W-:Y:S02]  /*5b3a0*/  ISETP.NE.AND.EX P0, PT, R23, RZ, PT, P0 ;  /* 0x000000ff1700720c */ /* 0x000fe40003f05300 */
[----:B------:R-:W1:Y:S02]  /*5b3b0*/  LDC R17, c[0x0][0x600] ;  /* 0x00018000ff117b82 */ /* 0x000e640000000800 */
[----:B--2---:R-:W-:-:S02]  /*5b3c0*/  SHF.R.U64 R10, R2, R8, R3 ;  /* 0x00000008020a7219 */ /* 0x004fc40000001203 */
[----:B------:R-:W-:-:S04]  /*5b3d0*/  SHF.R.U32.HI R3, RZ, R8, R3 ;  /* 0x00000008ff037219 */ /* 0x000fc80000011603 */
[----:B------:R-:W2:Y:S01]  /*5b3e0*/  LDC R18, c[0x0][0x648] ;  /* 0x00019200ff127b82 */ /* 0x000ea20000000800 */
[-CC-:B---3--:R-:W-:Y:S02]  /*5b3f0*/  SHF.R.U64 R15, R10, R16.reuse, R3.reuse ;  /* 0x000000100a0f7219 */ /* 0x188fe40000001203 */
[----:B------:R-:W-:-:S05]  /*5b400*/  SHF.R.U32.HI R2, RZ, R16, R3 ;  /* 0x00000010ff027219 */ /* 0x000fca0000011603 */
[----:B------:R-:W3:Y:S01]  /*5b410*/  LDC R19, c[0x0][0x638] ;  /* 0x00018e00ff137b82 */ /* 0x000ee20000000800 */
[-CC-:B0-----:R-:W-:Y:S02]  /*5b420*/  SHF.R.U64 R16, R15, R21.reuse, R2.reuse ;  /* 0x000000150f107219 */ /* 0x181fe40000001202 */
[-C--:B------:R-:W-:Y:S02]  /*5b430*/  SHF.L.U32 R6, R6, R21.reuse, RZ ;  /* 0x0000001506067219 */ /* 0x080fe400000006ff */
[----:B------:R-:W-:Y:S01]  /*5b440*/  SHF.R.U32.HI R3, RZ, R21, R2 ;  /* 0x00000015ff037219 */ /* 0x000fe20000011602 */
[----:B------:R-:W-:Y:S01]  /*5b450*/  IMAD.MOV.U32 R2, RZ, RZ, R16 ;  /* 0x000000ffff027224 */ /* 0x000fe200078e0010 */
[----:B------:R-:W-:Y:S01]  /*5b460*/  LOP3.LUT R24, RZ, R6, RZ, 0x33, !PT ;  /* 0x00000006ff187212 */ /* 0x000fe200078e33ff */
[----:B------:R-:W0:Y:S01]  /*5b470*/  LDC R25, c[0x0][0x610] ;  /* 0x00018400ff197b82 */ /* 0x000e220000000800 */
        /* <DEDUP_REMOVED lines=11> */
.L_x_167:
[----:B------:R-:W4:Y:S01]  /*5b530*/  LDC R6, c[0x0][0x65c] ;  /* 0x00019700ff067b82 */ /* 0x000f220000000800 */
[----:B--2---:R-:W-:Y:S01]  /*5b540*/  SHF.R.U64 R3, R2, R18, R3 ;  /* 0x0000001202037219 */ /* 0x004fe20000001203 */
[----:B-1----:R-:W-:Y:S01]  /*5b550*/  VIADD R7, R17, 0xffffffff ;  /* 0xffffffff11077836 */ /* 0x002fe20000000000 */
[----:B------:R-:W-:Y:S01]  /*5b560*/  SHF.L.U32 R20, R20, R21, RZ ;  /* 0x0000001514147219 */ /* 0x000fe200000006ff */
[----:B------:R-:W-:Y:S01]  /*5b570*/  IMAD.MOV.U32 R11, RZ, RZ, R12 ;  /* 0x000000ffff0b7224 */ /* 0x000fe200078e000c */
[----:B------:R-:W-:Y:S01]  /*5b580*/  LOP3.LUT R2, R15, R24, RZ, 0xc0, !PT ;  /* 0x000000180f027212 */ /* 0x000fe200078ec0ff */
[----:B------:R-:W-:Y:S01]  /*5b590*/  IMAD.MOV R5, RZ, RZ, -R3 ;  /* 0x000000ffff057224 */ /* 0x000fe200078e0a03 */
[----:B------:R-:W-:-:S03]  /*5b5a0*/  LOP3.LUT R7, R10, R7, RZ, 0xc0, !PT ;  /* 0x000000070a077212 */ /* 0x000fc600078ec0ff */
[----:B------:R-:W-:Y:S02]  /*5b5b0*/  IMAD R3, R20, R3, R2 ;  /* 0x0000000314037224 */ /* 0x000fe400078e0202 */
[----:B---3--:R-:W-:-:S04]  /*5b5c0*/  IMAD R2, R5, R19, R16 ;  /* 0x0000001305027224 */ /* 0x008fc800078e0210 */
[----:B------:R-:W-:Y:S01]  /*5b5d0*/  IMAD R5, R2, R17, R7 ;  /* 0x0000001102057224 */ /* 0x000fe200078e0207 */
[----:B----4-:R-:W-:Y:S01]  /*5b5e0*/  ISETP.NE.AND P0, PT, R6, 0x1, PT ;  /* 0x000000010600780c */ /* 0x010fe20003f05270 */
[----:B------:R-:W-:-:S12]  /*5b5f0*/  IMAD.MOV.U32 R6, RZ, RZ, 0x1 ;  /* 0x00000001ff067424 */ /* 0x000fd800078e00ff */
[----:B------:R-:W-:-:S04]  /*5b600*/  @P0 IMAD R0, R13, R14, R4 ;  /* 0x0000000e0d000224 */ /* 0x000fc800078e0204 */
[----:B0-----:R-:W-:-:S05]  /*5b610*/  IMAD R0, R3, R25, R0 ;  /* 0x0000001903007224 */ /* 0x001fca00078e0200 */
[----:B------:R-:W-:Y:S02]  /*5b620*/  SEL R3, R5, R0, !P0 ;  /* 0x0000000005037207 */ /* 0x000fe40004000000 */
[----:B------:R-:W-:-:S07]  /*5b630*/  SEL R2, R0, R5, !P0 ;  /* 0x0000000500027207 */ /* 0x000fce0004000000 */
.L_x_165:
[----:B------:R-:W-:-:S08]  /*5b640*/  NOP ;  /* 0x0000000000007918 */ /* 0x000fd00000000000 */
[----:B0-----:R-:W0:-:S00]  /*5b650*/  USETMAXREG.DEALLOC.CTAPOOL 0x18 ;  /* 0x00000018000079c8 */ /* 0x001e0000080e0500 */
[----:B------:R-:W-:-:S13]  /*5b660*/  ISETP.NE.AND P0, PT, RZ, UR8, PT ;  /* 0x00000008ff007c0c */ /* 0x000fda000bf05270 */
[----:B------:R-:W-:Y:S05]  /*5b670*/  @P0 EXIT ;  /* 0x000000000000094d */ /* 0x000fea0003800000 */
[----:B0-----:R-:W-:Y:S01]  /*5b680*/  LOP3.LUT P0, RZ, R6, 0xff, RZ, 0xc0, !PT ;  /* 0x000000ff06ff7812 */ /* 0x001fe2000780c0ff */
[----:B------:R-:W-:Y:S02]  /*5b690*/  IMAD.MOV.U32 R6, RZ, RZ, 0x1 ;  /* 0x00000001ff067424 */ /* 0x000fe400078e00ff */
[----:B------:R-:W-:-:S10]  /*5b6a0*/  IMAD.MOV.U32 R7, RZ, RZ, RZ ;  /* 0x000000ffff077224 */ /* 0x000fd400078e00ff */
[----:B------:R-:W-:Y:S05]  /*5b6b0*/  @!P0 BRA `(.L_x_168) ;  /* 0x0000000c005c8947 */ /* 0x000fea0003800000 */
[----:B------:R-:W2:Y:S01]  /*5b6c0*/  LDL R0, [R1+0xba4] ;  /* 0x000ba40001007983 */ /* 0x000ea20000100800 */
[----:B------:R-:W-:Y:S01]  /*5b6d0*/  ULDC UR5, c[0x0][0x658] ;  /* 0x0001960000057ab9 */ /* 0x000fe20000000800 */
[----:B------:R-:W-:Y:S01]  /*5b6e0*/  UMOV UR7, 0xffffffff ;  /* 0xffffffff00077882 */ /* 0x000fe20000000000 */
[----:B------:R-:W-:Y:S01]  /*5b6f0*/  ULDC UR6, c[0x0][0xc] ;  /* 0x0000030000067ab9 */ /* 0x000fe20000000800 */
[----:B------:R-:W0:Y:S01]  /*5b700*/  S2R R10, SR_CgaCtaId ;  /* 0x00000000000a7919 */ /* 0x000e220000008800 */
[----:B------:R-:W-:Y:S01]  /*5b710*/  UMOV UR9, 0x1 ;  /* 0x0000000100097882 */ /* 0x000fe20000000000 */
[----:B------:R-:W-:Y:S01]  /*5b720*/  BSSY B0, `(.L_x_168) ;  /* 0x00000d0000007945 */ /* 0x000fe20003800000 */
[----:B------:R-:W-:Y:S01]  /*5b730*/  USHF.L.U32 UR18, UR9, UR5, URZ ;  /* 0x0000000509127299 */ /* 0x000fe2000800063f */
[----:B------:R-:W-:Y:S01]  /*5b740*/  IMAD.MOV.U32 R9, RZ, RZ, 0x1 ;  /* 0x00000001ff097424 */ /* 0x000fe200078e00ff */
[----:B------:R-:W-:Y:S01]  /*5b750*/  ULDC UR4, c[0x0][0x600] ;  /* 0x0001800000047ab9 */ /* 0x000fe20000000800 */
[----:B------:R-:W-:Y:S01]  /*5b760*/  IMAD.MOV.U32 R6, RZ, RZ, 0x1 ;  /* 0x00000001ff067424 */ /* 0x000fe200078e00ff */
[----:B------:R-:W-:Y:S01]  /*5b770*/  UIADD3 UR4, UR4, -0x1, URZ ;  /* 0xffffffff04047890 */ /* 0x000fe2000fffe03f */
[----:B------:R-:W-:Y:S01]  /*5b780*/  IMAD.MOV.U32 R7, RZ, RZ, RZ ;  /* 0x000000ffff077224 */ /* 0x000fe200078e00ff */
[----:B------:R-:W-:Y:S01]  /*5b790*/  ULDC.64 UR22, c[0x0][0x198] ;  /* 0x0000660000167ab9 */ /* 0x000fe20000000a00 */
[----:B0-----:R-:W-:-:S02]  /*5b7a0*/  LOP3.LUT R10, R10, 0x1, RZ, 0xc0, !PT ;  /* 0x000000010a0a7812 */ /* 0x001fc400078ec0ff */
[----:B--2---:R-:W-:Y:S02]  /*5b7b0*/  R2UR UR8, R0 ;  /* 0x00000000000872ca */ /* 0x004fe400000e0000 */
[----:B------:R-:W0:Y:S11]  /*5b7c0*/  LDC R0, c[0x0][0x28c] ;  /* 0x0000a300ff007b82 */ /* 0x000e360000000800 */
[----:B------:R-:W-:-:S02]  /*5b7d0*/  ULOP3.LUT UR24, UR8, 0x2, URZ, 0xfc, !UPT ;  /* 0x0000000208187892 */ /* 0x000fc4000f8efc3f */
[----:B------:R-:W-:-:S03]  /*5b7e0*/  USHF.L.U32 UR8, UR7, UR5, URZ ;  /* 0x0000000507087299 */ /* 0x000fc6000800063f */
[----:B------:R-:W-:Y:S01]  /*5b7f0*/  ULDC UR7, c[0x0][0x10] ;  /* 0x0000040000077ab9 */ /* 0x000fe20000000800 */
[----:B------:R-:W-:Y:S01]  /*5b800*/  ULDC UR5, c[0x0][0x14] ;  /* 0x0000050000057ab9 */ /* 0x000fe20000000800 */
[----:B------:R-:W-:Y:S02]  /*5b810*/  UIMAD.WIDE.U32 UR6, UR6, UR7, URZ ;  /* 0x00000007060672a5 */ /* 0x000fe4000f8e003f */
[----:B------:R-:W-:Y:S02]  /*5b820*/  ULOP3.LUT UR17, URZ, UR8, URZ, 0x33, !UPT ;  /* 0x000000083f117292 */ /* 0x000fe4000f8e333f */
[----:B------:R-:W-:Y:S01]  /*5b830*/  UIMAD.WIDE.U32 UR20, UR6, UR5, URZ ;  /* 0x00000005061472a5 */ /* 0x000fe2000f8e003f */
[----:B0-----:R-:W-:Y:S01]  /*5b840*/  VIADD R0, R0, 0x1f ;  /* 0x0000001f00007836 */ /* 0x001fe20000000000 */
[----:B------:R-:W-:-:S04]  /*5b850*/  UIMAD UR13, UR7, UR5, URZ ;  /* 0x00000005070d72a4 */ /* 0x000fc8000f8e023f */
[----:B------:R-:W-:Y:S01]  /*5b860*/  SHF.R.S32.HI R5, RZ, 0x1f, R0 ;  /* 0x0000001fff057819 */ /* 0x000fe20000011400 */
[----:B------:R-:W-:-:S03]  /*5b870*/  UIADD3 UR13, UR21, UR13, URZ ;  /* 0x0000000d150d7290 */ /* 0x000fc6000fffe03f */
[----:B------:R-:W-:-:S04]  /*5b880*/  LEA.HI R0, R5, R0, RZ, 0x5 ;  /* 0x0000000005007211 */ /* 0x000fc800078f28ff */
[----:B------:R-:W-:-:S05]  /*5b890*/  SHF.R.S32.HI R0, RZ, 0x5, R0 ;  /* 0x00000005ff007819 */ /* 0x000fca0000011400 */
[----:B------:R-:W-:-:S07]  /*5b8a0*/  VIADD R16, R0, 0x1 ;  /* 0x0000000100107836 */ /* 0x000fce0000000000 */
.L_x_179:
[----:B------:R-:W-:-:S03]  /*5b8b0*/  UMOV UR5, 0xffffffff ;  /* 0xffffffff00057882 */ /* 0x000fc60000000000 */
[----:B------:R-:W-:Y:S05]  /*5b8c0*/  BRA.DIV UR5, `(.L_x_169) ;  /* 0x0000001205907947 */ /* 0x000fea000b800000 */
[----:B------:R-:W-:-:S13]  /*5b8d0*/  ELECT P0, URZ, PT ;  /* 0x00000000003f782f */ /* 0x000fda0003800000 */
.L_x_195:
[----:B------:R-:W0:Y:S01]  /*5b8e0*/  LDC R4, c[0x0][0x28c] ;  /* 0x0000a300ff047b82 */ /* 0x000e220000000800 */
[----:B------:R-:W-:Y:S01]  /*5b8f0*/  BSSY B1, `(.L_x_170) ;  /* 0x000003b000017945 */ /* 0x000fe20003800000 */
[----:B0-----:R-:W-:-:S13]  /*5b900*/  ISETP.LT.OR P0, PT, R4, 0x1, !P0 ;  /* 0x000000010400780c */ /* 0x001fda0004701670 */
[----:B------:R-:W-:Y:S05]  /*5b910*/  @P0 BRA `(.L_x_171) ;  /* 0x0000000000e00947 */ /* 0x000fea0003800000 */
[----:B------:R-:W-:Y:S02]  /*5b920*/  IMAD R3, R3, 0x2, R10 ;  /* 0x0000000203037824 */ /* 0x000fe400078e020a */
[----:B------:R-:W-:Y:S02]  /*5b930*/  IMAD.SHL.U32 R2, R2, 0x200, RZ ;  /* 0x0000020002027824 */ /* 0x000fe400078e00ff */
[----:B------:R-:W-:Y:S02]  /*5b940*/  IMAD R3, R3, 0x78, RZ ;  /* 0x0000007803037824 */ /* 0x000fe400078e02ff */
[----:B------:R-:W-:Y:S02]  /*5b950*/  IMAD.MOV.U32 R14, RZ, RZ, RZ ;  /* 0x000000ffff0e7224 */ /* 0x000fe400078e00ff */
[----:B------:R-:W-:Y:S02]  /*5b960*/  IMAD.MOV.U32 R4, RZ, RZ, R16 ;  /* 0x000000ffff047224 */ /* 0x000fe400078e0010 */
[----:B------:R-:W-:-:S02]  /*5b970*/  IMAD.MOV.U32 R5, RZ, RZ, R6 ;  /* 0x000000ffff057224 */ /* 0x000fc400078e0006 */
[----:B------:R-:W-:-:S07]  /*5b980*/  IMAD.MOV.U32 R13, RZ, RZ, R7 ;  /* 0x000000ffff0d7224 */ /* 0x000fce00078e0007 */
.L_x_174:
[----:B------:R-:W0:Y:S01]  /*5b990*/  S2R R15, SR_CgaCtaId ;  /* 0x00000000000f7919 */ /* 0x000e220000008800 */
[----:B------:R-:W-:-:S04]  /*5b9a0*/  MOV R8, 0x400 ;  /* 0x0000040000087802 */ /* 0x000fc80000000f00 */
[----:B0-----:R-:W-:Y:S02]  /*5b9b0*/  LEA R8, R15, R8, 0x18 ;  /* 0x000000080f087211 */ /* 0x001fe400078ec0ff */
[----:B------:R-:W-:-:S03]  /*5b9c0*/  SHF.L.U32 R15, R5, 0x1f, RZ ;  /* 0x0000001f050f7819 */ /* 0x000fc600000006ff */
[----:B------:R-:W-:-:S04]  /*5b9d0*/  IMAD R12, R13, 0x8, R8 ;  /* 0x000000080d0c7824 */ /* 0x000fc800078e0208 */
[----:B------:R-:W0:Y:S02]  /*5b9e0*/  SYNCS.PHASECHK.TRANS64.TRYWAIT P0, [R12+URZ+0x48], R15 ;  /* 0x0000480f0c0075a7 */ /* 0x000e24000800017f */
[----:B0-----:R-:W-:Y:S05]  /*5b9f0*/  @!P0 BRA `(.L_x_172) ;  /* 0x0000001000648947 */ /* 0x001fea0003800000 */
.L_x_196:
[----:B------:R-:W1:Y:S01]  /*5ba00*/  S2R R17, SR_TID.X ;  /* 0x0000000000117919 */ /* 0x000e620000002100 */
[----:B------:R-:W-:-:S04]  /*5ba10*/  UPRMT UR5, UR24, 0x9910, URZ ;  /* 0x0000991018057896 */ /* 0x000fc8000800003f */
[----:B------:R-:W-:Y:S01]  /*5ba20*/  UISETP.NE.AND UP0, UPT, UR5, 0x2, UPT ;  /* 0x000000020500788c */ /* 0x000fe2000bf05270 */
[----:B-1----:R-:W-:-:S13]  /*5ba30*/  LOP3.LUT P0, RZ, R17, 0x7f, RZ, 0xc0, !PT ;  /* 0x0000007f11ff7812 */ /* 0x002fda000780c0ff */
[----:B0-----:R-:W0:Y:S02]  /*5ba40*/  @!P0 LDC R15, c[0x0][0x500] ;  /* 0x00014000ff0f8b82 */ /* 0x001e240000000800 */
[----:B0-----:R0:W-:Y:S01]  /*5ba50*/  @!P0 SYNCS.ARRIVE.TRANS64 RZ, [R12+URZ], R15 ;  /* 0x0000000f0cff89a7 */ /* 0x0011e2000800003f */
[----:B------:R-:W-:-:S13]  /*5ba60*/  PLOP3.LUT P0, PT, PT, PT, UP0, 0x80, 0x0 ;  /* 0x000000000000781c */ /* 0x000fda0003f0f008 */
[----:B0-----:R-:W-:Y:S05]  /*5ba70*/  @P0 BRA `(.L_x_173) ;  /* 0x0000000000040947 */ /* 0x001fea0003800000 */
[----:B------:R-:W-:Y:S01]  /*5ba80*/  BPT.TRAP 0x1 ;  /* 0x000000040000795c */ /* 0x000fe20000300000 */
.L_x_173:
[----:B------:R-:W-:Y:S01]  /*5ba90*/  R2UR UR9, R12 ;  /* 0x000000000c0972ca */ /* 0x000fe200000e0000 */
[C---:B------:R-:W-:Y:S01]  /*5baa0*/  IMAD R15, R13.reuse, 0x2, R10 ;  /* 0x000000020d0f7824 */ /* 0x040fe200078e020a */
[----:B------:R-:W-:Y:S01]  /*5bab0*/  UIADD3 UR6, UP0, UR22, 0xf0, URZ ;  /* 0x000000f016067890 */ /* 0x000fe2000ff1e03f */
[--C-:B------:R-:W-:Y:S01]  /*5bac0*/  IMAD R12, R13, 0x4000, R8.reuse ;  /* 0x000040000d0c7824 */ /* 0x100fe200078e0208 */
[----:B------:R-:W-:Y:S01]  /*5bad0*/  R2UR UR11, R2 ;  /* 0x00000000020b72ca */ /* 0x000fe200000e0000 */
[----:B------:R-:W-:Y:S01]  /*5bae0*/  IMAD R15, R15, 0xf00, R8 ;  /* 0x00000f000f0f7824 */ /* 0x000fe200078e0208 */
[----:B------:R-:W-:Y:S01]  /*5baf0*/  R2UR UR10, R14 ;  /* 0x000000000e0a72ca */ /* 0x000fe200000e0000 */
[----:B------:R-:W-:Y:S01]  /*5bb00*/  VIADD R4, R4, 0xffffffff ;  /* 0xffffffff04047836 */ /* 0x000fe20000000000 */
[----:B------:R-:W-:Y:S01]  /*5bb10*/  R2UR UR5, R12 ;  /* 0x000000000c0572ca */ /* 0x000fe200000e0000 */
[----:B------:R-:W-:Y:S01]  /*5bb20*/  UIADD3 UR26, UP1, UR22, 0x1f0, URZ ;  /* 0x000001f0161a7890 */ /* 0x000fe2000ff3e03f */
[----:B------:R-:W-:Y:S01]  /*5bb30*/  R2UR UR8, R15 ;  /* 0x000000000f0872ca */ /* 0x000fe200000e0000 */
[----:B------:R-:W-:Y:S01]  /*5bb40*/  UIADD3.X UR7, URZ, UR23, URZ, UP0, !UPT ;  /* 0x000000173f077290 */ /* 0x000fe200087fe43f */
[----:B------:R-:W-:Y:S01]  /*5bb50*/  R2UR UR12, R11 ;  /* 0x000000000b0c72ca */ /* 0x000fe200000e0000 */
[----:B------:R-:W-:Y:S01]  /*5bb60*/  VIADD R13, R13, 0x1 ;  /* 0x000000010d0d7836 */ /* 0x000fe20000000000 */
[----:B------:R-:W-:Y:S01]  /*5bb70*/  R2UR UR19, R3 ;  /* 0x00000000031372ca */ /* 0x000fe200000e0000 */
[----:B------:R-:W-:Y:S01]  /*5bb80*/  UIADD3.X UR27, URZ, UR23, URZ, UP1, !UPT ;  /* 0x000000173f1b7290 */ /* 0x000fe20008ffe43f */
[----:B------:R-:W-:Y:S01]  /*5bb90*/  ISETP.GT.AND P1, PT, R4, 0x1, PT ;  /* 0x000000010400780c */ /* 0x000fe20003f24270 */
[----:B------:R-:W-:Y:S01]  /*5bba0*/  UMOV UR14, 0x0 ;  /* 0x00000000000e7882 */ /* 0x000fe20000000000 */
[----:B------:R-:W-:Y:S01]  /*5bbb0*/  UMOV UR15, 0x10000000 ;  /* 0x10000000000f7882 */ /* 0x000fe20000000000 */
[----:B------:R-:W-:Y:S01]  /*5bbc0*/  ISETP.NE.AND P0, PT, R13, 0x9, PT ;  /* 0x000000090d00780c */ /* 0x000fe20003f05270 */
[----:B------:R-:W-:Y:S01]  /*5bbd0*/  UMOV UR25, 0x30000 ;  /* 0x0003000000197882 */ /* 0x000fe20000000000 */
[----:B------:R-:W-:Y:S01]  /*5bbe0*/  UIADD3 UR5, UR5, 0x180, URZ ;  /* 0x0000018005057890 */ /* 0x000fe2000fffe03f */
[----:B------:R-:W-:Y:S01]  /*5bbf0*/  VIADD R14, R14, 0x20 ;  /* 0x000000200e0e7836 */ /* 0x000fe20000000000 */
[----:B------:R-:W-:Y:S01]  /*5bc00*/  UIADD3 UR16, UR8, 0x24180, URZ ;  /* 0x0002418008107890 */ /* 0x000fe2000fffe03f */
[----:B------:R-:W-:-:S02]  /*5bc10*/  SEL R8, RZ, 0x1, P0 ;  /* 0x00000001ff087807 */ /* 0x000fc40000000000 */
[----:B------:R-:W-:Y:S02]  /*5bc20*/  SEL R13, R13, RZ, P0 ;  /* 0x000000ff0d0d7207 */ /* 0x000fe40000000000 */
[----:B------:R-:W-:Y:S01]  /*5bc30*/  UMOV UR8, UR5 ;  /* 0x0000000500087c82 */ /* 0x000fe20008000000 */
[----:B------:R-:W-:Y:S01]  /*5bc40*/  LOP3.LUT R5, R5, R8, RZ, 0x3c, !PT ;  /* 0x0000000805057212 */ /* 0x000fe200078e3cff */
[----:B------:R0:W-:Y:S02]  /*5bc50*/  UTMALDG.3D [UR8], [UR6], desc[UR14] ;  /* 0x00000e08060075b4 */ /* 0x0001e40008011000 */
[----:B0-----:R-:W-:Y:S01]  /*5bc60*/  UMOV UR8, UR16 ;  /* 0x0000001000087c82 */ /* 0x001fe20008000000 */
[----:B------:R-:W-:Y:S02]  /*5bc70*/  UMOV UR11, UR19 ;  /* 0x00000013000b7c82 */ /* 0x000fe40008000000 */
[----:B------:R0:W-:Y:S02]  /*5bc80*/  UTMALDG.3D.MULTICAST [UR8], [UR26], UR25, desc[UR14] ;  /* 0x00000e081a0073b4 */ /* 0x0001e40008011819 */
[----:B0-----:R-:W-:Y:S05]  /*5bc90*/  @P1 BRA `(.L_x_174) ;  /* 0xfffffffc003c1947 */ /* 0x001fea000383ffff */
.L_x_171:
[----:B------:R-:W-:Y:S05]  /*5bca0*/  BSYNC B1 ;  /* 0x0000000000017941 */ /* 0x000fea0003800000 */
.L_x_170:
[----:B------:R-:W2:Y:S01]  /*5bcb0*/  LDL.LU R15, [R1+0xbac] ;  /* 0x000bac00010f7983 */ /* 0x000ea20000300800 */
[----:B------:R-:W-:Y:S01]  /*5bcc0*/  LOP3.LUT P0, RZ, R9, 0xff, RZ, 0xc0, !PT ;  /* 0x000000ff09ff7812 */ /* 0x000fe2000780c0ff */
[C---:B------:R-:W-:Y:S01]  /*5bcd0*/  IMAD.IADD R4, R0.reuse, 0x1, R7 ;  /* 0x0000000100047824 */ /* 0x040fe200078e0207 */
[----:B------:R-:W-:Y:S01]  /*5bce0*/  ULDC.64 UR6, c[0x0][0x650] ;  /* 0x0001940000067ab9 */ /* 0x000fe20000000a00 */
[----:B------:R-:W3:Y:S01]  /*5bcf0*/  LDL.LU R12, [R1+0xbb0] ;  /* 0x000bb000010c7983 */ /* 0x000ee20000300800 */
[----:B------:R-:W-:Y:S01]  /*5bd00*/  ISETP.GE.U32.AND P1, PT, R0, 0x9, PT ;  /* 0x000000090000780c */ /* 0x000fe20003f26070 */
[----:B------:R-:W-:Y:S01]  /*5bd10*/  BSSY B1, `(.L_x_175) ;  /* 0x000006e000017945 */ /* 0x000fe20003800000 */
[----:B------:R-:W-:Y:S01]  /*5bd20*/  IMAD.MOV.U32 R11, RZ, RZ, -0x1 ;  /* 0xffffffffff0b7424 */ /* 0x000fe200078e00ff */
[----:B------:R-:W-:-:S06]  /*5bd30*/  PRMT R9, RZ, 0x7610, R9 ;  /* 0x00007610ff097816 */ /* 0x000fcc0000000009 */
[----:B------:R-:W0:Y:S01]  /*5bd40*/  @P0 S2R R3, SR_CgaCtaId ;  /* 0x0000000000030919 */ /* 0x000e220000008800 */
[----:B------:R-:W-:-:S04]  /*5bd50*/  @P0 MOV R2, 0x400 ;  /* 0x0000040000020802 */ /* 0x000fc80000000f00 */
[----:B0-----:R-:W-:-:S04]  /*5bd60*/  @P0 LEA R2, R3, R2, 0x18 ;  /* 0x0000000203020211 */ /* 0x001fc800078ec0ff */
[----:B------:R0:W-:Y:S01]  /*5bd70*/  @P0 SYNCS.ARRIVE.TRANS64.A1T0 RZ, [R2+URZ+0xa8], RZ ;  /* 0x0000a8ff02ff09a7 */ /* 0x0001e2000810003f */
[----:B------:R-:W-:-:S04]  /*5bd80*/  ISETP.GT.U32.AND P0, PT, R4, 0x8, PT ;  /* 0x000000080400780c */ /* 0x000fc80003f04070 */
[----:B------:R-:W-:Y:S01]  /*5bd90*/  ISETP.LT.U32.AND P0, PT, R0, 0x9, P0 ;  /* 0x000000090000780c */ /* 0x000fe20000701070 */
[----:B0-----:R-:W-:-:S04]  /*5bda0*/  IMAD.WIDE.U32 R2, R4, 0x38e38e39, RZ ;  /* 0x38e38e3904027825 */ /* 0x001fc800078e00ff */
[----:B------:R-:W-:Y:S01]  /*5bdb0*/  IMAD.MOV.U32 R2, RZ, RZ, -0x1 ;  /* 0xffffffffff027424 */ /* 0x000fe200078e00ff */
[----:B------:R-:W-:Y:S02]  /*5bdc0*/  SHF.R.U32.HI R5, RZ, 0x1, R3 ;  /* 0x00000001ff057819 */ /* 0x000fe40000011603 */
[----:B------:R-:W-:-:S03]  /*5bdd0*/  SEL R3, RZ, 0x1, !P0 ;  /* 0x00000001ff037807 */ /* 0x000fc60004000000 */
[--C-:B------:R-:W-:Y:S01]  /*5bde0*/  IMAD R7, R5, -0x9, R4.reuse ;  /* 0xfffffff705077824 */ /* 0x100fe200078e0204 */
[----:B------:R-:W-:Y:S01]  /*5bdf0*/  LOP3.LUT R6, R6, R3, RZ, 0x3c, !PT ;  /* 0x0000000306067212 */ /* 0x000fe200078e3cff */
[----:B------:R-:W-:Y:S01]  /*5be00*/  IMAD.MOV.U32 R3, RZ, RZ, -0x1 ;  /* 0xffffffffff037424 */ /* 0x000fe200078e00ff */
[----:B------:R-:W-:Y:S02]  /*5be10*/  PRMT R4, RZ, 0x7610, R4 ;  /* 0x00007610ff047816 */ /* 0x000fe40000000004 */
[----:B------:R-:W-:Y:S02]  /*5be20*/  @P1 LOP3.LUT R6, R6, 0x1, R5, 0x78, !PT ;  /* 0x0000000106061812 */ /* 0x000fe400078e7805 */
[----:B---3--:R-:W-:-:S04]  /*5be30*/  IADD3 R12, P0, R12, UR20, RZ ;  /* 0x000000140c0c7c10 */ /* 0x008fc8000ff1e0ff */
[----:B--2---:R-:W-:Y:S01]  /*5be40*/  IADD3.X R15, R15, UR13, RZ, P0, !PT ;  /* 0x0000000d0f0f7c10 */ /* 0x004fe200087fe4ff */
[----:B------:R0:W-:Y:S01]  /*5be50*/  STL [R1+0xbb0], R12 ;  /* 0x000bb00c01007387 */ /* 0x0001e20000100800 */
[----:B------:R-:W-:-:S03]  /*5be60*/  ISETP.GE.U32.AND P0, PT, R12, UR6, PT ;  /* 0x000000060c007c0c */ /* 0x000fc6000bf06070 */
[----:B------:R0:W-:Y:S01]  /*5be70*/  STL [R1+0xbac], R15 ;  /* 0x000bac0f01007387 */ /* 0x0001e20000100800 */
[----:B------:R-:W-:-:S13]  /*5be80*/  ISETP.GE.U32.AND.EX P0, PT, R15, UR7, PT, P0 ;  /* 0x000000070f007c0c */ /* 0x000fda000bf06100 */
[----:B0-----:R-:W-:Y:S05]  /*5be90*/  @P0 BRA `(.L_x_176) ;  /* 0x0000000400540947 */ /* 0x001fea0003800000 */
[----:B------:R-:W0:Y:S01]  /*5bea0*/  S2R R8, SR_CTAID.X ;  /* 0x0000000000087919 */ /* 0x000e220000002500 */
[----:B------:R-:W1:Y:S01]  /*5beb0*/  LDC R17, c[0x0][0x65c] ;  /* 0x00019700ff117b82 */ /* 0x000e620000000800 */
[----:B------:R-:W-:Y:S01]  /*5bec0*/  ULDC UR5, c[0x0][0x150] ;  /* 0x0000540000057ab9 */ /* 0x000fe20000000800 */
[----:B------:R-:W-:Y:S01]  /*5bed0*/  ULDC.64 UR6, c[0x0][0x628] ;  /* 0x00018a0000067ab9 */ /* 0x000fe20000000a00 */
[----:B------:R-:W2:Y:S01]  /*5bee0*/  S2R R2, SR_CTAID.Y ;  /* 0x0000000000027919 */ /* 0x000ea20000002600 */
[----:B------:R-:W-:Y:S01]  /*5bef0*/  ISETP.NE.U32.AND P0, PT, RZ, UR6, PT ;  /* 0x00000006ff007c0c */ /* 0x000fe2000bf05070 */
[----:B------:R-:W-:-:S03]  /*5bf00*/  ULDC UR8, c[0x0][0x630] ;  /* 0x00018c0000087ab9 */ /* 0x000fc60000000800 */
[----:B------:R-:W3:Y:S01]  /*5bf10*/  LDC R5, c[0x0][0x144] ;  /* 0x00005100ff057b82 */ /* 0x000ee20000000800 */
[----:B------:R-:W-:-:S07]  /*5bf20*/  ISETP.NE.AND.EX P0, PT, RZ, UR7, PT, P0 ;  /* 0x00000007ff007c0c */ /* 0x000fce000bf05300 */
[----:B------:R-:W4:Y:S01]  /*5bf30*/  LDC R13, c[0x0][0x148] ;  /* 0x00005200ff0d7b82 */ /* 0x000f220000000800 */
[----:B-1----:R-:W-:Y:S02]  /*5bf40*/  ISETP.NE.AND P2, PT, R17, 0x1, PT ;  /* 0x000000011100780c */ /* 0x002fe40003f45270 */
[----:B0-----:R-:W-:Y:S02]  /*5bf50*/  I2FP.F32.U32 R3, R8 ;  /* 0x0000000800037245 */ /* 0x001fe40000201000 */
[----:B--2---:R-:W-:-:S03]  /*5bf60*/  I2FP.F32.U32 R4, R2 ;  /* 0x0000000200047245 */ /* 0x004fc60000201000 */
[----:B------:R-:W-:Y:S01]  /*5bf70*/  FMUL R3, R3, UR5 ;  /* 0x0000000503037c20 */ /* 0x000fe20008400000 */
[----:B------:R-:W-:Y:S02]  /*5bf80*/  ULDC UR5, c[0x0][0x154] ;  /* 0x0000550000057ab9 */ /* 0x000fe40000000800 */
[----:B------:R-:W-:-:S03]  /*5bf90*/  FMUL R11, R4, UR5 ;  /* 0x00000005040b7c20 */ /* 0x000fc60008400000 */
[----:B------:R-:W0:Y:S08]  /*5bfa0*/  F2I.U32.TRUNC.NTZ R3, R3 ;  /* 0x0000000300037305 */ /* 0x000e30000020f000 */
[----:B------:R-:W1:Y:S01]  /*5bfb0*/  F2I.U32.TRUNC.NTZ R11, R11 ;  /* 0x0000000b000b7305 */ /* 0x000e62000020f000 */
[----:B0-----:R-:W-:Y:S02]  /*5bfc0*/  IMAD.MOV R4, RZ, RZ, -R3 ;  /* 0x000000ffff047224 */ /* 0x001fe400078e0a03 */
[----:B------:R-:W-:-:S02]  /*5bfd0*/  IMAD.MOV.U32 R3, RZ, RZ, R15 ;  /* 0x000000ffff037224 */ /* 0x000fc400078e000f */
[----:B---3--:R-:W-:Y:S02]  /*5bfe0*/  IMAD R8, R5, R4, R8 ;  /* 0x0000000405087224 */ /* 0x008fe400078e0208 */
[----:B-1----:R-:W-:-:S04]  /*5bff0*/  IMAD.MOV R4, RZ, RZ, -R11 ;  /* 0x000000ffff047224 */ /* 0x002fc800078e0a0b */
[----:B----4-:R-:W-:Y:S02]  /*5c000*/  @P2 IMAD R8, R13, R4, R2 ;  /* 0x000000040d082224 */ /* 0x010fe400078e0202 */
[----:B------:R-:W-:Y:S01]  /*5c010*/  IMAD.MOV.U32 R2, RZ, RZ, R12 ;  /* 0x000000ffff027224 */ /* 0x000fe200078e000c */
[----:B------:R-:W-:Y:S06]  /*5c020*/  @!P0 BRA `(.L_x_177) ;  /* 0x0000000000288947 */ /* 0x000fec0003800000 */
[----:B------:R-:W-:Y:S02]  /*5c030*/  ULDC UR5, c[0x0][0x634] ;  /* 0x00018d0000057ab9 */ /* 0x000fe40000000800 */
[----:B------:R-:W-:-:S05]  /*5c040*/  IADD3 R3, P0, R12, UR5, RZ ;  /* 0x000000050c037c10 */ /* 0x000fca000ff1e0ff */
[----:B------:R-:W-:-:S04]  /*5c050*/  IMAD.X R11, RZ, RZ, R15, P0 ;  /* 0x000000ffff0b7224 */ /* 0x000fc800000e060f */
[----:B------:R-:W-:-:S04]  /*5c060*/  IMAD.WIDE.U32 R4, R11, UR6, RZ ;  /* 0x000000060b047c25 */ /* 0x000fc8000f8e00ff */
[----:B------:R-:W-:-:S04]  /*5c070*/  IMAD.WIDE.U32 R4, P0, R3, UR7, R4 ;  /* 0x0000000703047c25 */ /* 0x000fc8000f800004 */
[----:B------:R-:W-:-:S04]  /*5c080*/  IMAD.WIDE.U32 R2, R3, UR6, RZ ;  /* 0x0000000603027c25 */ /* 0x000fc8000f8e00ff */
[----:B------:R-:W-:Y:S01]  /*5c090*/  IMAD.MOV.U32 R2, RZ, RZ, R5 ;  /* 0x000000ffff027224 */ /* 0x000fe200078e0005 */
[----:B------:R-:W-:Y:S01]  /*5c0a0*/  IADD3 RZ, P1, R3, R4, RZ ;  /* 0x0000000403ff7210 */ /* 0x000fe20007f3e0ff */
[----:B------:R-:W-:-:S04]  /*5c0b0*/  IMAD.X R3, RZ, RZ, RZ, P0 ;  /* 0x000000ffff037224 */ /* 0x000fc800000e06ff */
[----:B------:R-:W-:-:S08]  /*5c0c0*/  IMAD.WIDE.U32.X R2, R11, UR7, R2, P1 ;  /* 0x000000070b027c25 */ /* 0x000fd000088e0402 */
.L_x_177:
[--C-:B------:R-:W-:Y:S01]  /*5c0d0*/  SHF.R.U64 R11, R2, UR8, R3.reuse ;  /* 0x00000008020b7c19 */ /* 0x100fe20008001203 */
[----:B------:R-:W-:Y:S01]  /*5c0e0*/  ULDC.64 UR6, c[0x0][0x620] ;  /* 0x0001880000067ab9 */ /* 0x000fe20000000a00 */
[----:B------:R-:W-:Y:S01]  /*5c0f0*/  SHF.R.U32.HI R2, RZ, UR8, R3 ;  /* 0x00000008ff027c19 */ /* 0x000fe20008011603 */
[----:B------:R-:W-:Y:S01]  /*5c100*/  IMAD.MOV.U32 R3, RZ, RZ, R15 ;  /* 0x000000ffff037224 */ /* 0x000fe200078e000f */
[----:B------:R-:W-:Y:S01]  /*5c110*/  IADD3 R13, P0, RZ, -R11, RZ ;  /* 0x8000000bff0d7210 */ /* 0x000fe20007f1e0ff */
[----:B------:R-:W-:-:S04]  /*5c120*/  ULDC UR5, c[0x0][0x618] ;  /* 0x0001860000057ab9 */ /* 0x000fc80000000800 */
[----:B------:R-:W-:-:S04]  /*5c130*/  IMAD.X R2, RZ, RZ, ~R2, P0 ;  /* 0x000000ffff027224 */ /* 0x000fc800000e0e02 */
[----:B------:R-:W-:-:S04]  /*5c140*/  IMAD R2, R2, UR6, RZ ;  /* 0x0000000602027c24 */ /* 0x000fc8000f8e02ff */
[----:B------:R-:W-:Y:S02]  /*5c150*/  IMAD R5, R13, UR7, R2 ;  /* 0x000000070d057c24 */ /* 0x000fe4000f8e0202 */
[----:B------:R-:W-:-:S04]  /*5c160*/  IMAD.MOV.U32 R2, RZ, RZ, R12 ;  /* 0x000000ffff027224 */ /* 0x000fc800078e000c */
[----:B------:R-:W-:Y:S01]  /*5c170*/  IMAD.WIDE.U32 R2, R13, UR6, R2 ;  /* 0x000000060d027c25 */ /* 0x000fe2000f8e0002 */
[----:B------:R-:W-:Y:S02]  /*5c180*/  ULDC.64 UR6, c[0x0][0x640] ;  /* 0x0001900000067ab9 */ /* 0x000fe40000000a00 */
[----:B------:R-:W-:Y:S01]  /*5c190*/  ISETP.NE.U32.AND P0, PT, RZ, UR6, PT ;  /* 0x00000006ff007c0c */ /* 0x000fe2000bf05070 */
[----:B------:R-:W-:-:S03]  /*5c1a0*/  IMAD.IADD R3, R3, 0x1, R5 ;  /* 0x0000000103037824 */ /* 0x000fc600078e0205 */
[----:B------:R-:W-:Y:S02]  /*5c1b0*/  ISETP.NE.AND.EX P0, PT, RZ, UR7, PT, P0 ;  /* 0x00000007ff007c0c */ /* 0x000fe4000bf05300 */
[--C-:B------:R-:W-:Y:S02]  /*5c1c0*/  SHF.R.U64 R12, R2, UR5, R3.reuse ;  /* 0x00000005020c7c19 */ /* 0x100fe40008001203 */
[----:B------:R-:W-:Y:S01]  /*5c1d0*/  SHF.R.U32.HI R3, RZ, UR5, R3 ;  /* 0x00000005ff037c19 */ /* 0x000fe20008011603 */
[----:B------:R-:W-:-:S03]  /*5c1e0*/  ULDC UR5, c[0x0][0x608] ;  /* 0x0001820000057ab9 */ /* 0x000fc60000000800 */
[--C-:B------:R-:W-:Y:S02]  /*5c1f0*/  SHF.R.U64 R13, R12, UR5, R3.reuse ;  /* 0x000000050c0d7c19 */ /* 0x100fe40008001203 */
[----:B------:R-:W-:Y:S01]  /*5c200*/  SHF.R.U32.HI R2, RZ, UR5, R3 ;  /* 0x00000005ff027c19 */ /* 0x000fe20008011603 */
[----:B------:R-:W-:-:S03]  /*5c210*/  ULDC UR5, c[0x0][0x658] ;  /* 0x0001960000057ab9 */ /* 0x000fc60000000800 */
[--C-:B------:R-:W-:Y:S02]  /*5c220*/  SHF.R.U64 R14, R13, UR5, R2.reuse ;  /* 0x000000050d0e7c19 */ /* 0x100fe40008001202 */
[----:B------:R-:W-:-:S03]  /*5c230*/  SHF.R.U32.HI R3, RZ, UR5, R2 ;  /* 0x00000005ff037c19 */ /* 0x000fc60008011602 */
        /* <DEDUP_REMOVED lines=12> */
.L_x_178:
[----:B------:R-:W-:Y:S01]  /*5c300*/  ULDC UR5, c[0x0][0x648] ;  /* 0x0001920000057ab9 */ /* 0x000fe20000000800 */
[----:B------:R-:W-:Y:S01]  /*5c310*/  LOP3.LUT R13, R13, UR17, RZ, 0xc0, !PT ;  /* 0x000000110d0d7c12 */ /* 0x000fe2000f8ec0ff */
[----:B------:R-:W-:Y:S01]  /*5c320*/  IMAD.MOV.U32 R4, RZ, RZ, 0x1 ;  /* 0x00000001ff047424 */ /* 0x000fe200078e00ff */
[----:B------:R-:W-:Y:S01]  /*5c330*/  SHF.R.U64 R2, R2, UR5, R3 ;  /* 0x0000000502027c19 */ /* 0x000fe20008001203 */
[----:B------:R-:W-:Y:S01]  /*5c340*/  ULDC UR5, c[0x0][0x638] ;  /* 0x00018e0000057ab9 */ /* 0x000fe20000000800 */
[----:B------:R-:W-:-:S03]  /*5c350*/  LOP3.LUT R5, R12, UR4, RZ, 0xc0, !PT ;  /* 0x000000040c057c12 */ /* 0x000fc6000f8ec0ff */
[----:B------:R-:W-:Y:S02]  /*5c360*/  IMAD.MOV R3, RZ, RZ, -R2 ;  /* 0x000000ffff037224 */ /* 0x000fe400078e0a02 */
[----:B------:R-:W-:Y:S02]  /*5c370*/  IMAD R13, R2, UR18, R13 ;  /* 0x00000012020d7c24 */ /* 0x000fe4000f8e020d */
[----:B------:R-:W-:Y:S01]  /*5c380*/  IMAD R14, R3, UR5, R14 ;  /* 0x00000005030e7c24 */ /* 0x000fe2000f8e020e */
[----:B------:R-:W-:Y:S02]  /*5c390*/  ULDC UR5, c[0x0][0x610] ;  /* 0x0001840000057ab9 */ /* 0x000fe40000000800 */
[----:B------:R-:W-:Y:S01]  /*5c3a0*/  IMAD R8, R13, UR5, R8 ;  /* 0x000000050d087c24 */ /* 0x000fe2000f8e0208 */
[----:B------:R-:W-:Y:S02]  /*5c3b0*/  ULDC UR5, c[0x0][0x600] ;  /* 0x0001800000057ab9 */ /* 0x000fe40000000800 */
[----:B------:R-:W-:-:S05]  /*5c3c0*/  IMAD R5, R14, UR5, R5 ;  /* 0x000000050e057c24 */ /* 0x000fca000f8e0205 */
[----:B------:R-:W-:Y:S02]  /*5c3d0*/  SEL R3, R5, R8, !P2 ;  /* 0x0000000805037207 */ /* 0x000fe40005000000 */
[----:B------:R-:W-:-:S07]  /*5c3e0*/  SEL R2, R8, R5, !P2 ;  /* 0x0000000508027207 */ /* 0x000fce0005000000 */
.L_x_176:
[----:B------:R-:W-:Y:S05]  /*5c3f0*/  BSYNC B1 ;  /* 0x0000000000017941 */ /* 0x000fea0003800000 */
.L_x_175:
[----:B------:R-:W-:-:S13]  /*5c400*/  LOP3.LUT P0, RZ, R4, 0xff, RZ, 0xc0, !PT ;  /* 0x000000ff04ff7812 */ /* 0x000fda000780c0ff */
[----:B------:R-:W-:Y:S05]  /*5c410*/  @P0 BRA `(.L_x_179) ;  /* 0xfffffff400240947 */ /* 0x000fea000383ffff */
[----:B------:R-:W-:Y:S05]  /*5c420*/  BSYNC B0 ;  /* 0x0000000000007941 */ /* 0x000fea0003800000 */
.L_x_168:
[----:B------:R-:W-:-:S03]  /*5c430*/  UMOV UR5, 0xffffffff ;  /* 0xffffffff00057882 */ /* 0x000fc60000000000 */
[----:B------:R-:W-:Y:S05]  /*5c440*/  BRA.DIV UR5, `(.L_x_180) ;  /* 0x0000000605e47947 */ /* 0x000fea000b800000 */
[----:B------:R-:W-:-:S13]  /*5c450*/  ELECT P0, URZ, PT ;  /* 0x00000000003f782f */ /* 0x000fda0003800000 */
.L_x_199:
[----:B------:R-:W-:Y:S04]  /*5c460*/  BSSY B0, `(.L_x_181) ;  /* 0x000005b000007945 */ /* 0x000fe80003800000 */
[----:B------:R-:W-:Y:S05]  /*5c470*/  @!P0 BRA `(.L_x_182) ;  /* 0x0000000400648947 */ /* 0x000fea0003800000 */
[----:B------:R-:W2:Y:S02]  /*5c480*/  LDL R0, [R1+0xba4] ;  /* 0x000ba40001007983 */ /* 0x000ea40000100800 */
[----:B--2---:R-:W-:-:S13]  /*5c490*/  R2UR UR5, R0 ;  /* 0x00000000000572ca */ /* 0x004fda00000e0000 */
[----:B------:R-:W-:-:S04]  /*5c4a0*/  ULOP3.LUT UR5, UR5, 0x2, URZ, 0xfc, !UPT ;  /* 0x0000000205057892 */ /* 0x000fc8000f8efc3f */
[----:B------:R-:W-:-:S06]  /*5c4b0*/  UISETP.NE.AND UP0, UPT, UR5, 0x3, UPT ;  /* 0x000000030500788c */ /* 0x000fcc000bf05270 */
[----:B------:R-:W-:-:S13]  /*5c4c0*/  PLOP3.LUT P0, PT, PT, PT, UP0, 0x80, 0x0 ;  /* 0x000000000000781c */ /* 0x000fda0003f0f008 */
[----:B------:R-:W-:Y:S05]  /*5c4d0*/  @!P0 BRA `(.L_x_183) ;  /* 0x0000000000048947 */ /* 0x000fea0003800000 */
[----:B------:R-:W-:Y:S01]  /*5c4e0*/  BPT.TRAP 0x1 ;  /* 0x000000040000795c */ /* 0x000fe20000300000 */
.L_x_183:
[----:B------:R-:W0:Y:S01]  /*5c4f0*/  S2R R3, SR_CgaCtaId ;  /* 0x0000000000037919 */ /* 0x000e220000008800 */
[----:B------:R-:W-:Y:S02]  /*5c500*/  MOV R0, 0x400 ;  /* 0x0000040000007802 */ /* 0x000fe40000000f00 */
[----:B------:R-:W-:Y:S02]  /*5c510*/  SHF.L.U32 R2, R6, 0x1f, RZ ;  /* 0x0000001f06027819 */ /* 0x000fe400000006ff */
[----:B0-----:R-:W-:-:S05]  /*5c520*/  LEA R0, R3, R0, 0x18 ;  /* 0x0000000003007211 */ /* 0x001fca00078ec0ff */
[----:B------:R-:W-:-:S04]  /*5c530*/  VIADD R0, R0, 0x48 ;  /* 0x0000004800007836 */ /* 0x000fc80000000000 */
[----:B------:R-:W-:-:S04]  /*5c540*/  IMAD R3, R7, 0x8, R0 ;  /* 0x0000000807037824 */ /* 0x000fc800078e0200 */
[----:B------:R-:W0:Y:S02]  /*5c550*/  SYNCS.PHASECHK.TRANS64.TRYWAIT P0, [R3+URZ], R2 ;  /* 0x00000002030075a7 */ /* 0x000e24000800017f */
[----:B0-----:R-:W-:Y:S05]  /*5c560*/  @!P0 BRA `(.L_x_184) ;  /* 0x0000000400bc8947 */ /* 0x001fea0003800000 */
.L_x_200:
[----:B------:R-:W-:-:S05]  /*5c570*/  VIADD R7, R7, 0x1 ;  /* 0x0000000107077836 */ /* 0x000fca0000000000 */
[----:B------:R-:W-:-:S04]  /*5c580*/  ISETP.NE.AND P0, PT, R7, 0x9, PT ;  /* 0x000000090700780c */ /* 0x000fc80003f05270 */
[----:B0-----:R-:W-:Y:S02]  /*5c590*/  SEL R3, RZ, 0x1, P0 ;  /* 0x00000001ff037807 */ /* 0x001fe40000000000 */
[----:B------:R-:W-:Y:S02]  /*5c5a0*/  SEL R7, R7, RZ, P0 ;  /* 0x000000ff07077207 */ /* 0x000fe40000000000 */
[----:B------:R-:W-:-:S03]  /*5c5b0*/  LOP3.LUT R6, R6, R3, RZ, 0x3c, !PT ;  /* 0x0000000306067212 */ /* 0x000fc600078e3cff */
[----:B------:R-:W-:Y:S01]  /*5c5c0*/  IMAD R3, R7, 0x8, R0 ;  /* 0x0000000807037824 */ /* 0x000fe200078e0200 */
[----:B------:R-:W-:-:S04]  /*5c5d0*/  SHF.L.U32 R2, R6, 0x1f, RZ ;  /* 0x0000001f06027819 */ /* 0x000fc800000006ff */
[----:B------:R-:W0:Y:S02]  /*5c5e0*/  SYNCS.PHASECHK.TRANS64.TRYWAIT P0, [R3+URZ], R2 ;  /* 0x00000002030075a7 */ /* 0x000e24000800017f */
[----:B0-----:R-:W-:Y:S05]  /*5c5f0*/  @!P0 BRA `(.L_x_185) ;  /* 0x0000000400ac8947 */ /* 0x001fea0003800000 */
.L_x_201:
[----:B0-----:R-:W-:-:S05]  /*5c600*/  VIADD R2, R7, 0x1 ;  /* 0x0000000107027836 */ /* 0x001fca0000000000 */
[----:B------:R-:W-:-:S04]  /*5c610*/  ISETP.NE.AND P0, PT, R2, 0x9, PT ;  /* 0x000000090200780c */ /* 0x000fc80003f05270 */
[----:B------:R-:W-:Y:S02]  /*5c620*/  SEL R3, RZ, 0x1, P0 ;  /* 0x00000001ff037807 */ /* 0x000fe40000000000 */
[----:B------:R-:W-:Y:S02]  /*5c630*/  SEL R5, R2, RZ, P0 ;  /* 0x000000ff02057207 */ /* 0x000fe40000000000 */
[----:B------:R-:W-:-:S03]  /*5c640*/  LOP3.LUT R6, R6, R3, RZ, 0x3c, !PT ;  /* 0x0000000306067212 */ /* 0x000fc600078e3cff */
[----:B------:R-:W-:Y:S01]  /*5c650*/  IMAD R3, R5, 0x8, R0 ;  /* 0x0000000805037824 */ /* 0x000fe200078e0200 */
[----:B------:R-:W-:-:S04]  /*5c660*/  SHF.L.U32 R2, R6, 0x1f, RZ ;  /* 0x0000001f06027819 */ /* 0x000fc800000006ff */
[----:B------:R-:W0:Y:S02]  /*5c670*/  SYNCS.PHASECHK.TRANS64.TRYWAIT P0, [R3+URZ], R2 ;  /* 0x00000002030075a7 */ /* 0x000e24000800017f */
[----:B0-----:R-:W-:Y:S05]  /*5c680*/  @!P0 BRA `(.L_x_186) ;  /* 0x00000004009c8947 */ /* 0x001fea0003800000 */
.L_x_202:
        /* <DEDUP_REMOVED lines=9> */
.L_x_203:
        /* <DEDUP_REMOVED lines=9> */
.L_x_204:
        /* <DEDUP_REMOVED lines=9> */
.L_x_205:
        /* <DEDUP_REMOVED lines=9> */
.L_x_206:
        /* <DEDUP_REMOVED lines=9> */
.L_x_207:
[----:B0-----:R-:W-:-:S05]  /*5c960*/  VIADD R2, R5, 0x1 ;  /* 0x0000000105027836 */ /* 0x001fca0000000000 */
[----:B------:R-:W-:-:S04]  /*5c970*/  ISETP.NE.AND P0, PT, R2, 0x9, PT ;  /* 0x000000090200780c */ /* 0x000fc80003f05270 */
[----:B------:R-:W-:Y:S02]  /*5c980*/  SEL R4, RZ, 0x1, P0 ;  /* 0x00000001ff047807 */ /* 0x000fe40000000000 */
[----:B------:R-:W-:Y:S02]  /*5c990*/  SEL R3, R2, RZ, P0 ;  /* 0x000000ff02037207 */ /* 0x000fe40000000000 */
[----:B------:R-:W-:-:S03]  /*5c9a0*/  LOP3.LUT R4, R7, R4, RZ, 0x3c, !PT ;  /* 0x0000000407047212 */ /* 0x000fc600078e3cff */
[----:B------:R-:W-:Y:S01]  /*5c9b0*/  IMAD R3, R3, 0x8, R0 ;  /* 0x0000000803037824 */ /* 0x000fe200078e0200 */
[----:B------:R-:W-:-:S07]  /*5c9c0*/  SHF.L.U32 R0, R4, 0x1f, RZ ;  /* 0x0000001f04007819 */ /* 0x000fce00000006ff */
.L_x_192:
[----:B0-----:R0:W1:Y:S02]  /*5c9d0*/  SYNCS.PHASECHK.TRANS64.TRYWAIT P0, [R3+URZ], R0 ;  /* 0x00000000030075a7 */ /* 0x001064000800017f */
[----:B-1----:R-:W-:Y:S05]  /*5c9e0*/  @!P0 NANOSLEEP.SYNCS 0x989680 ;  /* 0x009896800000895d */ /* 0x002fea0003900000 */
[----:B------:R-:W1:Y:S02]  /*5c9f0*/  @!P0 SYNCS.PHASECHK.TRANS64 P0, [R3+URZ], R0 ;  /* 0x00000000030085a7 */ /* 0x000e64000800007f */
[----:B-1----:R-:W-:Y:S05]  /*5ca00*/  @!P0 BRA `(.L_x_192) ;  /* 0xfffffffc00f08947 */ /* 0x002fea000383ffff */
.L_x_182:
[----:B------:R-:W-:Y:S05]  /*5ca10*/  BSYNC B0 ;  /* 0x0000000000007941 */ /* 0x000fea0003800000 */
.L_x_181:
[----:B------:R-:W-:Y:S05]  /*5ca20*/  EXIT ;  /* 0x000000000000794d */ /* 0x000fea0003800000 */
.L_x_22:
[----:B-1----:R-:W-:-:S04]  /*5ca30*/  IMAD.U32 R6, RZ, RZ, UR11 ;  /* 0x0000000bff067e24 */ /* 0x002fc8000f8e00ff */
[----:B------:R1:W3:Y:S03]  /*5ca40*/  SYNCS.PHASECHK.TRANS64.TRYWAIT P0, [R6+URZ], R3 ;  /* 0x00000003060075a7 */ /* 0x0002e6000800017f */
[----:B---3--:R-:W-:Y:S05]  /*5ca50*/  @!P0 NANOSLEEP.SYNCS 0x989680 ;  /* 0x009896800000895d */ /* 0x008fea0003900000 */
[----:B------:R-:W3:Y:S02]  /*5ca60*/  @!P0 SYNCS.PHASECHK.TRANS64 P0, [R6+URZ], R3 ;  /* 0x00000003060085a7 */ /* 0x000ee4000800007f */
[----:B---3--:R-:W-:Y:S05]  /*5ca70*/  @!P0 BRA `(.L_x_22) ;  /* 0xfffffffc00ec8947 */ /* 0x008fea000383ffff */
[----:B------:R-:W-:Y:S05]  /*5ca80*/  BRA `(.L_x_21) ;  /* 0xfffffa8000c07947 */ /* 0x000fea000383ffff */
.L_x_28:
[----:B-----5:R3:W-:Y:S02]  /*5ca90*/  STL [R1+0xbbc], R0 ;  /* 0x000bbc0001007387 */ /* 0x0207e40000100800 */
[----:B---3--:R-:W-:-:S04]  /*5caa0*/  IMAD.U32 R0, RZ, RZ, UR13 ;  /* 0x0000000dff007e24 */ /* 0x008fc8000f8e00ff */
[----:B------:R3:W4:Y:S03]  /*5cab0*/  SYNCS.PHASECHK.TRANS64.TRYWAIT P0, [R0+URZ], R9 ;  /* 0x00000009000075a7 */ /* 0x000726000800017f */
[----:B----4-:R-:W-:Y:S05]  /*5cac0*/  @!P0 NANOSLEEP.SYNCS 0x989680 ;  /* 0x009896800000895d */ /* 0x010fea0003900000 */
[----:B------:R3:W4:Y:S02]  /*5cad0*/  @!P0 SYNCS.PHASECHK.TRANS64 P0, [R0+URZ], R9 ;  /* 0x00000009000085a7 */ /* 0x000724000800007f */
[----:B---3--:R3:W5:Y:S02]  /*5cae0*/  LDL.LU R0, [R1+0xbbc] ;  /* 0x000bbc0001007983 */ /* 0x0087640000300800 */
[----:B---34-:R-:W-:Y:S05]  /*5caf0*/  @!P0 BRA `(.L_x_28) ;  /* 0xfffffffc00e48947 */ /* 0x018fea000383ffff */
[----:B------:R-:W-:Y:S05]  /*5cb00*/  BRA `(.L_x_27) ;  /* 0xfffffb1400147947 */ /* 0x000fea000383ffff */
.L_x_169:
[----:B------:R-:W-:Y:S01]  /*5cb10*/  BSSY B1, `(.L_x_193) ;  /* 0x0000006000017945 */ /* 0x000fe20003800000 */
[----:B------:R-:W-:-:S07]  /*5cb20*/  IMAD.MOV.U32 R4, RZ, RZ, -0x1 ;  /* 0xffffffffff047424 */ /* 0x000fce00078e00ff */
[----:B------:R-:W-:Y:S05]  /*5cb30*/  WARPSYNC.COLLECTIVE R4, `(.L_x_194) ;  /* 0x00000000040c7348 */ /* 0x000fea0003c00000 */
[----:B------:R-:W-:Y:S02]  /*5cb40*/  ELECT P0, UR62, PT ;  /* 0x00000000003e782f */ /* 0x000fe40003800000 */
[----:B------:R-:W-:Y:S01]  /*5cb50*/  MOV R4, UR62 ;  /* 0x0000003e00047c02 */ /* 0x000fe20008000f00 */
[----:B------:R-:W-:Y:S10]  /*5cb60*/  ENDCOLLECTIVE ;  /* 0x000000000000791b */ /* 0x000ff40003800000 */
.L_x_194:
[----:B------:R-:W-:Y:S05]  /*5cb70*/  BSYNC B1 ;  /* 0x0000000000017941 */ /* 0x000fea0003800000 */
.L_x_193:
[----:B------:R-:W-:Y:S05]  /*5cb80*/  BRA `(.L_x_195) ;  /* 0xffffffec00547947 */ /* 0x000fea000383ffff */
.L_x_172:
[----:B0-----:R0:W1:Y:S02]  /*5cb90*/  SYNCS.PHASECHK.TRANS64.TRYWAIT P0, [R12+URZ+0x48], R15 ;  /* 0x0000480f0c0075a7 */ /* 0x001064000800017f */
[----:B-1----:R-:W-:Y:S05]  /*5cba0*/  @!P0 NANOSLEEP.SYNCS 0x989680 ;  /* 0x009896800000895d */ /* 0x002fea0003900000 */
[----:B------:R-:W1:Y:S02]  /*5cbb0*/  @!P0 SYNCS.PHASECHK.TRANS64 P0, [R12+URZ+0x48], R15 ;  /* 0x0000480f0c0085a7 */ /* 0x000e64000800007f */
[----:B-1----:R-:W-:Y:S05]  /*5cbc0*/  @!P0 BRA `(.L_x_172) ;  /* 0xfffffffc00f08947 */ /* 0x002fea000383ffff */
[----:B------:R-:W-:Y:S05]  /*5cbd0*/  BRA `(.L_x_196) ;  /* 0xffffffec00887947 */ /* 0x000fea000383ffff */
.L_x_180:
[----:B------:R-:W-:Y:S01]  /*5cbe0*/  BSSY B0, `(.L_x_197) ;  /* 0x0000006000007945 */ /* 0x000fe20003800000 */
[----:B------:R-:W-:-:S07]  /*5cbf0*/  IMAD.MOV.U32 R4, RZ, RZ, -0x1 ;  /* 0xffffffffff047424 */ /* 0x000fce00078e00ff */
[----:B------:R-:W-:Y:S05]  /*5cc00*/  WARPSYNC.COLLECTIVE R4, `(.L_x_198) ;  /* 0x00000000040c7348 */ /* 0x000fea0003c00000 */
[----:B------:R-:W-:Y:S02]  /*5cc10*/  ELECT P0, UR62, PT ;  /* 0x00000000003e782f */ /* 0x000fe40003800000 */
[----:B------:R-:W-:Y:S01]  /*5cc20*/  MOV R4, UR62 ;  /* 0x0000003e00047c02 */ /* 0x000fe20008000f00 */
[----:B------:R-:W-:Y:S10]  /*5cc30*/  ENDCOLLECTIVE ;  /* 0x000000000000791b */ /* 0x000ff40003800000 */
.L_x_198:
[----:B------:R-:W-:Y:S05]  /*5cc40*/  BSYNC B0 ;  /* 0x0000000000007941 */ /* 0x000fea0003800000 */
.L_x_197:
[----:B------:R-:W-:Y:S05]  /*5cc50*/  BRA `(.L_x_199) ;  /* 0xfffffff800007947 */ /* 0x000fea000383ffff */
.L_x_184:
[----:B0-----:R0:W1:Y:S02]  /*5cc60*/  SYNCS.PHASECHK.TRANS64.TRYWAIT P0, [R3+URZ], R2 ;  /* 0x00000002030075a7 */ /* 0x001064000800017f */
[----:B-1----:R-:W-:Y:S05]  /*5cc70*/  @!P0 NANOSLEEP.SYNCS 0x989680 ;  /* 0x009896800000895d */ /* 0x002fea0003900000 */
[----:B------:R-:W1:Y:S02]  /*5cc80*/  @!P0 SYNCS.PHASECHK.TRANS64 P0, [R3+URZ], R2 ;  /* 0x00000002030085a7 */ /* 0x000e64000800007f */
[----:B-1----:R-:W-:Y:S05]  /*5cc90*/  @!P0 BRA `(.L_x_184) ;  /* 0xfffffffc00f08947 */ /* 0x002fea000383ffff */
[----:B------:R-:W-:Y:S05]  /*5cca0*/  BRA `(.L_x_200) ;  /* 0xfffffff800307947 */ /* 0x000fea000383ffff */
.L_x_185:
[----:B0-----:R0:W1:Y:S02]  /*5ccb0*/  SYNCS.PHASECHK.TRANS64.TRYWAIT P0, [R3+URZ], R2 ;  /* 0x00000002030075a7 */ /* 0x001064000800017f */
[----:B-1----:R-:W-:Y:S05]  /*5ccc0*/  @!P0 NANOSLEEP.SYNCS 0x989680 ;  /* 0x009896800000895d */ /* 0x002fea0003900000 */
[----:B------:R-:W1:Y:S02]  /*5ccd0*/  @!P0 SYNCS.PHASECHK.TRANS64 P0, [R3+URZ], R2 ;  /* 0x00000002030085a7 */ /* 0x000e64000800007f */
[----:B-1----:R-:W-:Y:S05]  /*5cce0*/  @!P0 BRA `(.L_x_185) ;  /* 0xfffffffc00f08947 */ /* 0x002fea000383ffff */
[----:B------:R-:W-:Y:S05]  /*5ccf0*/  BRA `(.L_x_201) ;  /* 0xfffffff800407947 */ /* 0x000fea000383ffff */
.L_x_186:
[----:B0-----:R0:W1:Y:S02]  /*5cd00*/  SYNCS.PHASECHK.TRANS64.TRYWAIT P0, [R3+URZ], R2 ;  /* 0x00000002030075a7 */ /* 0x001064000800017f */
[----:B-1----:R-:W-:Y:S05]  /*5cd10*/  @!P0 NANOSLEEP.SYNCS 0x989680 ;  /* 0x009896800000895d */ /* 0x002fea0003900000 */
[----:B------:R-:W1:Y:S02]  /*5cd20*/  @!P0 SYNCS.PHASECHK.TRANS64 P0, [R3+URZ], R2 ;  /* 0x00000002030085a7 */ /* 0x000e64000800007f */
[----:B-1----:R-:W-:Y:S05]  /*5cd30*/  @!P0 BRA `(.L_x_186) ;  /* 0xfffffffc00f08947 */ /* 0x002fea000383ffff */
[----:B------:R-:W-:Y:S05]  /*5cd40*/  BRA `(.L_x_202) ;  /* 0xfffffff800507947 */ /* 0x000fea000383ffff */
.L_x_187:
[----:B0-----:R0:W1:Y:S02]  /*5cd50*/  SYNCS.PHASECHK.TRANS64.TRYWAIT P0, [R3+URZ], R2 ;  /* 0x00000002030075a7 */ /* 0x001064000800017f */
[----:B-1----:R-:W-:Y:S05]  /*5cd60*/  @!P0 NANOSLEEP.SYNCS 0x989680 ;  /* 0x009896800000895d */ /* 0x002fea0003900000 */
[----:B------:R-:W1:Y:S02]  /*5cd70*/  @!P0 SYNCS.PHASECHK.TRANS64 P0, [R3+URZ], R2 ;  /* 0x00000002030085a7 */ /* 0x000e64000800007f */
[----:B-1----:R-:W-:Y:S05]  /*5cd80*/  @!P0 BRA `(.L_x_187) ;  /* 0xfffffffc00f08947 */ /* 0x002fea000383ffff */
[----:B------:R-:W-:Y:S05]  /*5cd90*/  BRA `(.L_x_203) ;  /* 0xfffffff800607947 */ /* 0x000fea000383ffff */
.L_x_188:
[----:B0-----:R0:W1:Y:S02]  /*5cda0*/  SYNCS.PHASECHK.TRANS64.TRYWAIT P0, [R3+URZ], R2 ;  /* 0x00000002030075a7 */ /* 0x001064000800017f */
[----:B-1----:R-:W-:Y:S05]  /*5cdb0*/  @!P0 NANOSLEEP.SYNCS 0x989680 ;  /* 0x009896800000895d */ /* 0x002fea0003900000 */
[----:B------:R-:W1:Y:S02]  /*5cdc0*/  @!P0 SYNCS.PHASECHK.TRANS64 P0, [R3+URZ], R2 ;  /* 0x00000002030085a7 */ /* 0x000e64000800007f */
[----:B-1----:R-:W-:Y:S05]  /*5cdd0*/  @!P0 BRA `(.L_x_188) ;  /* 0xfffffffc00f08947 */ /* 0x002fea000383ffff */
[----:B------:R-:W-:Y:S05]  /*5cde0*/  BRA `(.L_x_204) ;  /* 0xfffffff800707947 */ /* 0x000fea000383ffff */
.L_x_189:
[----:B0-----:R0:W1:Y:S02]  /*5cdf0*/  SYNCS.PHASECHK.TRANS64.TRYWAIT P0, [R3+URZ], R2 ;  /* 0x00000002030075a7 */ /* 0x001064000800017f */
[----:B-1----:R-:W-:Y:S05]  /*5ce00*/  @!P0 NANOSLEEP.SYNCS 0x989680 ;  /* 0x009896800000895d */ /* 0x002fea0003900000 */
[----:B------:R-:W1:Y:S02]  /*5ce10*/  @!P0 SYNCS.PHASECHK.TRANS64 P0, [R3+URZ], R2 ;  /* 0x00000002030085a7 */ /* 0x000e64000800007f */
[----:B-1----:R-:W-:Y:S05]  /*5ce20*/  @!P0 BRA `(.L_x_189) ;  /* 0xfffffffc00f08947 */ /* 0x002fea000383ffff */
[----:B------:R-:W-:Y:S05]  /*5ce30*/  BRA `(.L_x_205) ;  /* 0xfffffff800807947 */ /* 0x000fea000383ffff */
.L_x_190:
[----:B0-----:R0:W1:Y:S02]  /*5ce40*/  SYNCS.PHASECHK.TRANS64.TRYWAIT P0, [R3+URZ], R2 ;  /* 0x00000002030075a7 */ /* 0x001064000800017f */
[----:B-1----:R-:W-:Y:S05]  /*5ce50*/  @!P0 NANOSLEEP.SYNCS 0x989680 ;  /* 0x009896800000895d */ /* 0x002fea0003900000 */
[----:B------:R-:W1:Y:S02]  /*5ce60*/  @!P0 SYNCS.PHASECHK.TRANS64 P0, [R3+URZ], R2 ;  /* 0x00000002030085a7 */ /* 0x000e64000800007f */
[----:B-1----:R-:W-:Y:S05]  /*5ce70*/  @!P0 BRA `(.L_x_190) ;  /* 0xfffffffc00f08947 */ /* 0x002fea000383ffff */
[----:B------:R-:W-:Y:S05]  /*5ce80*/  BRA `(.L_x_206) ;  /* 0xfffffff800907947 */ /* 0x000fea000383ffff */
.L_x_191:
[----:B0-----:R0:W1:Y:S02]  /*5ce90*/  SYNCS.PHASECHK.TRANS64.TRYWAIT P0, [R3+URZ], R2 ;  /* 0x00000002030075a7 */ /* 0x001064000800017f */
[----:B-1----:R-:W-:Y:S05]  /*5cea0*/  @!P0 NANOSLEEP.SYNCS 0x989680 ;  /* 0x009896800000895d */ /* 0x002fea0003900000 */
[----:B------:R-:W1:Y:S02]  /*5ceb0*/  @!P0 SYNCS.PHASECHK.TRANS64 P0, [R3+URZ], R2 ;  /* 0x00000002030085a7 */ /* 0x000e64000800007f */
[----:B-1----:R-:W-:Y:S05]  /*5cec0*/  @!P0 BRA `(.L_x_191) ;  /* 0xfffffffc00f08947 */ /* 0x002fea000383ffff */
[----:B------:R-:W-:Y:S05]  /*5ced0*/  BRA `(.L_x_207) ;  /* 0xfffffff800a07947 */ /* 0x000fea000383ffff */
.L_x_208:
[----:B------:R-:W-:-:S00]  /*5cee0*/  BRA `(.L_x_208) ;  /* 0xfffffffc00fc7947 */ /* 0x000fc0000383ffff */
[----:B------:R-:W-:-:S00]  /*5cef0*/  NOP ;  /* 0x0000000000007918 */ /* 0x000fc00000000000 */
        /* <DEDUP_REMOVED lines=8> */
.L_x_209:


//--------------------- .nv.shared._ZN7cutlass13device_kernelINS_4gemm6kernel13GemmUniversalIN4cute5tupleIJiiiiEEENS1_10collective13CollectiveMmaINS1_37MainloopSm90TmaGmmaWarpSpecializedFP8ILi9ENS5_IJNS4_1CILi2EEENSA_ILi1EEESC_EEENS1_35KernelTmaWarpSpecializedCooperativeEEENS5_IJNSA_ILi512EEENSA_ILi240EEENSA_ILi32EEEEEENS_12float_e4m3_tENS5_IJlSC_lEEESK_SL_NS4_8TiledMMAINS4_8MMA_AtomIJNS4_4SM904GMMA30MMA_64x16x32_F32E4M3E4M3_SS_TNILNSP_7ScaleInE1ELSR_1EEEEEENS4_6LayoutISD_NS5_IJSC_NSA_ILi0EEESV_EEEEENS5_IJNS4_10UnderscoreESY_SY_EEEEENS4_13SM90_TMA_LOADENS4_14ComposedLayoutINS4_7SwizzleILi1ELi4ELi3EEENS4_18smem_ptr_flag_bitsILi8EEENSU_INS5_IJNSA_ILi8EEESI_EEENS5_IJSI_SC_EEEEEEEvNS4_8identityENS4_23SM90_TMA_LOAD_MULTICASTES1B_vS1C_EENS_8epilogue10collective6detail29Sm90TmaWarpSpecializedAdapterINS1G_15DefaultEpilogueISK_SL_SL_NS1F_6thread17LinearCombinationISK_Li1EffLNS1K_9ScaleType4KindE0ELNS_15FloatRoundStyleE2ESK_EENS1_15EpilogueDefaultEEEEEvvEEEEvNT_6ParamsE --------------------------
	.section	.nv.shared._ZN7cutlass13device_kernelINS_4gemm6kernel13GemmUniversalIN4cute5tupleIJiiiiEEENS1_10collective13CollectiveMmaINS1_37MainloopSm90TmaGmmaWarpSpecializedFP8ILi9ENS5_IJNS4_1CILi2EEENSA_ILi1EEESC_EEENS1_35KernelTmaWarpSpecializedCooperativeEEENS5_IJNSA_ILi512EEENSA_ILi240EEENSA_ILi32EEEEEENS_12float_e4m3_tENS5_IJlSC_lEEESK_SL_NS4_8TiledMMAINS4_8MMA_AtomIJNS4_4SM904GMMA30MMA_64x16x32_F32E4M3E4M3_SS_TNILNSP_7ScaleInE1ELSR_1EEEEEENS4_6LayoutISD_NS5_IJSC_NSA_ILi0EEESV_EEEEENS5_IJNS4_10UnderscoreESY_SY_EEEEENS4_13SM90_TMA_LOADENS4_14ComposedLayoutINS4_7SwizzleILi1ELi4ELi3EEENS4_18smem_ptr_flag_bitsILi8EEENSU_INS5_IJNSA_ILi8EEESI_EEENS5_IJSI_SC_EEEEEEEvNS4_8identityENS4_23SM90_TMA_LOAD_MULTICASTES1B_vS1C_EENS_8epilogue10collective6detail29Sm90TmaWarpSpecializedAdapterINS1G_15DefaultEpilogueISK_SL_SL_NS1F_6thread17LinearCombinationISK_Li1EffLNS1K_9ScaleType4KindE0ELNS_15FloatRoundStyleE2ESK_EENS1_15EpilogueDefaultEEEEEvvEEEEvNT_6ParamsE,"aw",@nobits
	.sectionflags	@""
	.align	16
	.zero		1024


//--------------------- .nv.shared.reserved.0     --------------------------
	.section	.nv.shared.reserved.0,"aw",@nobits
	.weak		__nv_reservedSMEM_offset_0_alias
	.size		__nv_reservedSMEM_offset_0_alias, 0, 0
	.other		__nv_reservedSMEM_offset_0_alias,@"STO_CUDA_RESERVED_SHARED STV_DEFAULT"
__nv_reservedSMEM_offset_0_alias:
	.zero		0


//--------------------- .nv.global                --------------------------
	.section	.nv.global,"aw",@nobits
.nv.global:
	.type		_ZN40_INTERNAL_ae921fb0_4_k_cu_d7cfecea_177254cute1_E,@object
	.size		_ZN40_INTERNAL_ae921fb0_4_k_cu_d7cfecea_177254cute1_E,(_ZN40_INTERNAL_ae921fb0_4_k_cu_d7cfecea_177254cuda3std3__45__cpo6cbeginE - _ZN40_INTERNAL_ae921fb0_4_k_cu_d7cfecea_177254cute1_E)
_ZN40_INTERNAL_ae921fb0_4_k_cu_d7cfecea_177254cute1_E:
	.zero		1
	.type		_ZN40_INTERNAL_ae921fb0_4_k_cu_d7cfecea_177254cuda3std3__45__cpo6cbeginE,@object
	.size		_ZN40_INTERNAL_ae921fb0_4_k_cu_d7cfecea_177254cuda3std3__45__cpo6cbeginE,(_ZN40_INTERNAL_ae921fb0_4_k_cu_d7cfecea_177254cuda3std3__48in_placeE - _ZN40_INTERNAL_ae921fb0_4_k_cu_d7cfecea_177254cuda3std3__45__cpo6cbeginE)
_ZN40_INTERNAL_ae921fb0_4_k_cu_d7cfecea_177254cuda3std3__45__cpo6cbeginE:
	.zero		1
	.type		_ZN40_INTERNAL_ae921fb0_4_k_cu_d7cfecea_177254cuda3std3__48in_placeE,@object
	.size		_ZN40_INTERNAL_ae921fb0_4_k_cu_d7cfecea_177254cuda3std3__48in_placeE,(_ZN40_INTERNAL_ae921fb0_4_k_cu_d7cfecea_177254cuda3std6ranges3__45__cpo9iter_moveE - _ZN40_INTERNAL_ae921fb0_4_k_cu_d7cfecea_177254cuda3std3__48in_placeE)
_ZN40_INTERNAL_ae921fb0_4_k_cu_d7cfecea_177254cuda3std3__48in_placeE:
	.zero		1
	.type		_ZN40_INTERNAL_ae921fb0_4_k_cu_d7cfecea_177254cuda3std6ranges3__45__cpo9iter_moveE,@object
	.size		_ZN40_INTERNAL_ae921fb0_4_k_cu_d7cfecea_177254cuda3std6ranges3__45__cpo9iter_moveE,(_ZN40_INTERNAL_ae921fb0_4_k_cu_d7cfecea_177254cuda3std3__45__cpo5beginE - _ZN40_INTERNAL_ae921fb0_4_k_cu_d7cfecea_177254cuda3std6ranges3__45__cpo9iter_moveE)
_ZN40_INTERNAL_ae921fb0_4_k_cu_d7cfecea_177254cuda3std6ranges3__45__cpo9iter_moveE:
	.zero		1
	.type		_ZN40_INTERNAL_ae921fb0_4_k_cu_d7cfecea_177254cuda3std3__45__cpo5beginE,@object
	.size		_ZN40_INTERNAL_ae921fb0_4_k_cu_d7cfecea_177254cuda3std3__45__cpo5beginE,(_ZN40_INTERNAL_ae921fb0_4_k_cu_d7cfecea_177254cuda3std3__442_GLOBAL__N__ae921fb0_4_k_cu_d7cfecea_177256ignoreE - _ZN40_INTERNAL_ae921fb0_4_k_cu_d7cfecea_177254cuda3std3__45__cpo5beginE)
_ZN40_INTERNAL_ae921fb0_4_k_cu_d7cfecea_177254cuda3std3__45__cpo5beginE:
	.zero		1
	.type		_ZN40_INTERNAL_ae921fb0_4_k_cu_d7cfecea_177254cuda3std3__442_GLOBAL__N__ae921fb0_4_k_cu_d7cfecea_177256ignoreE,@object
	.size		_ZN40_INTERNAL_ae921fb0_4_k_cu_d7cfecea_177254cuda3std3__442_GLOBAL__N__ae921fb0_4_k_cu_d7cfecea_177256ignoreE,(_ZN40_INTERNAL_ae921fb0_4_k_cu_d7cfecea_177254cute7productE - _ZN40_INTERNAL_ae921fb0_4_k_cu_d7cfecea_177254cuda3std3__442_GLOBAL__N__ae921fb0_4_k_cu_d7cfecea_177256ignoreE)
_ZN40_INTERNAL_ae921fb0_4_k_cu_d7cfecea_177254cuda3std3__442_GLOBAL__N__ae921fb0_4_k_cu_d7cfecea_177256ignoreE:
	.zero		1
	.type		_ZN40_INTERNAL_ae921fb0_4_k_cu_d7cfecea_177254cute7productE,@object
	.size		_ZN40_INTERNAL_ae921fb0_4_k_cu_d7cfecea_177254cute7productE,(_ZN40_INTERNAL_ae921fb0_4_k_cu_d7cfecea_177254cuda3std3__45__cpo3endE - _ZN40_INTERNAL_ae921fb0_4_k_cu_d7cfecea_177254cute7productE)
_ZN40_INTERNAL_ae921fb0_4_k_cu_d7cfecea_177254cute7productE:
	.zero		1
	.type		_ZN40_INTERNAL_ae921fb0_4_k_cu_d7cfecea_177254cuda3std3__45__cpo3endE,@object
	.size		_ZN40_INTERNAL_ae921fb0_4_k_cu_d7cfecea_177254cuda3std3__45__cpo3endE,(_ZN40_INTERNAL_ae921fb0_4_k_cu_d7cfecea_177254cuda3std3__419piecewise_constructE - _ZN40_INTERNAL_ae921fb0_4_k_cu_d7cfecea_177254cuda3std3__45__cpo3endE)
_ZN40_INTERNAL_ae921fb0_4_k_cu_d7cfecea_177254cuda3std3__45__cpo3endE:
	.zero		1
	.type		_ZN40_INTERNAL_ae921fb0_4_k_cu_d7cfecea_177254cuda3std3__419piecewise_constructE,@object
	.size		_ZN40_INTERNAL_ae921fb0_4_k_cu_d7cfecea_177254cuda3std3__419piecewise_constructE,(_ZN40_INTERNAL_ae921fb0_4_k_cu_d7cfecea_177254cuda3std3__45__cpo4cendE - _ZN40_INTERNAL_ae921fb0_4_k_cu_d7cfecea_177254cuda3std3__419piecewise_constructE)
_ZN40_INTERNAL_ae921fb0_4_k_cu_d7cfecea_177254cuda3std3__419piecewise_constructE:
	.zero		1
	.type		_ZN40_INTERNAL_ae921fb0_4_k_cu_d7cfecea_177254cuda3std3__45__cpo4cendE,@object
	.size		_ZN40_INTERNAL_ae921fb0_4_k_cu_d7cfecea_177254cuda3std3__45__cpo4cendE,(_ZN40_INTERNAL_ae921fb0_4_k_cu_d7cfecea_177254cuda3std6ranges3__45__cpo4swapE - _ZN40_INTERNAL_ae921fb0_4_k_cu_d7cfecea_177254cuda3std3__45__cpo4cendE)
_ZN40_INTERNAL_ae921fb0_4_k_cu_d7cfecea_177254cuda3std3__45__cpo4cendE:
	.zero		1
	.type		_ZN40_INTERNAL_ae921fb0_4_k_cu_d7cfecea_177254cuda3std6ranges3__45__cpo4swapE,@object
	.size		_ZN40_INTERNAL_ae921fb0_4_k_cu_d7cfecea_177254cuda3std6ranges3__45__cpo4swapE,(.L_7 - _ZN40_INTERNAL_ae921fb0_4_k_cu_d7cfecea_177254cuda3std6ranges3__45__cpo4swapE)
_ZN40_INTERNAL_ae921fb0_4_k_cu_d7cfecea_177254cuda3std6ranges3__45__cpo4swapE:
	.zero		1
.L_7:


//--------------------- .nv.constant0._ZN7cutlass13device_kernelINS_4gemm6kernel13GemmUniversalIN4cute5tupleIJiiiiEEENS1_10collective13CollectiveMmaINS1_37MainloopSm90TmaGmmaWarpSpecializedFP8ILi9ENS5_IJNS4_1CILi2EEENSA_ILi1EEESC_EEENS1_35KernelTmaWarpSpecializedCooperativeEEENS5_IJNSA_ILi512EEENSA_ILi240EEENSA_ILi32EEEEEENS_12float_e4m3_tENS5_IJlSC_lEEESK_SL_NS4_8TiledMMAINS4_8MMA_AtomIJNS4_4SM904GMMA30MMA_64x16x32_F32E4M3E4M3_SS_TNILNSP_7ScaleInE1ELSR_1EEEEEENS4_6LayoutISD_NS5_IJSC_NSA_ILi0EEESV_EEEEENS5_IJNS4_10UnderscoreESY_SY_EEEEENS4_13SM90_TMA_LOADENS4_14ComposedLayoutINS4_7SwizzleILi1ELi4ELi3EEENS4_18smem_ptr_flag_bitsILi8EEENSU_INS5_IJNSA_ILi8EEESI_EEENS5_IJSI_SC_EEEEEEEvNS4_8identityENS4_23SM90_TMA_LOAD_MULTICASTES1B_vS1C_EENS_8epilogue10collective6detail29Sm90TmaWarpSpecializedAdapterINS1G_15DefaultEpilogueISK_SL_SL_NS1F_6thread17LinearCombinationISK_Li1EffLNS1K_9ScaleType4KindE0ELNS_15FloatRoundStyleE2ESK_EENS1_15EpilogueDefaultEEEEEvvEEEEvNT_6ParamsE --------------------------
	.section	.nv.constant0._ZN7cutlass13device_kernelINS_4gemm6kernel13GemmUniversalIN4cute5tupleIJiiiiEEENS1_10collective13CollectiveMmaINS1_37MainloopSm90TmaGmmaWarpSpecializedFP8ILi9ENS5_IJNS4_1CILi2EEENSA_ILi1EEESC_EEENS1_35KernelTmaWarpSpecializedCooperativeEEENS5_IJNSA_ILi512EEENSA_ILi240EEENSA_ILi32EEEEEENS_12float_e4m3_tENS5_IJlSC_lEEESK_SL_NS4_8TiledMMAINS4_8MMA_AtomIJNS4_4SM904GMMA30MMA_64x16x32_F32E4M3E4M3_SS_TNILNSP_7ScaleInE1ELSR_1EEEEEENS4_6LayoutISD_NS5_IJSC_NSA_ILi0EEESV_EEEEENS5_IJNS4_10UnderscoreESY_SY_EEEEENS4_13SM90_TMA_LOADENS4_14ComposedLayoutINS4_7SwizzleILi1ELi4ELi3EEENS4_18smem_ptr_flag_bitsILi8EEENSU_INS5_IJNSA_ILi8EEESI_EEENS5_IJSI_SC_EEEEEEEvNS4_8identityENS4_23SM90_TMA_LOAD_MULTICASTES1B_vS1C_EENS_8epilogue10collective6detail29Sm90TmaWarpSpecializedAdapterINS1G_15DefaultEpilogueISK_SL_SL_NS1F_6thread17LinearCombinationISK_Li1EffLNS1K_9ScaleType4KindE0ELNS_15FloatRoundStyleE2ESK_EENS1_15EpilogueDefaultEEEEEvvEEEEvNT_6ParamsE,"a",@progbits
	.sectionflags	@""
	.align	4
.nv.constant0._ZN7cutlass13device_kernelINS_4gemm6kernel13GemmUniversalIN4cute5tupleIJiiiiEEENS1_10collective13CollectiveMmaINS1_37MainloopSm90TmaGmmaWarpSpecializedFP8ILi9ENS5_IJNS4_1CILi2EEENSA_ILi1EEESC_EEENS1_35KernelTmaWarpSpecializedCooperativeEEENS5_IJNSA_ILi512EEENSA_ILi240EEENSA_ILi32EEEEEENS_12float_e4m3_tENS5_IJlSC_lEEESK_SL_NS4_8TiledMMAINS4_8MMA_AtomIJNS4_4SM904GMMA30MMA_64x16x32_F32E4M3E4M3_SS_TNILNSP_7ScaleInE1ELSR_1EEEEEENS4_6LayoutISD_NS5_IJSC_NSA_ILi0EEESV_EEEEENS5_IJNS4_10UnderscoreESY_SY_EEEEENS4_13SM90_TMA_LOADENS4_14ComposedLayoutINS4_7SwizzleILi1ELi4ELi3EEENS4_18smem_ptr_flag_bitsILi8EEENSU_INS5_IJNSA_ILi8EEESI_EEENS5_IJSI_SC_EEEEEEEvNS4_8identityENS4_23SM90_TMA_LOAD_MULTICASTES1B_vS1C_EENS_8epilogue10collective6detail29Sm90TmaWarpSpecializedAdapterINS1G_15DefaultEpilogueISK_SL_SL_NS1F_6thread17LinearCombinationISK_Li1EffLNS1K_9ScaleType4KindE0ELNS_15FloatRoundStyleE2ESK_EENS1_15EpilogueDefaultEEEEEvvEEEEvNT_6ParamsE:
	.zero		1664


//--------------------- SYMBOLS --------------------------

	.type		.nv.reservedSmem.offset0,@object
	.size		.nv.reservedSmem.offset0,0x4
